	.target	sm_90a

	.elftype	@"ET_EXEC"


//--------------------- .note.nv.tkinfo           --------------------------
	.section	.note.nv.tkinfo,"",@"SHT_NOTE"
	.sectionflags	@"SHF_NOTE_NV_TKINFO"
	.tkinfo
        /*0018*/ 	.word	0x00000002
        /*0030*/ 	.string	""
        /*0030*/ 	.string	"ptxas"
        /*0030*/ 	.string	"Cuda compilation tools, release 13.0, V13.0.88"
        /*0030*/ 	.string	"Build cuda_13.0.r13.0/compiler.36424714_0"
        /*0030*/ 	.string	"-v  -suppress-debug-info  -lineinfo  -arch sm_90a "



//--------------------- .note.nv.cuinfo           --------------------------
	.section	.note.nv.cuinfo,"",@"SHT_NOTE"
	.sectionflags	@"SHF_NOTE_NV_CUINFO"
        /*0018*/ 	.short	0x0002
        /*001a*/ 	.short	0x005a
        /*001c*/ 	.short	0x0082
	.zero		2


//--------------------- .nv.info                  --------------------------
	.section	.nv.info,"",@"SHT_CUDA_INFO"
	.align	4


	//----- nvinfo : EIATTR_REGCOUNT
	.align		4
        /*0000*/ 	.byte	0x04, 0x2f
        /*0002*/ 	.short	(.L_1 - .L_0)
	.align		4
.L_0:
        /*0004*/ 	.word	index@(matmul_kernel)
        /*0008*/ 	.word	0x00000020


	//----- nvinfo : EIATTR_FRAME_SIZE
	.align		4
.L_1:
        /*000c*/ 	.byte	0x04, 0x11
        /*000e*/ 	.short	(.L_3 - .L_2)
	.align		4
.L_2:
        /*0010*/ 	.word	index@(matmul_kernel)
        /*0014*/ 	.word	0x000010f0


	//----- nvinfo : EIATTR_MIN_STACK_SIZE
	.align		4
.L_3:
        /*0018*/ 	.byte	0x04, 0x12
        /*001a*/ 	.short	(.L_5 - .L_4)
	.align		4
.L_4:
        /*001c*/ 	.word	index@(matmul_kernel)
        /*0020*/ 	.word	0x000010f0
.L_5:


//--------------------- .nv.compat                --------------------------
	.section	.nv.compat,"",@"SHT_CUDA_COMPAT_INFO"
	.align	4
        /*0000*/ 	.byte	0x02, 0x09, 0x01, 0x00, 0x02, 0x02, 0x01, 0x00, 0x02, 0x05, 0x05, 0x00, 0x03, 0x07, 0x01, 0x01
        /*0010*/ 	.byte	0x02, 0x03, 0x00, 0x00, 0x02, 0x06, 0x01, 0x00, 0x04, 0x0b, 0x08, 0x00, 0x00, 0x00, 0x00, 0x00
        /*0020*/ 	.byte	0x00, 0x00, 0x00, 0x00


//--------------------- .nv.info.matmul_kernel    --------------------------
	.section	.nv.info.matmul_kernel,"",@"SHT_CUDA_INFO"
	.sectionflags	@""
	.align	4


	//----- nvinfo : EIATTR_CUDA_API_VERSION
	.align		4
        /*0000*/ 	.byte	0x04, 0x37
        /*0002*/ 	.short	(.L_7 - .L_6)
.L_6:
        /*0004*/ 	.word	0x00000082


	//----- nvinfo : EIATTR_KPARAM_INFO
	.align		4
.L_7:
        /*0008*/ 	.byte	0x04, 0x17
        /*000a*/ 	.short	(.L_9 - .L_8)
.L_8:
        /*000c*/ 	.word	0x00000000
        /*0010*/ 	.short	0x000d
        /*0012*/ 	.short	0x0048
        /*0014*/ 	.byte	0x00, 0xf4, 0x21, 0x00


	//----- nvinfo : EIATTR_KPARAM_INFO
	.align		4
.L_9:
        /*0018*/ 	.byte	0x04, 0x17
        /*001a*/ 	.short	(.L_11 - .L_10)
.L_10:
        /*001c*/ 	.word	0x00000000
        /*0020*/ 	.short	0x000c
        /*0022*/ 	.short	0x0040
        /*0024*/ 	.byte	0x00, 0xf4, 0x21, 0x00


	//----- nvinfo : EIATTR_KPARAM_INFO
	.align		4
.L_11:
        /*0028*/ 	.byte	0x04, 0x17
        /*002a*/ 	.short	(.L_13 - .L_12)
.L_12:
        /*002c*/ 	.word	0x00000000
        /*0030*/ 	.short	0x000b
        /*0032*/ 	.short	0x0038
        /*0034*/ 	.byte	0x00, 0xf0, 0x11, 0x00


	//----- nvinfo : EIATTR_KPARAM_INFO
	.align		4
.L_13:
        /*0038*/ 	.byte	0x04, 0x17
        /*003a*/ 	.short	(.L_15 - .L_14)
.L_14:
        /*003c*/ 	.word	0x00000000
        /*0040*/ 	.short	0x000a
        /*0042*/ 	.short	0x0034
        /*0044*/ 	.byte	0x00, 0xf0, 0x11, 0x00


	//----- nvinfo : EIATTR_KPARAM_INFO
	.align		4
.L_15:
        /*0048*/ 	.byte	0x04, 0x17
        /*004a*/ 	.short	(.L_17 - .L_16)
.L_16:
        /*004c*/ 	.word	0x00000000
        /*0050*/ 	.short	0x0009
        /*0052*/ 	.short	0x0030
        /*0054*/ 	.byte	0x00, 0xf0, 0x11, 0x00


	//----- nvinfo : EIATTR_KPARAM_INFO
	.align		4
.L_17:
        /*0058*/ 	.byte	0x04, 0x17
        /*005a*/ 	.short	(.L_19 - .L_18)
.L_18:
        /*005c*/ 	.word	0x00000000
        /*0060*/ 	.short	0x0008
        /*0062*/ 	.short	0x002c
        /*0064*/ 	.byte	0x00, 0xf0, 0x11, 0x00


	//----- nvinfo : EIATTR_KPARAM_INFO
	.align		4
.L_19:
        /*0068*/ 	.byte	0x04, 0x17
        /*006a*/ 	.short	(.L_21 - .L_20)
.L_20:
        /*006c*/ 	.word	0x00000000
        /*0070*/ 	.short	0x0007
        /*0072*/ 	.short	0x0028
        /*0074*/ 	.byte	0x00, 0xf0, 0x11, 0x00


	//----- nvinfo : EIATTR_KPARAM_INFO
	.align		4
.L_21:
        /*0078*/ 	.byte	0x04, 0x17
        /*007a*/ 	.short	(.L_23 - .L_22)
.L_22:
        /*007c*/ 	.word	0x00000000
        /*0080*/ 	.short	0x0006
        /*0082*/ 	.short	0x0024
        /*0084*/ 	.byte	0x00, 0xf0, 0x11, 0x00


	//----- nvinfo : EIATTR_KPARAM_INFO
	.align		4
.L_23:
        /*0088*/ 	.byte	0x04, 0x17
        /*008a*/ 	.short	(.L_25 - .L_24)
.L_24:
        /*008c*/ 	.word	0x00000000
        /*0090*/ 	.short	0x0005
        /*0092*/ 	.short	0x0020
        /*0094*/ 	.byte	0x00, 0xf0, 0x11, 0x00


	//----- nvinfo : EIATTR_KPARAM_INFO
	.align		4
.L_25:
        /*0098*/ 	.byte	0x04, 0x17
        /*009a*/ 	.short	(.L_27 - .L_26)
.L_26:
        /*009c*/ 	.word	0x00000000
        /*00a0*/ 	.short	0x0004
        /*00a2*/ 	.short	0x001c
        /*00a4*/ 	.byte	0x00, 0xf0, 0x11, 0x00


	//----- nvinfo : EIATTR_KPARAM_INFO
	.align		4
.L_27:
        /*00a8*/ 	.byte	0x04, 0x17
        /*00aa*/ 	.short	(.L_29 - .L_28)
.L_28:
        /*00ac*/ 	.word	0x00000000
        /*00b0*/ 	.short	0x0003
        /*00b2*/ 	.short	0x0018
        /*00b4*/ 	.byte	0x00, 0xf0, 0x11, 0x00


	//----- nvinfo : EIATTR_KPARAM_INFO
	.align		4
.L_29:
        /*00b8*/ 	.byte	0x04, 0x17
        /*00ba*/ 	.short	(.L_31 - .L_30)
.L_30:
        /*00bc*/ 	.word	0x00000000
        /*00c0*/ 	.short	0x0002
        /*00c2*/ 	.short	0x0010
        /*00c4*/ 	.byte	0x00, 0xf4, 0x21, 0x00


	//----- nvinfo : EIATTR_KPARAM_INFO
	.align		4
.L_31:
        /*00c8*/ 	.byte	0x04, 0x17
        /*00ca*/ 	.short	(.L_33 - .L_32)
.L_32:
        /*00cc*/ 	.word	0x00000000
        /*00d0*/ 	.short	0x0001
        /*00d2*/ 	.short	0x0008
        /*00d4*/ 	.byte	0x00, 0xf4, 0x21, 0x00


	//----- nvinfo : EIATTR_KPARAM_INFO
	.align		4
.L_33:
        /*00d8*/ 	.byte	0x04, 0x17
        /*00da*/ 	.short	(.L_35 - .L_34)
.L_34:
        /*00dc*/ 	.word	0x00000000
        /*00e0*/ 	.short	0x0000
        /*00e2*/ 	.short	0x0000
        /*00e4*/ 	.byte	0x00, 0xf4, 0x21, 0x00


	//----- nvinfo : EIATTR_SPARSE_MMA_MASK
	.align		4
.L_35:
        /*00e8*/ 	.byte	0x03, 0x50
        /*00ea*/ 	.short	0x0000


	//----- nvinfo : EIATTR_MAXREG_COUNT
	.align		4
        /*00ec*/ 	.byte	0x03, 0x1b
        /*00ee*/ 	.short	0x00ff


	//----- nvinfo : EIATTR_NUM_BARRIERS
	.align		4
        /*00f0*/ 	.byte	0x02, 0x4c
        /*00f2*/ 	.byte	0x01
	.zero		1


	//----- nvinfo : EIATTR_ANNOTATIONS
	.align		4
        /*00f4*/ 	.byte	0x04, 0x55
        /*00f6*/ 	.short	(.L_37 - .L_36)


	//   ....[0]....
.L_36:
        /*00f8*/ 	.word	0x00000001
        /*00fc*/ 	.byte	0xa0, 0x00, 0x00, 0x00, 0x01, 0x00, 0x00, 0x00, 0xc0, 0x00, 0x00, 0x00, 0x01, 0x00, 0x00, 0x00
        /* <DEDUP_REMOVED lines=1611> */
        /*65bc*/ 	.byte	0x90, 0x9b, 0x01, 0x00


	//----- nvinfo : EIATTR_MERCURY_ISA_VERSION
	.align		4
.L_37:
        /*65c0*/ 	.byte	0x03, 0x5f
        /*65c2*/ 	.short	0x0101


	//----- nvinfo : EIATTR_EXIT_INSTR_OFFSETS
	.align		4
        /*65c4*/ 	.byte	0x04, 0x1c
        /*65c6*/ 	.short	(.L_39 - .L_38)


	//   ....[0]....
.L_38:
        /*65c8*/ 	.word	0x0001aaa0


	//   ....[1]....
        /*65cc*/ 	.word	0x0001aad0


	//----- nvinfo : EIATTR_REQNTID
	.align		4
.L_39:
        /*65d0*/ 	.byte	0x04, 0x10
        /*65d2*/ 	.short	(.L_41 - .L_40)
.L_40:
        /*65d4*/ 	.word	0x00000040
        /*65d8*/ 	.word	0x00000001
        /*65dc*/ 	.word	0x00000001


	//----- nvinfo : EIATTR_CBANK_PARAM_SIZE
	.align		4
.L_41:
        /*65e0*/ 	.byte	0x03, 0x19
        /*65e2*/ 	.short	0x0050


	//----- nvinfo : EIATTR_PARAM_CBANK
	.align		4
        /*65e4*/ 	.byte	0x04, 0x0a
        /*65e6*/ 	.short	(.L_43 - .L_42)
	.align		4
.L_42:
        /*65e8*/ 	.word	index@(.nv.constant0.matmul_kernel)
        /*65ec*/ 	.short	0x0210
        /*65ee*/ 	.short	0x0050


	//----- nvinfo : EIATTR_SW_WAR
	.align		4
.L_43:
        /*65f0*/ 	.byte	0x04, 0x36
        /*65f2*/ 	.short	(.L_45 - .L_44)
.L_44:
        /*65f4*/ 	.word	0x00000008
.L_45:


//--------------------- .nv.callgraph             --------------------------
	.section	.nv.callgraph,"",@"SHT_CUDA_CALLGRAPH"
	.align	4
	.sectionentsize	8
	.align		4
        /*0000*/ 	.word	0x00000000
	.align		4
        /*0004*/ 	.word	0xffffffff
	.align		4
        /*0008*/ 	.word	0x00000000
	.align		4
        /*000c*/ 	.word	0xfffffffe
	.align		4
        /*0010*/ 	.word	0x00000000
	.align		4
        /*0014*/ 	.word	0xfffffffd
	.align		4
        /*0018*/ 	.word	0x00000000
	.align		4
        /*001c*/ 	.word	0xfffffffc


//--------------------- .text.matmul_kernel       --------------------------
	.section	.text.matmul_kernel,"ax",@progbits
	.align	128
        .global         matmul_kernel
        .type           matmul_kernel,@function
        .size           matmul_kernel,(.L_x_3 - matmul_kernel)
        .other          matmul_kernel,@"STO_CUDA_ENTRY STV_DEFAULT"
matmul_kernel:
.text.matmul_kernel:
[----:B------:R-:W0:Y:S08]  /*0000*/  LDC R1, c[0x0][0x28] ;  /* 0x00000a00ff017b82 */ /* 0x000e300000000800 */
[----:B------:R-:W1:Y:S01]  /*0010*/  LDC.64 R2, c[0x0][0x228] ;  /* 0x00008a00ff027b82 */ /* 0x000e620000000a00 */
[----:B------:R-:W2:Y:S01]  /*0020*/  S2R R20, SR_TID.X ;  /* 0x0000000000147919 */ /* 0x000ea20000002100 */
[----:B0-----:R-:W-:Y:S01]  /*0030*/  VIADD R1, R1, 0xffffef10 ;  /* 0xffffef1001017836 */ /* 0x001fe20000000000 */
[----:B------:R-:W-:Y:S01]  /*0040*/  UMOV UR4, 0x400 ;  /* 0x0000040000047882 */ /* 0x000fe20000000000 */
[----:B------:R-:W-:-:S02]  /*0050*/  CS2R R16, SRZ ;  /* 0x0000000000107805 */ /* 0x000fc4000001ff00 */
[----:B------:R-:W-:Y:S02]  /*0060*/  CS2R R18, SRZ ;  /* 0x0000000000127805 */ /* 0x000fe4000001ff00 */
[----:B------:R-:W0:Y:S08]  /*0070*/  LDC R21, c[0x0][0x230] ;  /* 0x00008c00ff157b82 */ /* 0x000e300000000800 */
[----:B------:R-:W3:Y:S01]  /*0080*/  S2UR UR5, SR_CgaCtaId ;  /* 0x00000000000579c3 */ /* 0x000ee20000008800 */
[----:B-1----:R-:W-:Y:S01]  /*0090*/  VIADD R0, R3, 0x1f ;  /* 0x0000001f03007836 */ /* 0x002fe20000000000 */
[----:B------:R-:W-:Y:S04]  /*00a0*/  STL [R1+0x8dc], R3 ;  /* 0x0008dc0301007387 */ /* 0x000fe80000100800 */
[----:B------:R-:W-:Y:S01]  /*00b0*/  SHF.R.S32.HI R5, RZ, 0x1f, R0 ;  /* 0x0000001fff057819 */ /* 0x000fe20000011400 */
[----:B------:R2:W-:Y:S01]  /*00c0*/  STL [R1+0x8e0], R2 ;  /* 0x0008e00201007387 */ /* 0x0005e20000100800 */
[----:B0-----:R-:W-:-:S02]  /*00d0*/  VIADD R22, R21, 0x7f ;  /* 0x0000007f15167836 */ /* 0x001fc40000000000 */
[----:B------:R-:W-:-:S04]  /*00e0*/  LEA.HI R5, R5, R0, RZ, 0x5 ;  /* 0x0000000005057211 */ /* 0x000fc800078f28ff */
[----:B------:R-:W-:Y:S02]  /*00f0*/  SHF.R.S32.HI R0, RZ, 0x5, R5 ;  /* 0x00000005ff007819 */ /* 0x000fe40000011405 */
[----:B------:R-:W0:Y:S01]  /*0100*/  S2R R5, SR_CTAID.X ;  /* 0x0000000000057919 */ /* 0x000e220000002500 */
[----:B---3--:R-:W-:Y:S02]  /*0110*/  ULEA UR4, UR5, UR4, 0x18 ;  /* 0x0000000405047291 */ /* 0x008fe4000f8ec03f */
[----:B------:R-:W-:-:S05]  /*0120*/  IMAD.SHL.U32 R0, R0, 0x8, RZ ;  /* 0x0000000800007824 */ /* 0x000fca00078e00ff */
[-C--:B------:R-:W-:Y:S02]  /*0130*/  IABS R9, R0.reuse ;  /* 0x0000000000097213 */ /* 0x080fe40000000000 */
[----:B------:R-:W-:Y:S02]  /*0140*/  IABS R12, R0 ;  /* 0x00000000000c7213 */ /* 0x000fe40000000000 */
[----:B------:R-:W1:Y:S08]  /*0150*/  I2F.RP R4, R9 ;  /* 0x0000000900047306 */ /* 0x000e700000209400 */
[----:B-1----:R-:W1:Y:S01]  /*0160*/  MUFU.RCP R4, R4 ;  /* 0x0000000400047308 */ /* 0x002e620000001000 */
[----:B0-----:R-:W-:Y:S01]  /*0170*/  IABS R10, R5 ;  /* 0x00000005000a7213 */ /* 0x001fe20000000000 */
[----:B-1----:R-:W-:-:S02]  /*0180*/  VIADD R6, R4, 0xffffffe ;  /* 0x0ffffffe04067836 */ /* 0x002fc40000000000 */
[----:B------:R-:W-:-:S04]  /*0190*/  IMAD.MOV R4, RZ, RZ, -R12 ;  /* 0x000000ffff047224 */ /* 0x000fc800078e0a0c */
[----:B------:R0:W1:Y:S02]  /*01a0*/  F2I.FTZ.U32.TRUNC.NTZ R7, R6 ;  /* 0x0000000600077305 */ /* 0x000064000021f000 */
[----:B0-----:R-:W-:Y:S02]  /*01b0*/  IMAD.MOV.U32 R6, RZ, RZ, RZ ;  /* 0x000000ffff067224 */ /* 0x001fe400078e00ff */
[----:B-1----:R-:W-:-:S04]  /*01c0*/  IMAD.MOV R8, RZ, RZ, -R7 ;  /* 0x000000ffff087224 */ /* 0x002fc800078e0a07 */
[----:B------:R-:W-:Y:S02]  /*01d0*/  IMAD R11, R8, R9, RZ ;  /* 0x00000009080b7224 */ /* 0x000fe400078e02ff */
[----:B------:R-:W-:Y:S02]  /*01e0*/  IMAD.MOV.U32 R8, RZ, RZ, R10 ;  /* 0x000000ffff087224 */ /* 0x000fe400078e000a */
[----:B------:R-:W-:-:S06]  /*01f0*/  IMAD.HI.U32 R7, R7, R11, R6 ;  /* 0x0000000b07077227 */ /* 0x000fcc00078e0006 */
[----:B------:R-:W-:-:S04]  /*0200*/  IMAD.HI.U32 R7, R7, R8, RZ ;  /* 0x0000000807077227 */ /* 0x000fc800078e00ff */
[----:B------:R-:W-:-:S05]  /*0210*/  IMAD R4, R7, R4, R8 ;  /* 0x0000000407047224 */ /* 0x000fca00078e0208 */
[----:B------:R-:W-:-:S13]  /*0220*/  ISETP.GT.U32.AND P1, PT, R9, R4, PT ;  /* 0x000000040900720c */ /* 0x000fda0003f24070 */
[----:B------:R-:W-:Y:S02]  /*0230*/  @!P1 IMAD.IADD R4, R4, 0x1, -R9 ;  /* 0x0000000104049824 */ /* 0x000fe400078e0a09 */
[----:B------:R-:W-:Y:S01]  /*0240*/  @!P1 VIADD R7, R7, 0x1 ;  /* 0x0000000107079836 */ /* 0x000fe20000000000 */
[----:B------:R-:W-:Y:S02]  /*0250*/  ISETP.NE.AND P1, PT, R0, RZ, PT ;  /* 0x000000ff0000720c */ /* 0x000fe40003f25270 */
[----:B------:R-:W-:Y:S02]  /*0260*/  ISETP.GE.U32.AND P0, PT, R4, R9, PT ;  /* 0x000000090400720c */ /* 0x000fe40003f06070 */
[----:B------:R-:W-:-:S04]  /*0270*/  LOP3.LUT R4, R5, R0, RZ, 0x3c, !PT ;  /* 0x0000000005047212 */ /* 0x000fc800078e3cff */
[----:B------:R-:W-:Y:S01]  /*0280*/  ISETP.GE.AND P2, PT, R4, RZ, PT ;  /* 0x000000ff0400720c */ /* 0x000fe20003f46270 */
[----:B------:R-:W-:Y:S01]  /*0290*/  VIADD R4, R2, 0x3f ;  /* 0x0000003f02047836 */ /* 0x000fe20000000000 */
[----:B--2---:R-:W-:-:S05]  /*02a0*/  LOP3.LUT R2, R20, 0x3f, RZ, 0xc0, !PT ;  /* 0x0000003f14027812 */ /* 0x004fca00078ec0ff */
[----:B------:R-:W-:-:S04]  /*02b0*/  @P0 VIADD R7, R7, 0x1 ;  /* 0x0000000107070836 */ /* 0x000fc80000000000 */
[----:B------:R-:W-:Y:S01]  /*02c0*/  IMAD.MOV.U32 R6, RZ, RZ, R7 ;  /* 0x000000ffff067224 */ /* 0x000fe200078e0007 */
[----:B------:R-:W-:-:S03]  /*02d0*/  SHF.R.S32.HI R7, RZ, 0x1f, R4 ;  /* 0x0000001fff077819 */ /* 0x000fc60000011404 */
[----:B------:R-:W-:Y:S01]  /*02e0*/  @!P2 IMAD.MOV R6, RZ, RZ, -R6 ;  /* 0x000000ffff06a224 */ /* 0x000fe200078e0a06 */
[----:B------:R-:W-:Y:S02]  /*02f0*/  @!P1 LOP3.LUT R6, RZ, R0, RZ, 0x33, !PT ;  /* 0x00000000ff069212 */ /* 0x000fe400078e33ff */
[----:B------:R-:W-:-:S03]  /*0300*/  LEA.HI R7, R7, R4, RZ, 0x6 ;  /* 0x0000000407077211 */ /* 0x000fc600078f30ff */
[----:B------:R-:W-:Y:S02]  /*0310*/  IMAD.SHL.U32 R4, R6, 0x8, RZ ;  /* 0x0000000806047824 */ /* 0x000fe400078e00ff */
[----:B------:R-:W-:-:S03]  /*0320*/  IMAD.MOV R6, RZ, RZ, -R6 ;  /* 0x000000ffff067224 */ /* 0x000fc600078e0a06 */
[----:B------:R-:W-:Y:S01]  /*0330*/  LEA.HI.SX32 R7, R7, -R4, 0x1a ;  /* 0x8000000407077211 */ /* 0x000fe200078fd2ff */
[----:B------:R-:W-:Y:S02]  /*0340*/  IMAD R15, R0, R6, R5 ;  /* 0x00000006000f7224 */ /* 0x000fe400078e0205 */
[----:B------:R-:W-:Y:S01]  /*0350*/  IMAD.MOV.U32 R6, RZ, RZ, RZ ;  /* 0x000000ffff067224 */ /* 0x000fe200078e00ff */
[----:B------:R-:W-:Y:S02]  /*0360*/  VIMNMX R8, R7, 0x8, PT ;  /* 0x0000000807087848 */ /* 0x000fe40003fe0100 */
[----:B------:R-:W-:Y:S02]  /*0370*/  IABS R13, R15 ;  /* 0x0000000f000d7213 */ /* 0x000fe40000000000 */
[----:B------:R-:W-:-:S04]  /*0380*/  IABS R11, R8 ;  /* 0x00000008000b7213 */ /* 0x000fc80000000000 */
[----:B------:R-:W0:Y:S08]  /*0390*/  I2F.RP R9, R11 ;  /* 0x0000000b00097306 */ /* 0x000e300000209400 */
[----:B0-----:R-:W0:Y:S02]  /*03a0*/  MUFU.RCP R9, R9 ;  /* 0x0000000900097308 */ /* 0x001e240000001000 */
[----:B0-----:R-:W-:-:S06]  /*03b0*/  VIADD R7, R9, 0xffffffe ;  /* 0x0ffffffe09077836 */ /* 0x001fcc0000000000 */
[----:B------:R-:W0:Y:S02]  /*03c0*/  F2I.FTZ.U32.TRUNC.NTZ R7, R7 ;  /* 0x0000000700077305 */ /* 0x000e24000021f000 */
[----:B0-----:R-:W-:-:S04]  /*03d0*/  IMAD.MOV R10, RZ, RZ, -R7 ;  /* 0x000000ffff0a7224 */ /* 0x001fc800078e0a07 */
[----:B------:R-:W-:-:S04]  /*03e0*/  IMAD.MOV.U32 R0, RZ, RZ, R10 ;  /* 0x000000ffff007224 */ /* 0x000fc800078e000a */
[----:B------:R-:W-:Y:S01]  /*03f0*/  IMAD R5, R0, R11, RZ ;  /* 0x0000000b00057224 */ /* 0x000fe200078e02ff */
[----:B------:R-:W-:-:S03]  /*0400*/  IABS R0, R8 ;  /* 0x0000000800007213 */ /* 0x000fc60000000000 */
[----:B------:R-:W-:-:S04]  /*0410*/  IMAD.HI.U32 R6, R7, R5, R6 ;  /* 0x0000000507067227 */ /* 0x000fc800078e0006 */
[----:B------:R-:W-:Y:S02]  /*0420*/  IMAD.MOV R0, RZ, RZ, -R0 ;  /* 0x000000ffff007224 */ /* 0x000fe400078e0a00 */
[----:B------:R-:W-:-:S04]  /*0430*/  IMAD.HI.U32 R6, R6, R13, RZ ;  /* 0x0000000d06067227 */ /* 0x000fc800078e00ff */
[----:B------:R-:W-:Y:S01]  /*0440*/  IMAD R0, R6, R0, R13 ;  /* 0x0000000006007224 */ /* 0x000fe200078e020d */
[----:B------:R-:W-:Y:S01]  /*0450*/  ULDC.64 UR8, c[0x0][0x208] ;  /* 0x0000820000087ab9 */ /* 0x000fe20000000a00 */
[----:B------:R-:W-:-:S03]  /*0460*/  CS2R R12, SRZ ;  /* 0x00000000000c7805 */ /* 0x000fc6000001ff00 */
[----:B------:R-:W-:-:S13]  /*0470*/  ISETP.GT.U32.AND P1, PT, R11, R0, PT ;  /* 0x000000000b00720c */ /* 0x000fda0003f24070 */
[----:B------:R-:W-:Y:S02]  /*0480*/  @!P1 IMAD.IADD R0, R0, 0x1, -R11 ;  /* 0x0000000100009824 */ /* 0x000fe400078e0a0b */
[----:B------:R-:W-:Y:S01]  /*0490*/  @!P1 VIADD R6, R6, 0x1 ;  /* 0x0000000106069836 */ /* 0x000fe20000000000 */
[----:B------:R-:W-:Y:S02]  /*04a0*/  ISETP.NE.AND P1, PT, R8, RZ, PT ;  /* 0x000000ff0800720c */ /* 0x000fe40003f25270 */
[----:B------:R-:W-:Y:S02]  /*04b0*/  ISETP.GE.U32.AND P0, PT, R0, R11, PT ;  /* 0x0000000b0000720c */ /* 0x000fe40003f06070 */
[----:B------:R-:W-:Y:S02]  /*04c0*/  CS2R R10, SRZ ;  /* 0x00000000000a7805 */ /* 0x000fe4000001ff00 */
[----:B------:R-:W-:-:S04]  /*04d0*/  LOP3.LUT R0, R15, R8, RZ, 0x3c, !PT ;  /* 0x000000080f007212 */ /* 0x000fc800078e3cff */
[----:B------:R-:W-:-:S05]  /*04e0*/  ISETP.GE.AND P2, PT, R0, RZ, PT ;  /* 0x000000ff0000720c */ /* 0x000fca0003f46270 */
[----:B------:R-:W-:Y:S01]  /*04f0*/  @P0 VIADD R6, R6, 0x1 ;  /* 0x0000000106060836 */ /* 0x000fe20000000000 */
[----:B------:R-:W-:-:S03]  /*0500*/  ISETP.GE.AND P0, PT, R22, 0x80, PT ;  /* 0x000000801600780c */ /* 0x000fc60003f06270 */
[----:B------:R-:W-:Y:S01]  /*0510*/  IMAD.MOV.U32 R0, RZ, RZ, R6 ;  /* 0x000000ffff007224 */ /* 0x000fe200078e0006 */
[----:B------:R-:W-:-:S03]  /*0520*/  CS2R R6, SRZ ;  /* 0x0000000000067805 */ /* 0x000fc6000001ff00 */
[----:B------:R-:W-:Y:S01]  /*0530*/  @!P2 IMAD.MOV R0, RZ, RZ, -R0 ;  /* 0x000000ffff00a224 */ /* 0x000fe200078e0a00 */
[----:B------:R-:W-:-:S05]  /*0540*/  @!P1 LOP3.LUT R0, RZ, R8, RZ, 0x33, !PT ;  /* 0x00000008ff009212 */ /* 0x000fca00078e33ff */
[----:B------:R-:W-:Y:S02]  /*0550*/  IMAD.SHL.U32 R27, R0, 0x20, RZ ;  /* 0x00000020001b7824 */ /* 0x000fe400078e00ff */
[----:B------:R-:W-:Y:S02]  /*0560*/  IMAD.MOV R5, RZ, RZ, -R0 ;  /* 0x000000ffff057224 */ /* 0x000fe400078e0a00 */
[C---:B------:R-:W-:Y:S01]  /*0570*/  VIADD R20, R27.reuse, 0x1 ;  /* 0x000000011b147836 */ /* 0x040fe20000000000 */
[----:B------:R-:W-:Y:S01]  /*0580*/  STL [R1+0x2b4], R27 ;  /* 0x0002b41b01007387 */ /* 0x000fe20000100800 */
[C---:B------:R-:W-:Y:S02]  /*0590*/  VIADD R0, R27.reuse, 0x2 ;  /* 0x000000021b007836 */ /* 0x040fe40000000000 */
[C---:B------:R-:W-:Y:S01]  /*05a0*/  VIADD R21, R27.reuse, 0x3 ;  /* 0x000000031b157836 */ /* 0x040fe20000000000 */
[----:B------:R0:W-:Y:S01]  /*05b0*/  STL [R1+0x6c], R20 ;  /* 0x00006c1401007387 */ /* 0x0001e20000100800 */
[----:B------:R-:W-:Y:S01]  /*05c0*/  IMAD R5, R8, R5, R15 ;  /* 0x0000000508057224 */ /* 0x000fe200078e020f */
[----:B------:R-:W-:Y:S01]  /*05d0*/  CS2R R14, SRZ ;  /* 0x00000000000e7805 */ /* 0x000fe2000001ff00 */
[C---:B------:R-:W-:Y:S01]  /*05e0*/  VIADD R29, R27.reuse, 0x15 ;  /* 0x000000151b1d7836 */ /* 0x040fe20000000000 */
[----:B------:R1:W-:Y:S01]  /*05f0*/  STL [R1+0x68], R0 ;  /* 0x0000680001007387 */ /* 0x0003e20000100800 */
[----:B------:R-:W-:Y:S01]  /*0600*/  IMAD.IADD R3, R4, 0x1, R5 ;  /* 0x0000000104037824 */ /* 0x000fe200078e0205 */
[----:B------:R-:W-:Y:S01]  /*0610*/  CS2R R8, SRZ ;  /* 0x0000000000087805 */ /* 0x000fe2000001ff00 */
[----:B------:R-:W-:Y:S01]  /*0620*/  VIADD R28, R27, 0x16 ;  /* 0x000000161b1c7836 */ /* 0x000fe20000000000 */
[----:B------:R2:W-:Y:S01]  /*0630*/  STL [R1+0x64], R21 ;  /* 0x0000641501007387 */ /* 0x0005e20000100800 */
[----:B------:R-:W-:Y:S01]  /*0640*/  IMAD R3, R3, 0x40, R2 ;  /* 0x0000004003037824 */ /* 0x000fe200078e0202 */
[----:B------:R-:W-:Y:S01]  /*0650*/  CS2R R4, SRZ ;  /* 0x0000000000047805 */ /* 0x000fe2000001ff00 */
[----:B0-----:R-:W-:-:S02]  /*0660*/  VIADD R20, R27, 0x4 ;  /* 0x000000041b147836 */ /* 0x001fc40000000000 */
[C---:B------:R-:W-:Y:S02]  /*0670*/  VIADD R22, R27.reuse, 0x1a ;  /* 0x0000001a1b167836 */ /* 0x040fe40000000000 */
[C---:B-1----:R-:W-:Y:S01]  /*0680*/  VIADD R0, R27.reuse, 0x5 ;  /* 0x000000051b007836 */ /* 0x042fe20000000000 */
[----:B------:R0:W-:Y:S01]  /*0690*/  STL [R1+0x60], R20 ;  /* 0x0000601401007387 */ /* 0x0001e20000100800 */
[C---:B------:R-:W-:Y:S02]  /*06a0*/  VIADD R23, R27.reuse, 0x1b ;  /* 0x0000001b1b177836 */ /* 0x040fe40000000000 */
[C---:B--2---:R-:W-:Y:S01]  /*06b0*/  VIADD R21, R27.reuse, 0x6 ;  /* 0x000000061b157836 */ /* 0x044fe20000000000 */
[----:B------:R1:W-:Y:S01]  /*06c0*/  STL [R1+0x5c], R0 ;  /* 0x00005c0001007387 */ /* 0x0003e20000100800 */
[C---:B------:R-:W-:Y:S02]  /*06d0*/  VIADD R24, R27.reuse, 0x1c ;  /* 0x0000001c1b187836 */ /* 0x040fe40000000000 */
[C---:B------:R-:W-:Y:S01]  /*06e0*/  VIADD R25, R27.reuse, 0x1d ;  /* 0x0000001d1b197836 */ /* 0x040fe20000000000 */
[----:B------:R2:W-:Y:S01]  /*06f0*/  STL [R1+0x58], R21 ;  /* 0x0000581501007387 */ /* 0x0005e20000100800 */
[----:B------:R-:W-:-:S02]  /*0700*/  VIADD R26, R27, 0x1e ;  /* 0x0000001e1b1a7836 */ /* 0x000fc40000000000 */
[C---:B0-----:R-:W-:Y:S02]  /*0710*/  VIADD R20, R27.reuse, 0x7 ;  /* 0x000000071b147836 */ /* 0x041fe40000000000 */
[----:B-1----:R-:W-:-:S03]  /*0720*/  VIADD R0, R27, 0x8 ;  /* 0x000000081b007836 */ /* 0x002fc60000000000 */
[----:B------:R0:W-:Y:S01]  /*0730*/  STL [R1+0x54], R20 ;  /* 0x0000541401007387 */ /* 0x0001e20000100800 */
[----:B--2---:R-:W-:-:S03]  /*0740*/  VIADD R21, R27, 0x9 ;  /* 0x000000091b157836 */ /* 0x004fc60000000000 */
[----:B------:R1:W-:Y:S04]  /*0750*/  STL [R1+0x50], R0 ;  /* 0x0000500001007387 */ /* 0x0003e80000100800 */
[----:B------:R2:W-:Y:S01]  /*0760*/  STL [R1+0x4c], R21 ;  /* 0x00004c1501007387 */ /* 0x0005e20000100800 */
        /* <DEDUP_REMOVED lines=22> */
[----:B------:R1:W-:Y:S04]  /*08d0*/  STL [R1], R0 ;  /* 0x0000000001007387 */ /* 0x0003e80000100800 */
[----:B------:R2:W5:Y:S01]  /*08e0*/  LDL.LU R2, [R1+0x8e0] ;  /* 0x0008e00001027983 */ /* 0x0005620000300800 */
[----:B0-----:R-:W-:-:S03]  /*08f0*/  VIADD R20, R27, 0x18 ;  /* 0x000000181b147836 */ /* 0x001fc60000000000 */
[----:B------:R0:W-:Y:S01]  /*0900*/  STL [R1+0x8d8], R3 ;  /* 0x0008d80301007387 */ /* 0x0001e20000100800 */
[C---:B-1----:R-:W-:Y:S02]  /*0910*/  VIADD R0, R27.reuse, 0x17 ;  /* 0x000000171b007836 */ /* 0x042fe40000000000 */
[----:B------:R-:W-:Y:S01]  /*0920*/  VIADD R27, R27, 0x1f ;  /* 0x0000001f1b1b7836 */ /* 0x000fe20000000000 */
[----:B0-----:R2:W5:Y:S01]  /*0930*/  LDL.LU R3, [R1+0x8dc] ;  /* 0x0008dc0001037983 */ /* 0x0015620000300800 */
[----:B------:R-:W-:Y:S05]  /*0940*/  @!P0 BRA `(.L_x_0) ;  /* 0x0000019000888947 */ /* 0x000fea0003800000 */
[----:B------:R-:W3:Y:S01]  /*0950*/  LDL.LU R9, [R1] ;  /* 0x0000000001097983 */ /* 0x000ee20000300800 */
[----:B-----5:R-:W-:Y:S01]  /*0960*/  IABS R8, R2 ;  /* 0x0000000200087213 */ /* 0x020fe20000000000 */
[----:B------:R-:W-:Y:S01]  /*0970*/  ULDC UR5, c[0x0][0x23c] ;  /* 0x00008f0000057ab9 */ /* 0x000fe20000000800 */
[----:B------:R-:W-:Y:S01]  /*0980*/  IABS R12, R25 ;  /* 0x00000019000c7213 */ /* 0x000fe20000000000 */
[----:B------:R-:W4:Y:S01]  /*0990*/  LDL.LU R10, [R1+0xc] ;  /* 0x00000c00010a7983 */ /* 0x000f220000300800 */
[----:B------:R-:W-:Y:S01]  /*09a0*/  ISETP.NE.AND P4, PT, R2, RZ, PT ;  /* 0x000000ff0200720c */ /* 0x000fe20003f85270 */
[----:B------:R-:W-:Y:S02]  /*09b0*/  ULDC.64 UR6, c[0x0][0x218] ;  /* 0x0000860000067ab9 */ /* 0x000fe40000000a00 */
[----:B------:R-:W2:Y:S04]  /*09c0*/  LDL.LU R11, [R1+0x10] ;  /* 0x00001000010b7983 */ /* 0x000ea80000300800 */
[----:B------:R-:W2:Y:S04]  /*09d0*/  LDL.LU R4, [R1+0x14] ;  /* 0x0000140001047983 */ /* 0x000ea80000300800 */
[----:B------:R-:W2:Y:S04]  /*09e0*/  LDL.LU R5, [R1+0x1c] ;  /* 0x00001c0001057983 */ /* 0x000ea80000300800 */
[----:B------:R-:W2:Y:S04]  /*09f0*/  LDL.LU R6, [R1+0x4] ;  /* 0x0000040001067983 */ /* 0x000ea80000300800 */
[----:B------:R-:W2:Y:S04]  /*0a00*/  LDL.LU R7, [R1+0x8] ;  /* 0x0000080001077983 */ /* 0x000ea80000300800 */
[----:B------:R0:W-:Y:S04]  /*0a10*/  STL [R1+0x9cc], R29 ;  /* 0x0009cc1d01007387 */ /* 0x0001e80000100800 */
[----:B0-----:R-:W2:Y:S01]  /*0a20*/  LDL R29, [R1+0x8d8] ;  /* 0x0008d800011d7983 */ /* 0x001ea20000100800 */
[----:B------:R-:W-:-:S02]  /*0a30*/  ISETP.GE.AND P6, PT, R26, RZ, PT ;  /* 0x000000ff1a00720c */ /* 0x000fc40003fc6270 */
[----:B------:R-:W-:Y:S01]  /*0a40*/  ISETP.GE.AND P5, PT, R27, RZ, PT ;  /* 0x000000ff1b00720c */ /* 0x000fe20003fa6270 */
[----:B------:R0:W-:Y:S01]  /*0a50*/  STL [R1+0x9b8], R3 ;  /* 0x0009b80301007387 */ /* 0x0001e20000100800 */
[----:B---3--:R-:W-:Y:S02]  /*0a60*/  IMAD.MOV.U32 R16, RZ, RZ, R9 ;  /* 0x000000ffff107224 */ /* 0x008fe400078e0009 */
[----:B----4-:R-:W-:Y:S01]  /*0a70*/  IMAD.MOV.U32 R14, RZ, RZ, R10 ;  /* 0x000000ffff0e7224 */ /* 0x010fe200078e000a */
[----:B------:R-:W-:Y:S01]  /*0a80*/  IABS R10, R3 ;  /* 0x00000003000a7213 */ /* 0x000fe20000000000 */
[----:B--2---:R-:W-:Y:S02]  /*0a90*/  IMAD.MOV.U32 R17, RZ, RZ, R11 ;  /* 0x000000ffff117224 */ /* 0x004fe400078e000b */
[----:B------:R-:W-:Y:S02]  /*0aa0*/  IMAD.MOV.U32 R19, RZ, RZ, R4 ;  /* 0x000000ffff137224 */ /* 0x000fe400078e0004 */
[----:B------:R-:W1:Y:S01]  /*0ab0*/  I2F.RP R4, R8 ;  /* 0x0000000800047306 */ /* 0x000e620000209400 */
[----:B------:R-:W-:-:S02]  /*0ac0*/  IMAD.MOV.U32 R15, RZ, RZ, R5 ;  /* 0x000000ffff0f7224 */ /* 0x000fc400078e0005 */
[----:B0-----:R-:W-:-:S05]  /*0ad0*/  IMAD.MOV.U32 R3, RZ, RZ, R6 ;  /* 0x000000ffff037224 */ /* 0x001fca00078e0006 */
[----:B------:R-:W0:Y:S01]  /*0ae0*/  I2F.RP R6, R10 ;  /* 0x0000000a00067306 */ /* 0x000e220000209400 */
[----:B------:R-:W-:-:S07]  /*0af0*/  IMAD.MOV.U32 R18, RZ, RZ, R7 ;  /* 0x000000ffff127224 */ /* 0x000fce00078e0007 */
[----:B-1----:R-:W1:Y:S08]  /*0b00*/  MUFU.RCP R4, R4 ;  /* 0x0000000400047308 */ /* 0x002e700000001000 */
[----:B0-----:R-:W0:Y:S01]  /*0b10*/  MUFU.RCP R6, R6 ;  /* 0x0000000600067308 */ /* 0x001e220000001000 */
[----:B------:R-:W-:Y:S01]  /*0b20*/  ISETP.GE.AND P1, PT, R29, RZ, PT ;  /* 0x000000ff1d00720c */ /* 0x000fe20003f26270 */
[----:B-1----:R-:W-:-:S06]  /*0b30*/  VIADD R4, R4, 0xffffffe ;  /* 0x0ffffffe04047836 */ /* 0x002fcc0000000000 */
[----:B------:R-:W1:Y:S01]  /*0b40*/  F2I.FTZ.U32.TRUNC.NTZ R5, R4 ;  /* 0x0000000400057305 */ /* 0x000e62000021f000 */
[----:B0-----:R-:W-:-:S07]  /*0b50*/  VIADD R6, R6, 0xffffffe ;  /* 0x0ffffffe06067836 */ /* 0x001fce0000000000 */
[----:B------:R0:W2:Y:S01]  /*0b60*/  F2I.FTZ.U32.TRUNC.NTZ R7, R6 ;  /* 0x0000000600077305 */ /* 0x0000a2000021f000 */
[----:B-1----:R-:W-:Y:S01]  /*0b70*/  IMAD.MOV R4, RZ, RZ, -R5 ;  /* 0x000000ffff047224 */ /* 0x002fe200078e0a05 */
[----:B0-----:R-:W-:Y:S02]  /*0b80*/  IABS R6, R29 ;  /* 0x0000001d00067213 */ /* 0x001fe40000000000 */
[----:B------:R-:W3:Y:S01]  /*0b90*/  LDL.LU R29, [R1+0x9cc] ;  /* 0x0009cc00011d7983 */ /* 0x000ee20000300800 */
[----:B------:R-:W-:Y:S02]  /*0ba0*/  IMAD R9, R4, R8, RZ ;  /* 0x0000000804097224 */ /* 0x000fe400078e02ff */
[----:B------:R-:W-:-:S04]  /*0bb0*/  IMAD.MOV.U32 R4, RZ, RZ, RZ ;  /* 0x000000ffff047224 */ /* 0x000fc800078e00ff */
[----:B------:R-:W-:Y:S01]  /*0bc0*/  IMAD.HI.U32 R9, R5, R9, R4 ;  /* 0x0000000905097227 */ /* 0x000fe200078e0004 */
[----:B------:R-:W-:-:S03]  /*0bd0*/  IABS R5, R27 ;  /* 0x0000001b00057213 */ /* 0x000fc60000000000 */
[----:B--2---:R-:W-:Y:S02]  /*0be0*/  IMAD.MOV R4, RZ, RZ, -R7 ;  /* 0x000000ffff047224 */ /* 0x004fe400078e0a07 */
[----:B------:R-:W-:-:S04]  /*0bf0*/  IMAD.HI.U32 R9, R9, R6, RZ ;  /* 0x0000000609097227 */ /* 0x000fc800078e00ff */
[----:B------:R-:W-:Y:S02]  /*0c00*/  IMAD.MOV R9, RZ, RZ, -R9 ;  /* 0x000000ffff097224 */ /* 0x000fe400078e0a09 */
[----:B------:R-:W-:Y:S02]  /*0c10*/  IMAD R11, R4, R10, RZ ;  /* 0x0000000a040b7224 */ /* 0x000fe400078e02ff */
[----:B------:R-:W-:Y:S01]  /*0c20*/  IMAD R4, R8, R9, R6 ;  /* 0x0000000908047224 */ /* 0x000fe200078e0206 */
[----:B------:R-:W-:Y:S01]  /*0c30*/  IABS R9, R24 ;  /* 0x0000001800097213 */ /* 0x000fe20000000000 */
[----:B------:R-:W-:-:S03]  /*0c40*/  IMAD.MOV.U32 R6, RZ, RZ, RZ ;  /* 0x000000ffff067224 */ /* 0x000fc600078e00ff */
[----:B------:R-:W-:Y:S01]  /*0c50*/  ISETP.GT.U32.AND P0, PT, R8, R4, PT ;  /* 0x000000040800720c */ /* 0x000fe20003f04070 */
[----:B------:R-:W-:Y:S01]  /*0c60*/  IMAD.HI.U32 R11, R7, R11, R6 ;  /* 0x0000000b070b7227 */ /* 0x000fe200078e0006 */
[----:B------:R-:W-:-:S05]  /*0c70*/  IABS R6, R26 ;  /* 0x0000001a00067213 */ /* 0x000fca0000000000 */
[----:B------:R-:W-:-:S04]  /*0c80*/  IMAD.HI.U32 R7, R11, R5, RZ ;  /* 0x000000050b077227 */ /* 0x000fc800078e00ff */
[----:B------:R-:W-:Y:S02]  /*0c90*/  IMAD.MOV R7, RZ, RZ, -R7 ;  /* 0x000000ffff077224 */ /* 0x000fe400078e0a07 */
[----:B------:R-:W-:Y:S02]  /*0ca0*/  @!P0 IMAD.IADD R4, R4, 0x1, -R8 ;  /* 0x0000000104048824 */ /* 0x000fe400078e0a08 */
[----:B------:R-:W-:Y:S02]  /*0cb0*/  IMAD R5, R10, R7, R5 ;  /* 0x000000070a057224 */ /* 0x000fe400078e0205 */
[----:B------:R-:W-:Y:S01]  /*0cc0*/  IMAD.HI.U32 R7, R11, R6, RZ ;  /* 0x000000060b077227 */ /* 0x000fe200078e00ff */
[----:B------:R-:W-:Y:S02]  /*0cd0*/  ISETP.GT.U32.AND P0, PT, R8, R4, PT ;  /* 0x000000040800720c */ /* 0x000fe40003f04070 */
[----:B------:R-:W-:Y:S01]  /*0ce0*/  ISETP.GT.U32.AND P2, PT, R10, R5, PT ;  /* 0x000000050a00720c */ /* 0x000fe20003f44070 */
[----:B------:R-:W-:-:S02]  /*0cf0*/  IMAD.MOV R7, RZ, RZ, -R7 ;  /* 0x000000ffff077224 */ /* 0x000fc400078e0a07 */
[----:B------:R-:W-:-:S04]  /*0d00*/  IMAD.HI.U32 R13, R11, R12, RZ ;  /* 0x0000000c0b0d7227 */ /* 0x000fc800078e00ff */
[----:B------:R-:W-:Y:S02]  /*0d10*/  IMAD R6, R10, R7, R6 ;  /* 0x000000070a067224 */ /* 0x000fe400078e0206 */
[----:B------:R-:W-:-:S04]  /*0d20*/  IMAD.HI.U32 R7, R11, R9, RZ ;  /* 0x000000090b077227 */ /* 0x000fc800078e00ff */
[----:B------:R-:W-:Y:S01]  /*0d30*/  @!P0 IMAD.IADD R4, R4, 0x1, -R8 ;  /* 0x0000000104048824 */ /* 0x000fe200078e0a08 */
[C---:B------:R-:W-:Y:S01]  /*0d40*/  ISETP.GT.U32.AND P0, PT, R10.reuse, R6, PT ;  /* 0x000000060a00720c */ /* 0x040fe20003f04070 */
[----:B------:R-:W-:Y:S02]  /*0d50*/  IMAD.MOV R7, RZ, RZ, -R7 ;  /* 0x000000ffff077224 */ /* 0x000fe400078e0a07 */
[----:B------:R-:W-:Y:S02]  /*0d60*/  IMAD.MOV R13, RZ, RZ, -R13 ;  /* 0x000000ffff0d7224 */ /* 0x000fe400078e0a0d */
[C---:B------:R-:W-:Y:S02]  /*0d70*/  IMAD R9, R10.reuse, R7, R9 ;  /* 0x000000070a097224 */ /* 0x040fe400078e0209 */
[----:B------:R-:W-:Y:S02]  /*0d80*/  @!P2 IMAD.IADD R5, R5, 0x1, -R10 ;  /* 0x000000010505a824 */ /* 0x000fe400078e0a0a */
[----:B------:R-:W-:-:S02]  /*0d90*/  IMAD R12, R10, R13, R12 ;  /* 0x0000000d0a0c7224 */ /* 0x000fc400078e020c */
[----:B------:R-:W-:Y:S02]  /*0da0*/  IMAD.MOV.U32 R26, RZ, RZ, R4 ;  /* 0x000000ffff1a7224 */ /* 0x000fe400078e0004 */
[----:B------:R-:W-:Y:S01]  /*0db0*/  @!P0 IMAD.IADD R6, R6, 0x1, -R10 ;  /* 0x0000000106068824 */ /* 0x000fe200078e0a0a */
[C---:B------:R-:W-:Y:S01]  /*0dc0*/  ISETP.GT.U32.AND P0, PT, R10.reuse, R9, PT ;  /* 0x000000090a00720c */ /* 0x040fe20003f04070 */
[----:B------:R-:W-:Y:S01]  /*0dd0*/  @!P1 IMAD.MOV R26, RZ, RZ, -R26 ;  /* 0x000000ffff1a9224 */ /* 0x000fe200078e0a1a */
[C---:B------:R-:W-:Y:S02]  /*0de0*/  ISETP.GT.U32.AND P2, PT, R10.reuse, R5, PT ;  /* 0x000000050a00720c */ /* 0x040fe40003f44070 */
[C---:B------:R-:W-:Y:S02]  /*0df0*/  ISETP.GT.U32.AND P3, PT, R10.reuse, R12, PT ;  /* 0x0000000c0a00720c */ /* 0x040fe40003f64070 */
[----:B------:R-:W-:Y:S02]  /*0e00*/  @!P4 LOP3.LUT R26, RZ, R2, RZ, 0x33, !PT ;  /* 0x00000002ff1ac212 */ /* 0x000fe400078e33ff */
[----:B------:R-:W-:-:S02]  /*0e10*/  ISETP.GT.U32.AND P4, PT, R10, R6, PT ;  /* 0x000000060a00720c */ /* 0x000fc40003f84070 */
[----:B------:R-:W-:-:S05]  /*0e20*/  IABS R8, R23 ;  /* 0x0000001700087213 */ /* 0x000fca0000000000 */
[----:B------:R-:W-:Y:S01]  /*0e30*/  IMAD.HI.U32 R4, R11, R8, RZ ;  /* 0x000000080b047227 */ /* 0x000fe200078e00ff */
[----:B------:R-:W-:-:S03]  /*0e40*/  IABS R13, R22 ;  /* 0x00000016000d7213 */ /* 0x000fc60000000000 */
[----:B------:R-:W-:Y:S02]  /*0e50*/  @!P0 IMAD.IADD R9, R9, 0x1, -R10 ;  /* 0x0000000109098824 */ /* 0x000fe400078e0a0a */
[----:B------:R-:W-:Y:S02]  /*0e60*/  IMAD.MOV R4, RZ, RZ, -R4 ;  /* 0x000000ffff047224 */ /* 0x000fe400078e0a04 */
[--C-:B------:R-:W-:Y:S02]  /*0e70*/  @!P2 IMAD.IADD R5, R5, 0x1, -R10.reuse ;  /* 0x000000010505a824 */ /* 0x100fe400078e0a0a */
[--C-:B------:R-:W-:Y:S01]  /*0e80*/  @!P3 IMAD.IADD R12, R12, 0x1, -R10.reuse ;  /* 0x000000010c0cb824 */ /* 0x100fe200078e0a0a */
[----:B------:R0:W-:Y:S01]  /*0e90*/  STL [R1+0x130], R26 ;  /* 0x0001301a01007387 */ /* 0x0001e20000100800 */
[----:B------:R-:W-:Y:S01]  /*0ea0*/  @!P4 IMAD.IADD R6, R6, 0x1, -R10 ;  /* 0x000000010606c824 */ /* 0x000fe200078e0a0a */
[C---:B------:R-:W-:Y:S01]  /*0eb0*/  ISETP.GT.U32.AND P4, PT, R10.reuse, R9, PT ;  /* 0x000000090a00720c */ /* 0x040fe20003f84070 */
[C---:B------:R-:W-:Y:S01]  /*0ec0*/  IMAD R2, R10.reuse, R4, R8 ;  /* 0x000000040a027224 */ /* 0x040fe200078e0208 */
[----:B------:R-:W-:Y:S01]  /*0ed0*/  ISETP.GT.U32.AND P0, PT, R10, R12, PT ;  /* 0x0000000c0a00720c */ /* 0x000fe20003f04070 */
[----:B------:R-:W-:-:S04]  /*0ee0*/  IMAD.HI.U32 R8, R11, R13, RZ ;  /* 0x0000000d0b087227 */ /* 0x000fc800078e00ff */
[----:B0-----:R-:W-:Y:S02]  /*0ef0*/  IMAD.MOV.U32 R26, RZ, RZ, R5 ;  /* 0x000000ffff1a7224 */ /* 0x001fe400078e0005 */
[----:B------:R-:W-:Y:S02]  /*0f00*/  IMAD.MOV R8, RZ, RZ, -R8 ;  /* 0x000000ffff087224 */ /* 0x000fe400078e0a08 */
[----:B------:R-:W-:Y:S01]  /*0f10*/  @!P5 IMAD.MOV R26, RZ, RZ, -R26 ;  /* 0x000000ffff1ad224 */ /* 0x000fe200078e0a1a */
[C---:B------:R-:W-:Y:S01]  /*0f20*/  ISETP.GT.U32.AND P5, PT, R10.reuse, R2, PT ;  /* 0x000000020a00720c */ /* 0x040fe20003fa4070 */
[----:B------:R-:W-:Y:S01]  /*0f30*/  IMAD R13, R10, R8, R13 ;  /* 0x000000080a0d7224 */ /* 0x000fe200078e020d */
[----:B------:R-:W-:Y:S01]  /*0f40*/  ISETP.GE.AND P1, PT, R25, RZ, PT ;  /* 0x000000ff1900720c */ /* 0x000fe20003f26270 */
[--C-:B------:R-:W-:Y:S01]  /*0f50*/  @!P4 IMAD.IADD R9, R9, 0x1, -R10.reuse ;  /* 0x000000010909c824 */ /* 0x100fe200078e0a0a */
[----:B------:R-:W-:Y:S01]  /*0f60*/  IABS R4, R21 ;  /* 0x0000001500047213 */ /* 0x000fe20000000000 */
[----:B------:R-:W-:Y:S01]  /*0f70*/  @!P0 IMAD.IADD R12, R12, 0x1, -R10 ;  /* 0x000000010c0c8824 */ /* 0x000fe200078e0a0a */
[----:B------:R-:W-:-:S02]  /*0f80*/  ISETP.GT.U32.AND P4, PT, R10, R13, PT ;  /* 0x0000000d0a00720c */ /* 0x000fc40003f84070 */
[----:B------:R-:W-:Y:S01]  /*0f90*/  ISETP.GE.AND P3, PT, R23, RZ, PT ;  /* 0x000000ff1700720c */ /* 0x000fe20003f66270 */
[----:B------:R-:W-:Y:S01]  /*0fa0*/  IMAD.MOV.U32 R23, RZ, RZ, R12 ;  /* 0x000000ffff177224 */ /* 0x000fe200078e000c */
[----:B------:R-:W-:Y:S01]  /*0fb0*/  ISETP.GE.AND P2, PT, R24, RZ, PT ;  /* 0x000000ff1800720c */ /* 0x000fe20003f46270 */
[----:B------:R-:W-:Y:S01]  /*0fc0*/  IMAD.MOV.U32 R25, RZ, RZ, R6 ;  /* 0x000000ffff197224 */ /* 0x000fe200078e0006 */
[----:B------:R-:W-:Y:S01]  /*0fd0*/  IABS R7, R20 ;  /* 0x0000001400077213 */ /* 0x000fe20000000000 */
[----:B------:R-:W-:Y:S02]  /*0fe0*/  @!P5 IMAD.IADD R2, R2, 0x1, -R10 ;  /* 0x000000010202d824 */ /* 0x000fe400078e0a0a */
[----:B------:R-:W-:-:S04]  /*0ff0*/  IMAD.HI.U32 R6, R11, R4, RZ ;  /* 0x000000040b067227 */ /* 0x000fc800078e00ff */
[----:B------:R-:W-:Y:S01]  /*1000*/  @!P1 IMAD.MOV R23, RZ, RZ, -R23 ;  /* 0x000000ffff179224 */ /* 0x000fe200078e0a17 */
[----:B------:R-:W-:Y:S01]  /*1010*/  ISETP.GT.U32.AND P1, PT, R10, R2, PT ;  /* 0x000000020a00720c */ /* 0x000fe20003f24070 */
[----:B------:R-:W-:Y:S01]  /*1020*/  IMAD.HI.U32 R8, R11, R7, RZ ;  /* 0x000000070b087227 */ /* 0x000fe200078e00ff */
[----:B------:R-:W-:-:S03]  /*1030*/  IABS R5, R0 ;  /* 0x0000000000057213 */ /* 0x000fc60000000000 */
[----:B------:R-:W-:Y:S02]  /*1040*/  IMAD.MOV R6, RZ, RZ, -R6 ;  /* 0x000000ffff067224 */ /* 0x000fe400078e0a06 */
[----:B------:R-:W-:Y:S02]  /*1050*/  @!P4 IMAD.IADD R13, R13, 0x1, -R10 ;  /* 0x000000010d0dc824 */ /* 0x000fe400078e0a0a */
[----:B------:R-:W-:Y:S02]  /*1060*/  IMAD.MOV R8, RZ, RZ, -R8 ;  /* 0x000000ffff087224 */ /* 0x000fe400078e0a08 */
[C---:B------:R-:W-:Y:S01]  /*1070*/  IMAD R6, R10.reuse, R6, R4 ;  /* 0x000000060a067224 */ /* 0x040fe200078e0204 */
[C---:B------:R-:W-:Y:S01]  /*1080*/  ISETP.GT.U32.AND P4, PT, R10.reuse, R13, PT ;  /* 0x0000000d0a00720c */ /* 0x040fe20003f84070 */
[----:B------:R-:W-:Y:S02]  /*1090*/  IMAD R4, R10, R8, R7 ;  /* 0x000000080a047224 */ /* 0x000fe400078e0207 */
[----:B------:R-:W-:-:S04]  /*10a0*/  IMAD.HI.U32 R12, R11, R5, RZ ;  /* 0x000000050b0c7227 */ /* 0x000fc800078e00ff */
[----:B------:R-:W-:Y:S01]  /*10b0*/  @!P2 IMAD.MOV R9, RZ, RZ, -R9 ;  /* 0x000000ffff09a224 */ /* 0x000fe200078e0a09 */
[----:B------:R-:W-:Y:S01]  /*10c0*/  ISETP.GT.U32.AND P2, PT, R10, R6, PT ;  /* 0x000000060a00720c */ /* 0x000fe20003f44070 */
[----:B------:R-:W-:Y:S02]  /*10d0*/  IMAD.MOV R12, RZ, RZ, -R12 ;  /* 0x000000ffff0c7224 */ /* 0x000fe400078e0a0c */
[--C-:B------:R-:W-:Y:S01]  /*10e0*/  @!P1 IMAD.IADD R2, R2, 0x1, -R10.reuse ;  /* 0x0000000102029824 */ /* 0x100fe200078e0a0a */
[C---:B------:R-:W-:Y:S01]  /*10f0*/  ISETP.GT.U32.AND P1, PT, R10.reuse, R4, PT ;  /* 0x000000040a00720c */ /* 0x040fe20003f24070 */
[----:B------:R-:W-:Y:S02]  /*1100*/  IMAD R5, R10, R12, R5 ;  /* 0x0000000c0a057224 */ /* 0x000fe400078e0205 */
[----:B------:R-:W-:-:S03]  /*1110*/  @!P4 IMAD.IADD R13, R13, 0x1, -R10 ;  /* 0x000000010d0dc824 */ /* 0x000fc600078e0a0a */
[----:B------:R-:W-:-:S03]  /*1120*/  ISETP.GT.U32.AND P4, PT, R10, R5, PT ;  /* 0x000000050a00720c */ /* 0x000fc60003f84070 */
[----:B------:R-:W-:-:S04]  /*1130*/  @!P2 IMAD.IADD R6, R6, 0x1, -R10 ;  /* 0x000000010606a824 */ /* 0x000fc800078e0a0a */
[----:B------:R-:W-:Y:S01]  /*1140*/  @!P1 IMAD.IADD R4, R4, 0x1, -R10 ;  /* 0x0000000104049824 */ /* 0x000fe200078e0a0a */
[----:B------:R-:W-:Y:S02]  /*1150*/  ISETP.GT.U32.AND P1, PT, R10, R6, PT ;  /* 0x000000060a00720c */ /* 0x000fe40003f24070 */
[----:B------:R-:W-:Y:S01]  /*1160*/  ISETP.GE.AND P5, PT, R20, RZ, PT ;  /* 0x000000ff1400720c */ /* 0x000fe20003fa6270 */
[----:B------:R-:W-:Y:S02]  /*1170*/  IMAD.MOV.U32 R20, RZ, RZ, R2 ;  /* 0x000000ffff147224 */ /* 0x000fe400078e0002 */
[----:B------:R-:W-:Y:S02]  /*1180*/  @!P4 IMAD.IADD R5, R5, 0x1, -R10 ;  /* 0x000000010505c824 */ /* 0x000fe400078e0a0a */
[----:B------:R-:W-:-:S03]  /*1190*/  @!P3 IMAD.MOV R20, RZ, RZ, -R20 ;  /* 0x000000ffff14b224 */ /* 0x000fc600078e0a14 */
[----:B------:R-:W-:-:S03]  /*11a0*/  ISETP.GT.U32.AND P3, PT, R10, R5, PT ;  /* 0x000000050a00720c */ /* 0x000fc60003f64070 */
[----:B------:R-:W-:Y:S01]  /*11b0*/  @!P1 IMAD.IADD R6, R6, 0x1, -R10 ;  /* 0x0000000106069824 */ /* 0x000fe200078e0a0a */
[----:B------:R-:W-:Y:S01]  /*11c0*/  ISETP.GT.U32.AND P4, PT, R10, R4, PT ;  /* 0x000000040a00720c */ /* 0x000fe20003f84070 */
[----:B------:R-:W-:Y:S01]  /*11d0*/  @!P6 IMAD.MOV R25, RZ, RZ, -R25 ;  /* 0x000000ffff19e224 */ /* 0x000fe200078e0a19 */
[----:B------:R-:W-:Y:S02]  /*11e0*/  ISETP.GE.AND P6, PT, R22, RZ, PT ;  /* 0x000000ff1600720c */ /* 0x000fe40003fc6270 */
[----:B------:R-:W-:Y:S02]  /*11f0*/  ISETP.GE.AND P0, PT, R21, RZ, PT ;  /* 0x000000ff1500720c */ /* 0x000fe40003f06270 */
[----:B------:R-:W-:-:S03]  /*1200*/  ISETP.GE.AND P2, PT, R0, RZ, PT ;  /* 0x000000ff0000720c */ /* 0x000fc60003f46270 */
[--C-:B------:R-:W-:Y:S01]  /*1210*/  @!P3 IMAD.IADD R5, R5, 0x1, -R10.reuse ;  /* 0x000000010505b824 */ /* 0x100fe200078e0a0a */
[----:B------:R0:W-:Y:S03]  /*1220*/  STL [R1+0x38], R26 ;  /* 0x0000381a01007387 */ /* 0x0001e60000100800 */
[----:B------:R-:W-:Y:S01]  /*1230*/  @!P4 IMAD.IADD R4, R4, 0x1, -R10 ;  /* 0x000000010404c824 */ /* 0x000fe200078e0a0a */
[----:B------:R1:W-:Y:S01]  /*1240*/  STL [R1+0x34], R25 ;  /* 0x0000341901007387 */ /* 0x0003e20000100800 */
[----:B------:R-:W-:Y:S02]  /*1250*/  IMAD.MOV.U32 R27, RZ, RZ, R17 ;  /* 0x000000ffff1b7224 */ /* 0x000fe400078e0011 */
[----:B------:R-:W-:Y:S01]  /*1260*/  @!P5 IMAD.MOV R4, RZ, RZ, -R4 ;  /* 0x000000ffff04d224 */ /* 0x000fe200078e0a04 */
[----:B------:R-:W-:Y:S01]  /*1270*/  STL [R1+0x30], R23 ;  /* 0x0000301701007387 */ /* 0x000fe20000100800 */
[----:B0-----:R-:W-:-:S03]  /*1280*/  IMAD.MOV.U32 R26, RZ, RZ, R15 ;  /* 0x000000ffff1a7224 */ /* 0x001fc600078e000f */
[----:B------:R0:W-:Y:S04]  /*1290*/  STL [R1+0x2c], R9 ;  /* 0x00002c0901007387 */ /* 0x0001e80000100800 */
[----:B------:R-:W-:Y:S01]  /*12a0*/  STL [R1+0x28], R20 ;  /* 0x0000281401007387 */ /* 0x000fe20000100800 */
[----:B-1----:R-:W-:Y:S02]  /*12b0*/  IMAD.MOV.U32 R25, RZ, RZ, R26 ;  /* 0x000000ffff197224 */ /* 0x002fe400078e001a */
[----:B------:R-:W-:Y:S02]  /*12c0*/  IMAD.MOV.U32 R26, RZ, RZ, R27 ;  /* 0x000000ffff1a7224 */ /* 0x000fe400078e001b */
[----:B------:R-:W-:Y:S01]  /*12d0*/  IMAD.MOV.U32 R17, RZ, RZ, R14 ;  /* 0x000000ffff117224 */ /* 0x000fe200078e000e */
[----:B------:R-:W-:-:S02]  /*12e0*/  IABS R14, R28 ;  /* 0x0000001c000e7213 */ /* 0x000fc40000000000 */
[----:B------:R-:W-:-:S03]  /*12f0*/  IABS R8, R16 ;  /* 0x0000001000087213 */ /* 0x000fc60000000000 */
[----:B------:R-:W-:-:S04]  /*1300*/  IMAD.HI.U32 R15, R11, R14, RZ ;  /* 0x0000000e0b0f7227 */ /* 0x000fc800078e00ff */
[----:B0-----:R-:W-:-:S04]  /*1310*/  IMAD.HI.U32 R9, R11, R8, RZ ;  /* 0x000000080b097227 */ /* 0x001fc800078e00ff */
[----:B------:R-:W-:Y:S01]  /*1320*/  IMAD.MOV R15, RZ, RZ, -R15 ;  /* 0x000000ffff0f7224 */ /* 0x000fe200078e0a0f */
[----:B---3--:R-:W-:-:S05]  /*1330*/  IABS R7, R29 ;  /* 0x0000001d00077213 */ /* 0x008fca0000000000 */
[----:B------:R-:W-:-:S04]  /*1340*/  IMAD.HI.U32 R12, R11, R7, RZ ;  /* 0x000000070b0c7227 */ /* 0x000fc800078e00ff */
[----:B------:R-:W-:-:S04]  /*1350*/  IMAD.MOV R12, RZ, RZ, -R12 ;  /* 0x000000ffff0c7224 */ /* 0x000fc800078e0a0c */
[----:B------:R-:W-:-:S05]  /*1360*/  IMAD R7, R10, R12, R7 ;  /* 0x0000000c0a077224 */ /* 0x000fca00078e0207 */
[----:B------:R-:W-:Y:S01]  /*1370*/  ISETP.GT.U32.AND P1, PT, R10, R7, PT ;  /* 0x000000070a00720c */ /* 0x000fe20003f24070 */
[----:B------:R-:W-:Y:S02]  /*1380*/  IMAD.MOV.U32 R12, RZ, RZ, R13 ;  /* 0x000000ffff0c7224 */ /* 0x000fe400078e000d */
[----:B------:R-:W-:Y:S02]  /*1390*/  IMAD.MOV.U32 R13, RZ, RZ, R6 ;  /* 0x000000ffff0d7224 */ /* 0x000fe400078e0006 */
[----:B------:R-:W-:Y:S02]  /*13a0*/  @!P6 IMAD.MOV R12, RZ, RZ, -R12 ;  /* 0x000000ffff0ce224 */ /* 0x000fe400078e0a0c */
[----:B------:R-:W-:-:S06]  /*13b0*/  @!P0 IMAD.MOV R13, RZ, RZ, -R13 ;  /* 0x000000ffff0d8224 */ /* 0x000fcc00078e0a0d */
[----:B------:R-:W-:Y:S01]  /*13c0*/  @!P1 IMAD.IADD R7, R7, 0x1, -R10 ;  /* 0x0000000107079824 */ /* 0x000fe200078e0a0a */
[----:B------:R-:W-:Y:S01]  /*13d0*/  ISETP.GE.AND P1, PT, R29, RZ, PT ;  /* 0x000000ff1d00720c */ /* 0x000fe20003f26270 */
[----:B------:R-:W-:Y:S01]  /*13e0*/  IMAD.MOV.U32 R29, RZ, RZ, R5 ;  /* 0x000000ffff1d7224 */ /* 0x000fe200078e0005 */
[----:B------:R0:W-:Y:S03]  /*13f0*/  STL [R1+0x24], R12 ;  /* 0x0000240c01007387 */ /* 0x0001e60000100800 */
[----:B------:R-:W-:Y:S01]  /*1400*/  @!P2 IMAD.MOV R29, RZ, RZ, -R29 ;  /* 0x000000ffff1da224 */ /* 0x000fe200078e0a1d */
[----:B------:R-:W-:Y:S04]  /*1410*/  STL [R1+0x20], R13 ;  /* 0x0000200d01007387 */ /* 0x000fe80000100800 */
[----:B------:R1:W-:Y:S04]  /*1420*/  STL [R1+0x18], R4 ;  /* 0x0000180401007387 */ /* 0x0003e80000100800 */
[----:B------:R-:W-:Y:S04]  /*1430*/  STL [R1+0x9a8], R29 ;  /* 0x0009a81d01007387 */ /* 0x000fe80000100800 */
[----:B------:R-:W2:Y:S01]  /*1440*/  LDL.LU R27, [R1+0x3c] ;  /* 0x00003c00011b7983 */ /* 0x000ea20000300800 */
[----:B------:R-:W-:-:S02]  /*1450*/  IMAD.MOV R9, RZ, RZ, -R9 ;  /* 0x000000ffff097224 */ /* 0x000fc400078e0a09 */
[C---:B------:R-:W-:Y:S02]  /*1460*/  IMAD R0, R10.reuse, R15, R14 ;  /* 0x0000000f0a007224 */ /* 0x040fe400078e020e */
[----:B------:R-:W-:-:S03]  /*1470*/  IMAD R8, R10, R9, R8 ;  /* 0x000000090a087224 */ /* 0x000fc600078e0208 */
[C---:B------:R-:W-:Y:S02]  /*1480*/  ISETP.GT.U32.AND P6, PT, R10.reuse, R0, PT ;  /* 0x000000000a00720c */ /* 0x040fe40003fc4070 */
[----:B------:R-:W-:Y:S02]  /*1490*/  ISETP.GT.U32.AND P4, PT, R10, R8, PT ;  /* 0x000000080a00720c */ /* 0x000fe40003f84070 */
[----:B------:R-:W-:-:S09]  /*14a0*/  IABS R14, R18 ;  /* 0x00000012000e7213 */ /* 0x000fd20000000000 */
[--C-:B------:R-:W-:Y:S02]  /*14b0*/  @!P6 IMAD.IADD R0, R0, 0x1, -R10.reuse ;  /* 0x000000010000e824 */ /* 0x100fe400078e0a0a */
[----:B------:R-:W-:Y:S02]  /*14c0*/  @!P4 IMAD.IADD R8, R8, 0x1, -R10 ;  /* 0x000000010808c824 */ /* 0x000fe400078e0a0a */
[----:B0-----:R-:W-:Y:S01]  /*14d0*/  IMAD.HI.U32 R12, R11, R14, RZ ;  /* 0x0000000e0b0c7227 */ /* 0x001fe200078e00ff */
[----:B------:R-:W-:-:S03]  /*14e0*/  ISETP.GT.U32.AND P4, PT, R10, R0, PT ;  /* 0x000000000a00720c */ /* 0x000fc60003f84070 */
[----:B------:R-:W-:-:S04]  /*14f0*/  IMAD.MOV R12, RZ, RZ, -R12 ;  /* 0x000000ffff0c7224 */ /* 0x000fc800078e0a0c */
[----:B------:R-:W-:-:S06]  /*1500*/  IMAD R14, R10, R12, R14 ;  /* 0x0000000c0a0e7224 */ /* 0x000fcc00078e020e */
[----:B------:R-:W-:Y:S01]  /*1510*/  @!P4 IMAD.IADD R0, R0, 0x1, -R10 ;  /* 0x000000010000c824 */ /* 0x000fe200078e0a0a */
[C---:B------:R-:W-:Y:S02]  /*1520*/  ISETP.GT.U32.AND P4, PT, R10.reuse, R14, PT ;  /* 0x0000000e0a00720c */ /* 0x040fe40003f84070 */
[----:B------:R-:W-:Y:S02]  /*1530*/  ISETP.GT.U32.AND P0, PT, R10, R7, PT ;  /* 0x000000070a00720c */ /* 0x000fe40003f04070 */
[----:B------:R-:W-:Y:S02]  /*1540*/  IABS R15, R17 ;  /* 0x00000011000f7213 */ /* 0x000fe40000000000 */
[----:B------:R-:W-:-:S07]  /*1550*/  IABS R9, R3 ;  /* 0x0000000300097213 */ /* 0x000fce0000000000 */
[--C-:B------:R-:W-:Y:S01]  /*1560*/  @!P4 IMAD.IADD R14, R14, 0x1, -R10.reuse ;  /* 0x000000010e0ec824 */ /* 0x100fe200078e0a0a */
[----:B------:R-:W-:Y:S02]  /*1570*/  ISETP.GE.AND P4, PT, R17, RZ, PT ;  /* 0x000000ff1100720c */ /* 0x000fe40003f86270 */
[----:B------:R-:W3:Y:S01]  /*1580*/  LDL.LU R17, [R1+0x40] ;  /* 0x0000400001117983 */ /* 0x000ee20000300800 */
[----:B------:R-:W-:Y:S01]  /*1590*/  @!P0 IMAD.IADD R7, R7, 0x1, -R10 ;  /* 0x0000000107078824 */ /* 0x000fe200078e0a0a */
[----:B------:R-:W-:Y:S02]  /*15a0*/  ISETP.GE.AND P0, PT, R3, RZ, PT ;  /* 0x000000ff0300720c */ /* 0x000fe40003f06270 */
[----:B------:R-:W4:Y:S01]  /*15b0*/  LDL.LU R3, [R1+0x44] ;  /* 0x0000440001037983 */ /* 0x000f220000300800 */
[----:B------:R-:W-:-:S04]  /*15c0*/  IMAD.HI.U32 R2, R11, R9, RZ ;  /* 0x000000090b027227 */ /* 0x000fc800078e00ff */
[----:B------:R-:W-:-:S04]  /*15d0*/  IMAD.MOV R2, RZ, RZ, -R2 ;  /* 0x000000ffff027224 */ /* 0x000fc800078e0a02 */
[----:B------:R-:W-:-:S05]  /*15e0*/  IMAD R9, R10, R2, R9 ;  /* 0x000000020a097224 */ /* 0x000fca00078e0209 */
[C---:B------:R-:W-:Y:S01]  /*15f0*/  ISETP.GT.U32.AND P6, PT, R10.reuse, R9, PT ;  /* 0x000000090a00720c */ /* 0x040fe20003fc4070 */
[----:B------:R-:W-:Y:S01]  /*1600*/  IMAD.HI.U32 R2, R11, R15, RZ ;  /* 0x0000000f0b027227 */ /* 0x000fe200078e00ff */
[----:B------:R-:W-:Y:S02]  /*1610*/  ISETP.GT.U32.AND P5, PT, R10, R8, PT ;  /* 0x000000080a00720c */ /* 0x000fe40003fa4070 */
[----:B-1----:R-:W-:Y:S01]  /*1620*/  IABS R4, R26 ;  /* 0x0000001a00047213 */ /* 0x002fe20000000000 */
[----:B------:R-:W-:Y:S01]  /*1630*/  IMAD.MOV R2, RZ, RZ, -R2 ;  /* 0x000000ffff027224 */ /* 0x000fe200078e0a02 */
[----:B------:R-:W-:-:S03]  /*1640*/  ISETP.GE.AND P2, PT, R16, RZ, PT ;  /* 0x000000ff1000720c */ /* 0x000fc60003f46270 */
[----:B------:R-:W-:-:S04]  /*1650*/  IMAD.MOV.U32 R16, RZ, RZ, R4 ;  /* 0x000000ffff107224 */ /* 0x000fc800078e0004 */
[----:B------:R-:W-:Y:S01]  /*1660*/  @!P6 IMAD.IADD R9, R9, 0x1, -R10 ;  /* 0x000000010909e824 */ /* 0x000fe200078e0a0a */
[----:B------:R-:W-:Y:S01]  /*1670*/  ISETP.GE.AND P3, PT, R28, RZ, PT ;  /* 0x000000ff1c00720c */ /* 0x000fe20003f66270 */
[C---:B------:R-:W-:Y:S02]  /*1680*/  IMAD R15, R10.reuse, R2, R15 ;  /* 0x000000020a0f7224 */ /* 0x040fe400078e020f */
[----:B------:R-:W-:Y:S01]  /*1690*/  IMAD.HI.U32 R5, R11, R16, RZ ;  /* 0x000000100b057227 */ /* 0x000fe200078e00ff */
[----:B------:R-:W-:-:S03]  /*16a0*/  ISETP.GT.U32.AND P6, PT, R10, R9, PT ;  /* 0x000000090a00720c */ /* 0x000fc60003fc4070 */
[----:B------:R-:W-:Y:S01]  /*16b0*/  @!P5 IMAD.IADD R8, R8, 0x1, -R10 ;  /* 0x000000010808d824 */ /* 0x000fe200078e0a0a */
[C---:B------:R-:W-:Y:S01]  /*16c0*/  ISETP.GT.U32.AND P5, PT, R10.reuse, R15, PT ;  /* 0x0000000f0a00720c */ /* 0x040fe20003fa4070 */
[----:B------:R-:W-:Y:S02]  /*16d0*/  IMAD.MOV R5, RZ, RZ, -R5 ;  /* 0x000000ffff057224 */ /* 0x000fe400078e0a05 */
[----:B------:R-:W-:Y:S02]  /*16e0*/  IMAD.MOV.U32 R28, RZ, RZ, R0 ;  /* 0x000000ffff1c7224 */ /* 0x000fe400078e0000 */
[C---:B------:R-:W-:Y:S02]  /*16f0*/  IMAD R16, R10.reuse, R5, R16 ;  /* 0x000000050a107224 */ /* 0x040fe400078e0210 */
[----:B------:R-:W-:Y:S02]  /*1700*/  @!P3 IMAD.MOV R28, RZ, RZ, -R28 ;  /* 0x000000ffff1cb224 */ /* 0x000fe400078e0a1c */
[----:B------:R-:W-:Y:S01]  /*1710*/  @!P6 IMAD.IADD R9, R9, 0x1, -R10 ;  /* 0x000000010909e824 */ /* 0x000fe200078e0a0a */
[----:B------:R-:W-:Y:S01]  /*1720*/  ISETP.GT.U32.AND P3, PT, R10, R16, PT ;  /* 0x000000100a00720c */ /* 0x000fe20003f64070 */
[----:B------:R-:W-:-:S02]  /*1730*/  @!P1 IMAD.MOV R7, RZ, RZ, -R7 ;  /* 0x000000ffff079224 */ /* 0x000fc400078e0a07 */
[----:B------:R-:W-:Y:S02]  /*1740*/  @!P2 IMAD.MOV R8, RZ, RZ, -R8 ;  /* 0x000000ffff08a224 */ /* 0x000fe400078e0a08 */
[----:B------:R-:W-:Y:S02]  /*1750*/  @!P5 IMAD.IADD R15, R15, 0x1, -R10 ;  /* 0x000000010f0fd824 */ /* 0x000fe400078e0a0a */
[----:B------:R-:W-:Y:S01]  /*1760*/  @!P0 IMAD.MOV R9, RZ, RZ, -R9 ;  /* 0x000000ffff098224 */ /* 0x000fe200078e0a09 */
[----:B------:R-:W-:Y:S01]  /*1770*/  STL [R1+0x9ac], R28 ;  /* 0x0009ac1c01007387 */ /* 0x000fe20000100800 */
[----:B------:R-:W-:-:S03]  /*1780*/  ISETP.GT.U32.AND P5, PT, R10, R14, PT ;  /* 0x0000000e0a00720c */ /* 0x000fc60003fa4070 */
[----:B------:R-:W-:Y:S01]  /*1790*/  STL [R1+0x9b0], R7 ;  /* 0x0009b00701007387 */ /* 0x000fe20000100800 */
[----:B------:R-:W-:Y:S02]  /*17a0*/  ISETP.GT.U32.AND P1, PT, R10, R15, PT ;  /* 0x0000000f0a00720c */ /* 0x000fe40003f24070 */
[----:B------:R-:W-:Y:S01]  /*17b0*/  ISETP.GE.AND P2, PT, R26, RZ, PT ;  /* 0x000000ff1a00720c */ /* 0x000fe20003f46270 */
[----:B------:R-:W-:Y:S01]  /*17c0*/  STL [R1+0x9b4], R8 ;  /* 0x0009b40801007387 */ /* 0x000fe20000100800 */
[----:B------:R-:W-:-:S03]  /*17d0*/  ISETP.GE.AND P6, PT, R18, RZ, PT ;  /* 0x000000ff1200720c */ /* 0x000fc60003fc6270 */
[----:B------:R-:W-:Y:S04]  /*17e0*/  STL [R1+0x9bc], R9 ;  /* 0x0009bc0901007387 */ /* 0x000fe80000100800 */
[----:B------:R-:W4:Y:S01]  /*17f0*/  LDL.LU R26, [R1+0x48] ;  /* 0x00004800011a7983 */ /* 0x000f220000300800 */
[--C-:B------:R-:W-:Y:S02]  /*1800*/  @!P3 IMAD.IADD R16, R16, 0x1, -R10.reuse ;  /* 0x000000011010b824 */ /* 0x100fe400078e0a0a */
[----:B------:R-:W-:-:S03]  /*1810*/  @!P5 IMAD.IADD R14, R14, 0x1, -R10 ;  /* 0x000000010e0ed824 */ /* 0x000fc600078e0a0a */
[----:B------:R-:W-:Y:S01]  /*1820*/  ISETP.GT.U32.AND P3, PT, R10, R16, PT ;  /* 0x000000100a00720c */ /* 0x000fe20003f64070 */
[----:B------:R-:W-:Y:S02]  /*1830*/  @!P1 IMAD.IADD R15, R15, 0x1, -R10 ;  /* 0x000000010f0f9824 */ /* 0x000fe400078e0a0a */
[----:B------:R-:W-:Y:S02]  /*1840*/  @!P6 IMAD.MOV R14, RZ, RZ, -R14 ;  /* 0x000000ffff0ee224 */ /* 0x000fe400078e0a0e */
[----:B------:R-:W-:Y:S01]  /*1850*/  @!P4 IMAD.MOV R15, RZ, RZ, -R15 ;  /* 0x000000ffff0fc224 */ /* 0x000fe200078e0a0f */
[----:B------:R-:W-:Y:S02]  /*1860*/  IABS R2, R19 ;  /* 0x0000001300027213 */ /* 0x000fe40000000000 */
[----:B------:R-:W-:Y:S01]  /*1870*/  ISETP.GE.AND P0, PT, R19, RZ, PT ;  /* 0x000000ff1300720c */ /* 0x000fe20003f06270 */
[----:B------:R-:W-:Y:S04]  /*1880*/  STL [R1+0x9c0], R14 ;  /* 0x0009c00e01007387 */ /* 0x000fe80000100800 */
[----:B------:R0:W-:Y:S01]  /*1890*/  STL [R1+0x9c4], R15 ;  /* 0x0009c40f01007387 */ /* 0x0001e20000100800 */
[----:B------:R-:W-:-:S04]  /*18a0*/  @!P3 IMAD.IADD R16, R16, 0x1, -R10 ;  /* 0x000000011010b824 */ /* 0x000fc800078e0a0a */
[----:B------:R-:W-:Y:S02]  /*18b0*/  @!P2 IMAD.MOV R16, RZ, RZ, -R16 ;  /* 0x000000ffff10a224 */ /* 0x000fe400078e0a10 */
[----:B------:R-:W-:-:S04]  /*18c0*/  IMAD.HI.U32 R4, R11, R2, RZ ;  /* 0x000000020b047227 */ /* 0x000fc800078e00ff */
[----:B------:R-:W-:-:S04]  /*18d0*/  IMAD.MOV R0, RZ, RZ, -R4 ;  /* 0x000000ffff007224 */ /* 0x000fc800078e0a04 */
[----:B------:R-:W-:-:S05]  /*18e0*/  IMAD R2, R10, R0, R2 ;  /* 0x000000000a027224 */ /* 0x000fca00078e0202 */
[----:B------:R-:W-:-:S13]  /*18f0*/  ISETP.GT.U32.AND P5, PT, R10, R2, PT ;  /* 0x000000020a00720c */ /* 0x000fda0003fa4070 */
[----:B------:R-:W-:-:S05]  /*1900*/  @!P5 IMAD.IADD R2, R2, 0x1, -R10 ;  /* 0x000000010202d824 */ /* 0x000fca00078e0a0a */
[----:B------:R-:W-:-:S13]  /*1910*/  ISETP.GT.U32.AND P5, PT, R10, R2, PT ;  /* 0x000000020a00720c */ /* 0x000fda0003fa4070 */
[----:B------:R-:W-:Y:S01]  /*1920*/  @!P5 IMAD.IADD R2, R2, 0x1, -R10 ;  /* 0x000000010202d824 */ /* 0x000fe200078e0a0a */
[----:B--2---:R-:W-:Y:S02]  /*1930*/  IABS R19, R27 ;  /* 0x0000001b00137213 */ /* 0x004fe40000000000 */
[----:B------:R-:W-:Y:S02]  /*1940*/  ISETP.GE.AND P4, PT, R27, RZ, PT ;  /* 0x000000ff1b00720c */ /* 0x000fe40003f86270 */
[----:B------:R-:W2:Y:S04]  /*1950*/  LDL.LU R27, [R1+0x4c] ;  /* 0x00004c00011b7983 */ /* 0x000ea80000300800 */
[----:B0-----:R-:W2:Y:S04]  /*1960*/  LDL.LU R15, [R1+0x54] ;  /* 0x00005400010f7983 */ /* 0x001ea80000300800 */
[----:B------:R0:W-:Y:S04]  /*1970*/  STL [R1+0x9c8], R16 ;  /* 0x0009c81001007387 */ /* 0x0001e80000100800 */
[----:B0-----:R-:W2:Y:S04]  /*1980*/  LDL.LU R16, [R1+0x50] ;  /* 0x0000500001107983 */ /* 0x001ea80000300800 */
[----:B------:R-:W2:Y:S04]  /*1990*/  LDL.LU R14, [R1+0x58] ;  /* 0x00005800010e7983 */ /* 0x000ea80000300800 */
[----:B------:R-:W2:Y:S04]  /*19a0*/  LDL.LU R9, [R1+0x5c] ;  /* 0x00005c0001097983 */ /* 0x000ea80000300800 */
[----:B------:R-:W2:Y:S04]  /*19b0*/  LDL.LU R13, [R1+0x60] ;  /* 0x00006000010d7983 */ /* 0x000ea80000300800 */
[----:B------:R-:W2:Y:S01]  /*19c0*/  LDL.LU R7, [R1+0x64] ;  /* 0x0000640001077983 */ /* 0x000ea20000300800 */
[----:B---3--:R-:W-:-:S02]  /*19d0*/  IABS R20, R17 ;  /* 0x0000001100147213 */ /* 0x008fc40000000000 */
[----:B------:R-:W-:Y:S01]  /*19e0*/  ISETP.GE.AND P3, PT, R17, RZ, PT ;  /* 0x000000ff1100720c */ /* 0x000fe20003f66270 */
[----:B------:R-:W-:Y:S01]  /*19f0*/  IMAD.MOV.U32 R17, RZ, RZ, R2 ;  /* 0x000000ffff117224 */ /* 0x000fe200078e0002 */
[----:B----4-:R-:W-:-:S03]  /*1a00*/  IABS R21, R3 ;  /* 0x0000000300157213 */ /* 0x010fc60000000000 */
[----:B------:R-:W-:Y:S01]  /*1a10*/  @!P0 IMAD.MOV R17, RZ, RZ, -R17 ;  /* 0x000000ffff118224 */ /* 0x000fe200078e0a11 */
[----:B------:R-:W-:Y:S02]  /*1a20*/  ISETP.GE.AND P0, PT, R3, RZ, PT ;  /* 0x000000ff0300720c */ /* 0x000fe40003f06270 */
[----:B------:R-:W3:Y:S04]  /*1a30*/  LDL.LU R3, [R1+0x68] ;  /* 0x0000680001037983 */ /* 0x000ee80000300800 */
[----:B------:R-:W4:Y:S04]  /*1a40*/  LDL.LU R29, [R1+0x6c] ;  /* 0x00006c00011d7983 */ /* 0x000f280000300800 */
[----:B------:R-:W4:Y:S01]  /*1a50*/  LDL R8, [R1+0x2b4] ;  /* 0x0002b40001087983 */ /* 0x000f220000100800 */
[----:B------:R-:W-:-:S05]  /*1a60*/  IABS R18, R25 ;  /* 0x0000001900127213 */ /* 0x000fca0000000000 */
[----:B------:R-:W-:-:S04]  /*1a70*/  IMAD.HI.U32 R4, R11, R18, RZ ;  /* 0x000000120b047227 */ /* 0x000fc800078e00ff */
[----:B------:R-:W-:-:S04]  /*1a80*/  IMAD.MOV R4, RZ, RZ, -R4 ;  /* 0x000000ffff047224 */ /* 0x000fc800078e0a04 */
[----:B------:R-:W-:-:S05]  /*1a90*/  IMAD R18, R10, R4, R18 ;  /* 0x000000040a127224 */ /* 0x000fca00078e0212 */
[----:B------:R-:W-:Y:S01]  /*1aa0*/  ISETP.GT.U32.AND P6, PT, R10, R18, PT ;  /* 0x000000120a00720c */ /* 0x000fe20003fc4070 */
[----:B------:R-:W-:-:S04]  /*1ab0*/  IMAD.HI.U32 R5, R11, R20, RZ ;  /* 0x000000140b057227 */ /* 0x000fc800078e00ff */
[----:B------:R-:W-:Y:S02]  /*1ac0*/  IMAD.MOV R5, RZ, RZ, -R5 ;  /* 0x000000ffff057224 */ /* 0x000fe400078e0a05 */
[----:B------:R-:W-:-:S06]  /*1ad0*/  IMAD.HI.U32 R4, R11, R19, RZ ;  /* 0x000000130b047227 */ /* 0x000fcc00078e00ff */
[----:B------:R-:W-:Y:S02]  /*1ae0*/  @!P6 IMAD.IADD R18, R18, 0x1, -R10 ;  /* 0x000000011212e824 */ /* 0x000fe400078e0a0a */
[C---:B------:R-:W-:Y:S02]  /*1af0*/  IMAD R20, R10.reuse, R5, R20 ;  /* 0x000000050a147224 */ /* 0x040fe400078e0214 */
[----:B------:R-:W-:Y:S01]  /*1b00*/  IMAD.HI.U32 R5, R11, R21, RZ ;  /* 0x000000150b057227 */ /* 0x000fe200078e00ff */
[----:B------:R-:W-:-:S03]  /*1b10*/  ISETP.GT.U32.AND P6, PT, R10, R18, PT ;  /* 0x000000120a00720c */ /* 0x000fc60003fc4070 */
[----:B------:R-:W-:Y:S01]  /*1b20*/  IMAD.MOV R4, RZ, RZ, -R4 ;  /* 0x000000ffff047224 */ /* 0x000fe200078e0a04 */
[C---:B------:R-:W-:Y:S01]  /*1b30*/  ISETP.GT.U32.AND P2, PT, R10.reuse, R20, PT ;  /* 0x000000140a00720c */ /* 0x040fe20003f44070 */
[----:B------:R-:W-:Y:S02]  /*1b40*/  IMAD.MOV R5, RZ, RZ, -R5 ;  /* 0x000000ffff057224 */ /* 0x000fe400078e0a05 */
[C---:B------:R-:W-:Y:S02]  /*1b50*/  IMAD R19, R10.reuse, R4, R19 ;  /* 0x000000040a137224 */ /* 0x040fe400078e0213 */
[----:B------:R-:W-:Y:S01]  /*1b60*/  IMAD R21, R10, R5, R21 ;  /* 0x000000050a157224 */ /* 0x000fe200078e0215 */
[----:B------:R-:W-:-:S05]  /*1b70*/  IABS R0, R26 ;  /* 0x0000001a00007213 */ /* 0x000fca0000000000 */
[----:B------:R-:W-:-:S04]  /*1b80*/  IMAD.HI.U32 R4, R11, R0, RZ ;  /* 0x000000000b047227 */ /* 0x000fc800078e00ff */
[----:B------:R-:W-:Y:S02]  /*1b90*/  IMAD.MOV R4, RZ, RZ, -R4 ;  /* 0x000000ffff047224 */ /* 0x000fe400078e0a04 */
[----:B------:R-:W-:Y:S01]  /*1ba0*/  @!P6 IMAD.IADD R18, R18, 0x1, -R10 ;  /* 0x000000011212e824 */ /* 0x000fe200078e0a0a */
[C---:B------:R-:W-:Y:S01]  /*1bb0*/  ISETP.GT.U32.AND P6, PT, R10.reuse, R21, PT ;  /* 0x000000150a00720c */ /* 0x040fe20003fc4070 */
[----:B------:R-:W-:Y:S02]  /*1bc0*/  IMAD R22, R10, R4, R0 ;  /* 0x000000040a167224 */ /* 0x000fe400078e0200 */
[----:B------:R-:W-:-:S03]  /*1bd0*/  @!P2 IMAD.IADD R20, R20, 0x1, -R10 ;  /* 0x000000011414a824 */ /* 0x000fc600078e0a0a */
[C---:B------:R-:W-:Y:S02]  /*1be0*/  ISETP.GT.U32.AND P2, PT, R10.reuse, R22, PT ;  /* 0x000000160a00720c */ /* 0x040fe40003f44070 */
[----:B------:R-:W-:-:S05]  /*1bf0*/  ISETP.GT.U32.AND P5, PT, R10, R19, PT ;  /* 0x000000130a00720c */ /* 0x000fca0003fa4070 */
[----:B------:R-:W-:Y:S01]  /*1c00*/  @!P6 IMAD.IADD R21, R21, 0x1, -R10 ;  /* 0x000000011515e824 */ /* 0x000fe200078e0a0a */
[----:B------:R-:W-:-:S05]  /*1c10*/  ISETP.GT.U32.AND P6, PT, R10, R20, PT ;  /* 0x000000140a00720c */ /* 0x000fca0003fc4070 */
[--C-:B------:R-:W-:Y:S01]  /*1c20*/  @!P2 IMAD.IADD R22, R22, 0x1, -R10.reuse ;  /* 0x000000011616a824 */ /* 0x100fe200078e0a0a */
[----:B------:R-:W-:Y:S01]  /*1c30*/  ISETP.GE.AND P1, PT, R25, RZ, PT ;  /* 0x000000ff1900720c */ /* 0x000fe20003f26270 */
[----:B------:R-:W-:-:S03]  /*1c40*/  @!P5 IMAD.IADD R19, R19, 0x1, -R10 ;  /* 0x000000011313d824 */ /* 0x000fc600078e0a0a */
[----:B------:R-:W-:-:S03]  /*1c50*/  ISETP.GT.U32.AND P2, PT, R10, R22, PT ;  /* 0x000000160a00720c */ /* 0x000fc60003f44070 */
[----:B------:R-:W-:Y:S01]  /*1c60*/  @!P6 IMAD.IADD R20, R20, 0x1, -R10 ;  /* 0x000000011414e824 */ /* 0x000fe200078e0a0a */
[----:B------:R-:W-:-:S05]  /*1c70*/  ISETP.GT.U32.AND P5, PT, R10, R19, PT ;  /* 0x000000130a00720c */ /* 0x000fca0003fa4070 */
[----:B------:R-:W-:Y:S01]  /*1c80*/  @!P1 IMAD.MOV R18, RZ, RZ, -R18 ;  /* 0x000000ffff129224 */ /* 0x000fe200078e0a12 */
[----:B------:R-:W-:-:S03]  /*1c90*/  ISETP.GT.U32.AND P1, PT, R10, R21, PT ;  /* 0x000000150a00720c */ /* 0x000fc60003f24070 */
[----:B------:R-:W-:-:S04]  /*1ca0*/  @!P2 IMAD.IADD R22, R22, 0x1, -R10 ;  /* 0x000000011616a824 */ /* 0x000fc800078e0a0a */
[----:B------:R-:W-:Y:S01]  /*1cb0*/  @!P5 IMAD.IADD R19, R19, 0x1, -R10 ;  /* 0x000000011313d824 */ /* 0x000fe200078e0a0a */
[----:B------:R-:W-:-:S05]  /*1cc0*/  ISETP.GE.AND P5, PT, R26, RZ, PT ;  /* 0x000000ff1a00720c */ /* 0x000fca0003fa6270 */
[----:B------:R-:W-:Y:S02]  /*1cd0*/  @!P1 IMAD.IADD R21, R21, 0x1, -R10 ;  /* 0x0000000115159824 */ /* 0x000fe400078e0a0a */
[----:B------:R-:W-:Y:S01]  /*1ce0*/  @!P4 IMAD.MOV R19, RZ, RZ, -R19 ;  /* 0x000000ffff13c224 */ /* 0x000fe200078e0a13 */
[----:B------:R-:W0:Y:S01]  /*1cf0*/  S2R R28, SR_TID.X ;  /* 0x00000000001c7919 */ /* 0x000e220000002100 */
[----:B------:R-:W-:Y:S01]  /*1d00*/  @!P3 IMAD.MOV R20, RZ, RZ, -R20 ;  /* 0x000000ffff14b224 */ /* 0x000fe200078e0a14 */
[----:B--2---:R-:W-:-:S05]  /*1d10*/  IABS R23, R27 ;  /* 0x0000001b00177213 */ /* 0x004fca0000000000 */
[----:B------:R-:W-:-:S04]  /*1d20*/  IMAD.HI.U32 R4, R11, R23, RZ ;  /* 0x000000170b047227 */ /* 0x000fc800078e00ff */
[----:B------:R-:W-:Y:S01]  /*1d30*/  IMAD.MOV R4, RZ, RZ, -R4 ;  /* 0x000000ffff047224 */ /* 0x000fe200078e0a04 */
[----:B------:R-:W-:-:S03]  /*1d40*/  IABS R25, R15 ;  /* 0x0000000f00197213 */ /* 0x000fc60000000000 */
[----:B------:R-:W-:Y:S01]  /*1d50*/  IMAD R23, R10, R4, R23 ;  /* 0x000000040a177224 */ /* 0x000fe200078e0217 */
[----:B------:R-:W-:Y:S01]  /*1d60*/  IABS R24, R16 ;  /* 0x0000001000187213 */ /* 0x000fe20000000000 */
[----:B------:R-:W-:-:S03]  /*1d70*/  IMAD.HI.U32 R0, R11, R25, RZ ;  /* 0x000000190b007227 */ /* 0x000fc600078e00ff */
[----:B------:R-:W-:Y:S01]  /*1d80*/  ISETP.GT.U32.AND P6, PT, R10, R23, PT ;  /* 0x000000170a00720c */ /* 0x000fe20003fc4070 */
[----:B------:R-:W-:-:S04]  /*1d90*/  IMAD.HI.U32 R2, R11, R24, RZ ;  /* 0x000000180b027227 */ /* 0x000fc800078e00ff */
[----:B------:R-:W-:Y:S02]  /*1da0*/  IMAD.MOV R2, RZ, RZ, -R2 ;  /* 0x000000ffff027224 */ /* 0x000fe400078e0a02 */
[----:B------:R-:W-:Y:S02]  /*1db0*/  IMAD.MOV R0, RZ, RZ, -R0 ;  /* 0x000000ffff007224 */ /* 0x000fe400078e0a00 */
[C---:B------:R-:W-:Y:S02]  /*1dc0*/  IMAD R24, R10.reuse, R2, R24 ;  /* 0x000000020a187224 */ /* 0x040fe400078e0218 */
[----:B------:R-:W-:-:S03]  /*1dd0*/  IMAD R25, R10, R0, R25 ;  /* 0x000000000a197224 */ /* 0x000fc600078e0219 */
[C---:B------:R-:W-:Y:S01]  /*1de0*/  ISETP.GT.U32.AND P2, PT, R10.reuse, R24, PT ;  /* 0x000000180a00720c */ /* 0x040fe20003f44070 */
[----:B------:R-:W-:Y:S01]  /*1df0*/  @!P6 IMAD.IADD R23, R23, 0x1, -R10 ;  /* 0x000000011717e824 */ /* 0x000fe200078e0a0a */
[----:B------:R-:W-:Y:S02]  /*1e00*/  ISETP.GT.U32.AND P6, PT, R10, R25, PT ;  /* 0x000000190a00720c */ /* 0x000fe40003fc4070 */
[----:B------:R-:W-:Y:S02]  /*1e10*/  IABS R26, R14 ;  /* 0x0000000e001a7213 */ /* 0x000fe40000000000 */
[----:B------:R-:W-:Y:S02]  /*1e20*/  ISETP.GE.AND P1, PT, R27, RZ, PT ;  /* 0x000000ff1b00720c */ /* 0x000fe40003f26270 */
[----:B------:R-:W-:Y:S01]  /*1e30*/  IABS R27, R9 ;  /* 0x00000009001b7213 */ /* 0x000fe20000000000 */
[----:B------:R-:W-:-:S04]  /*1e40*/  IMAD.HI.U32 R0, R11, R26, RZ ;  /* 0x0000001a0b007227 */ /* 0x000fc800078e00ff */
[--C-:B------:R-:W-:Y:S01]  /*1e50*/  @!P2 IMAD.IADD R24, R24, 0x1, -R10.reuse ;  /* 0x000000011818a824 */ /* 0x100fe200078e0a0a */
[----:B------:R-:W-:Y:S01]  /*1e60*/  IABS R6, R13 ;  /* 0x0000000d00067213 */ /* 0x000fe20000000000 */
[----:B------:R-:W-:Y:S02]  /*1e70*/  @!P6 IMAD.IADD R25, R25, 0x1, -R10 ;  /* 0x000000011919e824 */ /* 0x000fe400078e0a0a */
[----:B------:R-:W-:Y:S01]  /*1e80*/  IMAD.MOV R0, RZ, RZ, -R0 ;  /* 0x000000ffff007224 */ /* 0x000fe200078e0a00 */
[C---:B------:R-:W-:Y:S01]  /*1e90*/  ISETP.GT.U32.AND P6, PT, R10.reuse, R24, PT ;  /* 0x000000180a00720c */ /* 0x040fe20003fc4070 */
[----:B------:R-:W-:Y:S01]  /*1ea0*/  IMAD.HI.U32 R2, R11, R27, RZ ;  /* 0x0000001b0b027227 */ /* 0x000fe200078e00ff */
[----:B------:R-:W-:-:S03]  /*1eb0*/  ISETP.GT.U32.AND P4, PT, R10, R25, PT ;  /* 0x000000190a00720c */ /* 0x000fc60003f84070 */
[----:B------:R-:W-:Y:S02]  /*1ec0*/  IMAD R26, R10, R0, R26 ;  /* 0x000000000a1a7224 */ /* 0x000fe400078e021a */
[----:B------:R-:W-:-:S04]  /*1ed0*/  IMAD.HI.U32 R0, R11, R6, RZ ;  /* 0x000000060b007227 */ /* 0x000fc800078e00ff */
[----:B------:R-:W-:Y:S02]  /*1ee0*/  IMAD.MOV R2, RZ, RZ, -R2 ;  /* 0x000000ffff027224 */ /* 0x000fe400078e0a02 */
[----:B------:R-:W-:Y:S02]  /*1ef0*/  IMAD.MOV R0, RZ, RZ, -R0 ;  /* 0x000000ffff007224 */ /* 0x000fe400078e0a00 */
[C---:B------:R-:W-:Y:S02]  /*1f00*/  IMAD R27, R10.reuse, R2, R27 ;  /* 0x000000020a1b7224 */ /* 0x040fe400078e021b */
[----:B------:R-:W-:Y:S02]  /*1f10*/  IMAD R6, R10, R0, R6 ;  /* 0x000000000a067224 */ /* 0x000fe400078e0206 */
[--C-:B------:R-:W-:Y:S01]  /*1f20*/  @!P6 IMAD.IADD R24, R24, 0x1, -R10.reuse ;  /* 0x000000011818e824 */ /* 0x100fe200078e0a0a */
[C---:B------:R-:W-:Y:S01]  /*1f30*/  ISETP.GT.U32.AND P6, PT, R10.reuse, R27, PT ;  /* 0x0000001b0a00720c */ /* 0x040fe20003fc4070 */
[----:B------:R-:W-:Y:S01]  /*1f40*/  @!P4 IMAD.IADD R25, R25, 0x1, -R10 ;  /* 0x000000011919c824 */ /* 0x000fe200078e0a0a */
[----:B------:R-:W-:-:S02]  /*1f50*/  ISETP.GT.U32.AND P4, PT, R10, R6, PT ;  /* 0x000000060a00720c */ /* 0x000fc40003f84070 */
[----:B------:R-:W-:-:S09]  /*1f60*/  ISETP.GT.U32.AND P2, PT, R10, R23, PT ;  /* 0x000000170a00720c */ /* 0x000fd20003f44070 */
[--C-:B------:R-:W-:Y:S02]  /*1f70*/  @!P6 IMAD.IADD R27, R27, 0x1, -R10.reuse ;  /* 0x000000011b1be824 */ /* 0x100fe400078e0a0a */
[----:B------:R-:W-:-:S03]  /*1f80*/  @!P4 IMAD.IADD R6, R6, 0x1, -R10 ;  /* 0x000000010606c824 */ /* 0x000fc600078e0a0a */
[C---:B------:R-:W-:Y:S01]  /*1f90*/  ISETP.GT.U32.AND P4, PT, R10.reuse, R27, PT ;  /* 0x0000001b0a00720c */ /* 0x040fe20003f84070 */
[----:B------:R-:W-:Y:S01]  /*1fa0*/  @!P2 IMAD.IADD R23, R23, 0x1, -R10 ;  /* 0x000000011717a824 */ /* 0x000fe200078e0a0a */
[----:B---3--:R-:W-:Y:S02]  /*1fb0*/  IABS R4, R3 ;  /* 0x0000000300047213 */ /* 0x008fe40000000000 */
[----:B------:R-:W-:Y:S02]  /*1fc0*/  ISETP.GT.U32.AND P2, PT, R10, R26, PT ;  /* 0x0000001a0a00720c */ /* 0x000fe40003f44070 */
[----:B------:R-:W-:Y:S01]  /*1fd0*/  IABS R5, R7 ;  /* 0x0000000700057213 */ /* 0x000fe20000000000 */
[----:B------:R-:W-:-:S04]  /*1fe0*/  IMAD.HI.U32 R0, R11, R4, RZ ;  /* 0x000000040b007227 */ /* 0x000fc800078e00ff */
[----:B------:R-:W-:-:S04]  /*1ff0*/  IMAD.HI.U32 R12, R11, R5, RZ ;  /* 0x000000050b0c7227 */ /* 0x000fc800078e00ff */
[----:B------:R-:W-:Y:S01]  /*2000*/  @!P4 IMAD.IADD R27, R27, 0x1, -R10 ;  /* 0x000000011b1bc824 */ /* 0x000fe200078e0a0a */
[----:B------:R-:W-:Y:S01]  /*2010*/  ISETP.GE.AND P4, PT, R16, RZ, PT ;  /* 0x000000ff1000720c */ /* 0x000fe20003f86270 */
[----:B------:R-:W-:Y:S01]  /*2020*/  IMAD.MOV R0, RZ, RZ, -R0 ;  /* 0x000000ffff007224 */ /* 0x000fe200078e0a00 */
[----:B----4-:R-:W-:Y:S01]  /*2030*/  IABS R2, R29 ;  /* 0x0000001d00027213 */ /* 0x010fe20000000000 */
[----:B------:R-:W-:Y:S01]  /*2040*/  IMAD.MOV R12, RZ, RZ, -R12 ;  /* 0x000000ffff0c7224 */ /* 0x000fe200078e0a0c */
[----:B------:R-:W2:Y:S01]  /*2050*/  LDL.LU R16, [R1+0x9c8] ;  /* 0x0009c80001107983 */ /* 0x000ea20000300800 */
[----:B------:R-:W-:Y:S01]  /*2060*/  IMAD R4, R10, R0, R4 ;  /* 0x000000000a047224 */ /* 0x000fe200078e0204 */
[----:B------:R-:W-:Y:S01]  /*2070*/  IABS R0, R8 ;  /* 0x0000000800007213 */ /* 0x000fe20000000000 */
[----:B------:R-:W-:Y:S02]  /*2080*/  @!P2 IMAD.IADD R26, R26, 0x1, -R10 ;  /* 0x000000011a1aa824 */ /* 0x000fe400078e0a0a */
[----:B------:R-:W-:-:S02]  /*2090*/  IMAD R5, R10, R12, R5 ;  /* 0x0000000c0a057224 */ /* 0x000fc400078e0205 */
[----:B------:R-:W-:Y:S01]  /*20a0*/  IMAD.HI.U32 R12, R11, R2, RZ ;  /* 0x000000020b0c7227 */ /* 0x000fe200078e00ff */
[----:B------:R-:W-:-:S03]  /*20b0*/  ISETP.GT.U32.AND P6, PT, R10, R26, PT ;  /* 0x0000001a0a00720c */ /* 0x000fc60003fc4070 */
[----:B------:R-:W-:-:S04]  /*20c0*/  IMAD.HI.U32 R11, R11, R0, RZ ;  /* 0x000000000b0b7227 */ /* 0x000fc800078e00ff */
[----:B------:R-:W-:Y:S01]  /*20d0*/  @!P4 IMAD.MOV R24, RZ, RZ, -R24 ;  /* 0x000000ffff18c224 */ /* 0x000fe200078e0a18 */
[----:B------:R-:W-:Y:S01]  /*20e0*/  ISETP.GE.AND P4, PT, R13, RZ, PT ;  /* 0x000000ff0d00720c */ /* 0x000fe20003f86270 */
[----:B------:R-:W-:Y:S02]  /*20f0*/  IMAD.MOV R11, RZ, RZ, -R11 ;  /* 0x000000ffff0b7224 */ /* 0x000fe400078e0a0b */
[----:B0-----:R-:W-:Y:S01]  /*2100*/  IMAD.SHL.U32 R13, R28, 0x2, RZ ;  /* 0x000000021c0d7824 */ /* 0x001fe200078e00ff */
[C---:B------:R-:W-:Y:S01]  /*2110*/  ISETP.GT.U32.AND P3, PT, R10.reuse, R4, PT ;  /* 0x000000040a00720c */ /* 0x040fe20003f64070 */
[----:B------:R-:W-:Y:S02]  /*2120*/  IMAD.MOV R12, RZ, RZ, -R12 ;  /* 0x000000ffff0c7224 */ /* 0x000fe400078e0a0c */
[C---:B------:R-:W-:Y:S01]  /*2130*/  IMAD R0, R10.reuse, R11, R0 ;  /* 0x0000000b0a007224 */ /* 0x040fe200078e0200 */
[----:B------:R-:W-:Y:S01]  /*2140*/  LOP3.LUT R11, R13, 0x10, RZ, 0xc0, !PT ;  /* 0x000000100d0b7812 */ /* 0x000fe200078ec0ff */
[----:B------:R-:W-:Y:S01]  /*2150*/  IMAD R2, R10, R12, R2 ;  /* 0x0000000c0a027224 */ /* 0x000fe200078e0202 */
[----:B------:R-:W0:Y:S01]  /*2160*/  LDC R13, c[0x0][0x230] ;  /* 0x00008c00ff0d7b82 */ /* 0x000e220000000800 */
[----:B------:R-:W-:-:S03]  /*2170*/  @!P6 IMAD.IADD R26, R26, 0x1, -R10 ;  /* 0x000000011a1ae824 */ /* 0x000fc600078e0a0a */
[----:B------:R-:W-:-:S03]  /*2180*/  ISETP.GT.U32.AND P6, PT, R10, R2, PT ;  /* 0x000000020a00720c */ /* 0x000fc60003fc4070 */
[----:B------:R-:W-:Y:S02]  /*2190*/  @!P3 IMAD.IADD R4, R4, 0x1, -R10 ;  /* 0x000000010404b824 */ /* 0x000fe400078e0a0a */
[----:B------:R-:W-:Y:S01]  /*21a0*/  @!P5 IMAD.MOV R22, RZ, RZ, -R22 ;  /* 0x000000ffff16d224 */ /* 0x000fe200078e0a16 */
[C---:B------:R-:W-:Y:S02]  /*21b0*/  ISETP.GT.U32.AND P2, PT, R10.reuse, R5, PT ;  /* 0x000000050a00720c */ /* 0x040fe40003f44070 */
[----:B------:R-:W-:-:S05]  /*21c0*/  ISETP.GT.U32.AND P5, PT, R10, R4, PT ;  /* 0x000000040a00720c */ /* 0x000fca0003fa4070 */
[----:B------:R-:W-:-:S05]  /*21d0*/  @!P6 IMAD.IADD R2, R2, 0x1, -R10 ;  /* 0x000000010202e824 */ /* 0x000fca00078e0a0a */
[----:B------:R-:W-:Y:S01]  /*21e0*/  ISETP.GT.U32.AND P6, PT, R10, R2, PT ;  /* 0x000000020a00720c */ /* 0x000fe20003fc4070 */
[----:B0-----:R-:W-:Y:S02]  /*21f0*/  VIADD R13, R13, 0x7f ;  /* 0x0000007f0d0d7836 */ /* 0x001fe40000000000 */
[--C-:B------:R-:W-:Y:S01]  /*2200*/  @!P5 IMAD.IADD R4, R4, 0x1, -R10.reuse ;  /* 0x000000010404d824 */ /* 0x100fe200078e0a0a */
[----:B------:R-:W-:Y:S01]  /*2210*/  ISETP.GE.AND P5, PT, R7, RZ, PT ;  /* 0x000000ff0700720c */ /* 0x000fe20003fa6270 */
[----:B------:R-:W-:Y:S01]  /*2220*/  @!P2 IMAD.IADD R5, R5, 0x1, -R10 ;  /* 0x000000010505a824 */ /* 0x000fe200078e0a0a */
[----:B------:R-:W-:-:S04]  /*2230*/  SHF.R.S32.HI R7, RZ, 0x1f, R13 ;  /* 0x0000001fff077819 */ /* 0x000fc8000001140d */
[----:B------:R-:W-:Y:S02]  /*2240*/  LEA.HI R7, R7, R13, RZ, 0x7 ;  /* 0x0000000d07077211 */ /* 0x000fe400078f38ff */
[----:B------:R-:W-:Y:S01]  /*2250*/  ISETP.GT.U32.AND P2, PT, R10, R5, PT ;  /* 0x000000050a00720c */ /* 0x000fe20003f44070 */
[----:B------:R-:W0:Y:S01]  /*2260*/  S2R R13, SR_TID.X ;  /* 0x00000000000d7919 */ /* 0x000e220000002100 */
[----:B------:R-:W-:Y:S01]  /*2270*/  @!P6 IMAD.IADD R2, R2, 0x1, -R10 ;  /* 0x000000010202e824 */ /* 0x000fe200078e0a0a */
[----:B------:R-:W-:Y:S02]  /*2280*/  ISETP.GE.AND P6, PT, R29, RZ, PT ;  /* 0x000000ff1d00720c */ /* 0x000fe40003fc6270 */
[----:B------:R-:W1:Y:S01]  /*2290*/  S2R R29, SR_TID.X ;  /* 0x00000000001d7919 */ /* 0x000e620000002100 */
[----:B------:R-:W-:-:S07]  /*22a0*/  @!P0 IMAD.MOV R21, RZ, RZ, -R21 ;  /* 0x000000ffff158224 */ /* 0x000fce00078e0a15 */
[----:B------:R-:W-:Y:S01]  /*22b0*/  @!P2 IMAD.IADD R5, R5, 0x1, -R10 ;  /* 0x000000010505a824 */ /* 0x000fe200078e0a0a */
[C---:B------:R-:W-:Y:S02]  /*22c0*/  ISETP.GT.U32.AND P2, PT, R10.reuse, R0, PT ;  /* 0x000000000a00720c */ /* 0x040fe40003f44070 */
[----:B------:R-:W-:Y:S02]  /*22d0*/  ISETP.GT.U32.AND P0, PT, R10, R6, PT ;  /* 0x000000060a00720c */ /* 0x000fe40003f04070 */
[----:B------:R-:W-:Y:S02]  /*22e0*/  ISETP.GE.AND P3, PT, R15, RZ, PT ;  /* 0x000000ff0f00720c */ /* 0x000fe40003f66270 */
[----:B------:R-:W-:Y:S01]  /*22f0*/  LOP3.LUT R12, R28, 0x7, RZ, 0xc0, !PT ;  /* 0x000000071c0c7812 */ /* 0x000fe200078ec0ff */
[----:B------:R-:W-:Y:S01]  /*2300*/  @!P1 IMAD.MOV R23, RZ, RZ, -R23 ;  /* 0x000000ffff179224 */ /* 0x000fe200078e0a17 */
[----:B------:R-:W-:-:S05]  /*2310*/  LOP3.LUT R11, R11, 0x20, R28, 0xf8, !PT ;  /* 0x000000200b0b7812 */ /* 0x000fca00078ef81c */
[--C-:B------:R-:W-:Y:S01]  /*2320*/  @!P2 IMAD.IADD R0, R0, 0x1, -R10.reuse ;  /* 0x000000010000a824 */ /* 0x100fe200078e0a0a */
[----:B------:R-:W-:Y:S01]  /*2330*/  ISETP.GE.AND P2, PT, R3, RZ, PT ;  /* 0x000000ff0300720c */ /* 0x000fe20003f46270 */
[C---:B------:R-:W-:Y:S01]  /*2340*/  IMAD R3, R12.reuse, 0x90, RZ ;  /* 0x000000900c037824 */ /* 0x040fe200078e02ff */
[----:B------:R-:W3:Y:S01]  /*2350*/  LDL.LU R15, [R1+0x9c4] ;  /* 0x0009c400010f7983 */ /* 0x000ee20000300800 */
[----:B------:R-:W-:Y:S02]  /*2360*/  IMAD R12, R12, 0x110, RZ ;  /* 0x000001100c0c7824 */ /* 0x000fe400078e02ff */
[----:B0-----:R-:W-:Y:S01]  /*2370*/  IMAD.SHL.U32 R13, R13, 0x2, RZ ;  /* 0x000000020d0d7824 */ /* 0x001fe200078e00ff */
[----:B------:R-:W-:Y:S01]  /*2380*/  LOP3.LUT R11, R3, R11, RZ, 0x3c, !PT ;  /* 0x0000000b030b7212 */ /* 0x000fe200078e3cff */
[----:B------:R-:W-:Y:S02]  /*2390*/  IMAD.SHL.U32 R28, R28, 0x40, RZ ;  /* 0x000000401c1c7824 */ /* 0x000fe400078e00ff */
[----:B------:R-:W-:Y:S01]  /*23a0*/  @!P0 IMAD.IADD R6, R6, 0x1, -R10 ;  /* 0x0000000106068824 */ /* 0x000fe200078e0a0a */
[----:B------:R-:W-:Y:S01]  /*23b0*/  ISETP.GE.AND P0, PT, R14, RZ, PT ;  /* 0x000000ff0e00720c */ /* 0x000fe20003f06270 */
[----:B------:R-:W-:Y:S01]  /*23c0*/  @!P3 IMAD.MOV R25, RZ, RZ, -R25 ;  /* 0x000000ffff19b224 */ /* 0x000fe200078e0a19 */
[----:B-1----:R-:W-:Y:S01]  /*23d0*/  LOP3.LUT R29, R29, 0x3f, RZ, 0xc0, !PT ;  /* 0x0000003f1d1d7812 */ /* 0x002fe200078ec0ff */
[----:B------:R-:W4:Y:S01]  /*23e0*/  LDL.LU R14, [R1+0x9c0] ;  /* 0x0009c000010e7983 */ /* 0x000f220000300800 */
[----:B------:R-:W-:-:S02]  /*23f0*/  ISETP.GT.U32.AND P3, PT, R10, R0, PT ;  /* 0x000000000a00720c */ /* 0x000fc40003f64070 */
[----:B------:R-:W-:Y:S02]  /*2400*/  LOP3.LUT R12, R12, 0x30, R13, 0x78, !PT ;  /* 0x000000300c0c7812 */ /* 0x000fe400078e780d */
[----:B------:R-:W-:Y:S02]  /*2410*/  ISETP.GE.AND P1, PT, R9, RZ, PT ;  /* 0x000000ff0900720c */ /* 0x000fe40003f26270 */
[----:B------:R-:W-:Y:S01]  /*2420*/  LOP3.LUT R11, R11, 0x400, R28, 0xf8, !PT ;  /* 0x000004000b0b7812 */ /* 0x000fe200078ef81c */
[----:B------:R-:W2:Y:S01]  /*2430*/  LDL.LU R9, [R1+0x9bc] ;  /* 0x0009bc0001097983 */ /* 0x000ea20000300800 */
[----:B------:R-:W-:-:S03]  /*2440*/  LOP3.LUT R7, R29, 0x40, RZ, 0xfc, !PT ;  /* 0x000000401d077812 */ /* 0x000fc600078efcff */
[----:B------:R-:W3:Y:S04]  /*2450*/  LDL.LU R3, [R1+0x9b8] ;  /* 0x0009b80001037983 */ /* 0x000ee80000300800 */
[----:B------:R-:W-:Y:S04]  /*2460*/  STL [R1+0x140], R12 ;  /* 0x0001400c01007387 */ /* 0x000fe80000100800 */
[----:B------:R0:W-:Y:S01]  /*2470*/  STL [R1+0x134], R11 ;  /* 0x0001340b01007387 */ /* 0x0001e20000100800 */
[----:B------:R-:W-:Y:S02]  /*2480*/  @!P0 IMAD.MOV R26, RZ, RZ, -R26 ;  /* 0x000000ffff1a8224 */ /* 0x000fe400078e0a1a */
[----:B------:R-:W-:-:S02]  /*2490*/  @!P3 IMAD.IADD R0, R0, 0x1, -R10 ;  /* 0x000000010000b824 */ /* 0x000fc400078e0a0a */
[----:B0-----:R-:W-:Y:S02]  /*24a0*/  IMAD R11, R7, UR5, RZ ;  /* 0x00000005070b7c24 */ /* 0x001fe4000f8e02ff */
[----:B------:R-:W4:Y:S01]  /*24b0*/  LDL.LU R7, [R1+0x38] ;  /* 0x0000380001077983 */ /* 0x000f220000300800 */
[----:B------:R-:W-:Y:S02]  /*24c0*/  IMAD R10, R29, UR5, RZ ;  /* 0x000000051d0a7c24 */ /* 0x000fe4000f8e02ff */
[C---:B------:R-:W-:Y:S01]  /*24d0*/  LEA R12, P0, R11.reuse, UR6, 0x1 ;  /* 0x000000060b0c7c11 */ /* 0x040fe2000f8008ff */
[----:B------:R-:W2:Y:S01]  /*24e0*/  LDL.LU R28, [R1+0x34] ;  /* 0x00003400011c7983 */ /* 0x000ea20000300800 */
[----:B------:R-:W-:Y:S01]  /*24f0*/  @!P1 IMAD.MOV R27, RZ, RZ, -R27 ;  /* 0x000000ffff1b9224 */ /* 0x000fe200078e0a1b */
[----:B------:R-:W-:Y:S02]  /*2500*/  ISETP.GE.AND P1, PT, R8, RZ, PT ;  /* 0x000000ff0800720c */ /* 0x000fe40003f26270 */
[----:B------:R-:W2:Y:S04]  /*2510*/  LDL.LU R29, [R1+0x30] ;  /* 0x00003000011d7983 */ /* 0x000ea80000300800 */
[----:B------:R-:W2:Y:S04]  /*2520*/  LDL.LU R8, [R1+0x9b4] ;  /* 0x0009b40001087983 */ /* 0x000ea80000300800 */
[----:B------:R0:W-:Y:S04]  /*2530*/  STL [R1+0x994], R12 ;  /* 0x0009940c01007387 */ /* 0x0001e80000100800 */
[----:B0-----:R-:W2:Y:S01]  /*2540*/  LDL.LU R12, [R1+0x2c] ;  /* 0x00002c00010c7983 */ /* 0x001ea20000300800 */
[----:B------:R-:W-:-:S02]  /*2550*/  LEA.HI.X.SX32 R13, R11, UR7, 0x1, P0 ;  /* 0x000000070b0d7c11 */ /* 0x000fc400080f0eff */
[----:B------:R-:W0:Y:S01]  /*2560*/  S2R R11, SR_TID.X ;  /* 0x00000000000b7919 */ /* 0x000e220000002100 */
[----:B------:R-:W-:Y:S01]  /*2570*/  LEA R10, P3, R10, UR6, 0x1 ;  /* 0x000000060a0a7c11 */ /* 0x000fe2000f8608ff */
[----:B------:R-:W-:Y:S01]  /*2580*/  @!P4 IMAD.MOV R6, RZ, RZ, -R6 ;  /* 0x000000ffff06c224 */ /* 0x000fe200078e0a06 */
[----:B------:R-:W-:Y:S01]  /*2590*/  ULDC UR6, c[0x0][0x240] ;  /* 0x0000900000067ab9 */ /* 0x000fe20000000800 */
[----:B------:R1:W-:Y:S01]  /*25a0*/  STL [R1+0x990], R13 ;  /* 0x0009900d01007387 */ /* 0x0003e20000100800 */
[----:B0-----:R-:W-:-:S05]  /*25b0*/  LOP3.LUT R11, R11, 0x3f, RZ, 0xc0, !PT ;  /* 0x0000003f0b0b7812 */ /* 0x001fca00078ec0ff */
[----:B------:R-:W-:-:S05]  /*25c0*/  IMAD R11, R11, UR5, RZ ;  /* 0x000000050b0b7c24 */ /* 0x000fca000f8e02ff */
[----:B------:R-:W-:Y:S02]  /*25d0*/  LEA.HI.X.SX32 R11, R11, UR7, 0x1, P3 ;  /* 0x000000070b0b7c11 */ /* 0x000fe400098f0eff */
[----:B---3--:R-:W-:Y:S02]  /*25e0*/  ISETP.NE.AND P0, PT, R3, RZ, PT ;  /* 0x000000ff0300720c */ /* 0x008fe40003f05270 */
[----:B-1----:R-:W-:Y:S02]  /*25f0*/  LOP3.LUT R13, RZ, R3, RZ, 0x33, !PT ;  /* 0x00000003ff0d7212 */ /* 0x002fe400078e33ff */
[----:B------:R-:W3:Y:S04]  /*2600*/  LDL.LU R3, [R1+0x18] ;  /* 0x0000180001037983 */ /* 0x000ee80000300800 */
[----:B------:R0:W-:Y:S04]  /*2610*/  STL [R1+0x968], R10 ;  /* 0x0009680a01007387 */ /* 0x0001e80000100800 */
[----:B------:R-:W-:Y:S04]  /*2620*/  STL [R1+0x3c], R13 ;  /* 0x00003c0d01007387 */ /* 0x000fe80000100800 */
[----:B0-----:R-:W3:Y:S01]  /*2630*/  LDL.LU R10, [R1+0x20] ;  /* 0x00002000010a7983 */ /* 0x001ee20000300800 */
[----:B----4-:R-:W-:-:S03]  /*2640*/  SEL R7, R13, R7, !P0 ;  /* 0x000000070d077207 */ /* 0x010fc60004000000 */
[----:B------:R0:W-:Y:S01]  /*2650*/  STL [R1+0x964], R11 ;  /* 0x0009640b01007387 */ /* 0x0001e20000100800 */
[C---:B--2---:R-:W-:Y:S02]  /*2660*/  SEL R28, R13.reuse, R28, !P0 ;  /* 0x0000001c0d1c7207 */ /* 0x044fe40004000000 */
[C---:B------:R-:W-:Y:S01]  /*2670*/  SEL R29, R13.reuse, R29, !P0 ;  /* 0x0000001d0d1d7207 */ /* 0x040fe20004000000 */
[----:B0-----:R-:W2:Y:S04]  /*2680*/  LDL.LU R11, [R1+0x24] ;  /* 0x00002400010b7983 */ /* 0x001ea80000300800 */
[----:B------:R0:W-:Y:S04]  /*2690*/  STL [R1+0x1c], R7 ;  /* 0x00001c0701007387 */ /* 0x0001e80000100800 */
[----:B0-----:R-:W4:Y:S01]  /*26a0*/  LDL.LU R7, [R1+0x9b0] ;  /* 0x0009b00001077983 */ /* 0x001f220000300800 */
[----:B------:R-:W-:-:S03]  /*26b0*/  SEL R12, R13, R12, !P0 ;  /* 0x0000000c0d0c7207 */ /* 0x000fc60004000000 */
[----:B------:R0:W-:Y:S04]  /*26c0*/  STL [R1+0x14], R28 ;  /* 0x0000141c01007387 */ /* 0x0001e80000100800 */
[----:B0-----:R-:W4:Y:S04]  /*26d0*/  LDL.LU R28, [R1+0x9ac] ;  /* 0x0009ac00011c7983 */ /* 0x001f280000300800 */
[----:B------:R0:W-:Y:S04]  /*26e0*/  STL [R1+0x10], R29 ;  /* 0x0000101d01007387 */ /* 0x0001e80000100800 */
[----:B0-----:R-:W4:Y:S04]  /*26f0*/  LDL.LU R29, [R1+0x9a8] ;  /* 0x0009a800011d7983 */ /* 0x001f280000300800 */
[----:B------:R0:W-:Y:S04]  /*2700*/  STL [R1+0x998], R12 ;  /* 0x0009980c01007387 */ /* 0x0001e80000100800 */
[----:B0-----:R-:W3:Y:S02]  /*2710*/  LDL.LU R12, [R1+0x28] ;  /* 0x00002800010c7983 */ /* 0x001ee40000300800 */
[----:B---3--:R-:W-:-:S05]  /*2720*/  SEL R13, R13, R12, !P0 ;  /* 0x0000000c0d0d7207 */ /* 0x008fca0004000000 */
[----:B------:R0:W-:Y:S04]  /*2730*/  STL [R1+0x99c], R13 ;  /* 0x00099c0d01007387 */ /* 0x0001e80000100800 */
[----:B0-----:R-:W3:Y:S04]  /*2740*/  LDL.LU R13, [R1+0x14] ;  /* 0x00001400010d7983 */ /* 0x001ee80000300800 */
[----:B---3--:R0:W-:Y:S04]  /*2750*/  STL [R1+0x9a0], R13 ;  /* 0x0009a00d01007387 */ /* 0x0081e80000100800 */
[----:B0-----:R-:W3:Y:S01]  /*2760*/  LDL.LU R13, [R1+0x1c] ;  /* 0x00001c00010d7983 */ /* 0x001ee20000300800 */
[----:B------:R-:W-:-:S02]  /*2770*/  @!P5 IMAD.MOV R5, RZ, RZ, -R5 ;  /* 0x000000ffff05d224 */ /* 0x000fc400078e0a05 */
[----:B------:R-:W-:Y:S01]  /*2780*/  @!P2 IMAD.MOV R4, RZ, RZ, -R4 ;  /* 0x000000ffff04a224 */ /* 0x000fe200078e0a04 */
[----:B---3--:R0:W-:Y:S04]  /*2790*/  STL [R1+0x9a4], R13 ;  /* 0x0009a40d01007387 */ /* 0x0081e80000100800 */
[----:B0-----:R-:W2:Y:S01]  /*27a0*/  LDL.LU R13, [R1+0x3c] ;  /* 0x00003c00010d7983 */ /* 0x001ea20000300800 */
[----:B------:R-:W-:Y:S02]  /*27b0*/  @!P6 IMAD.MOV R2, RZ, RZ, -R2 ;  /* 0x000000ffff02e224 */ /* 0x000fe400078e0a02 */
[----:B------:R-:W-:Y:S01]  /*27c0*/  @!P1 IMAD.MOV R0, RZ, RZ, -R0 ;  /* 0x000000ffff009224 */ /* 0x000fe200078e0a00 */
[----:B------:R-:W3:Y:S01]  /*27d0*/  LDL.LU R12, [R1+0x10] ;  /* 0x00001000010c7983 */ /* 0x000ee20000300800 */
[----:B--2---:R-:W-:-:S02]  /*27e0*/  SEL R11, R13, R11, !P0 ;  /* 0x0000000b0d0b7207 */ /* 0x004fc40004000000 */
[C---:B------:R-:W-:Y:S02]  /*27f0*/  SEL R10, R13.reuse, R10, !P0 ;  /* 0x0000000a0d0a7207 */ /* 0x040fe40004000000 */
[C---:B------:R-:W-:Y:S02]  /*2800*/  SEL R3, R13.reuse, R3, !P0 ;  /* 0x000000030d037207 */ /* 0x040fe40004000000 */
[C---:B----4-:R-:W-:Y:S02]  /*2810*/  SEL R29, R13.reuse, R29, !P0 ;  /* 0x0000001d0d1d7207 */ /* 0x050fe40004000000 */
[C---:B------:R-:W-:Y:S02]  /*2820*/  SEL R28, R13.reuse, R28, !P0 ;  /* 0x0000001c0d1c7207 */ /* 0x040fe40004000000 */
[C---:B------:R-:W-:Y:S02]  /*2830*/  SEL R7, R13.reuse, R7, !P0 ;  /* 0x000000070d077207 */ /* 0x040fe40004000000 */
[----:B------:R-:W-:-:S02]  /*2840*/  SEL R8, R13, R8, !P0 ;  /* 0x000000080d087207 */ /* 0x000fc40004000000 */
[C---:B------:R-:W-:Y:S02]  /*2850*/  SEL R9, R13.reuse, R9, !P0 ;  /* 0x000000090d097207 */ /* 0x040fe40004000000 */
[C---:B------:R-:W-:Y:S02]  /*2860*/  SEL R14, R13.reuse, R14, !P0 ;  /* 0x0000000e0d0e7207 */ /* 0x040fe40004000000 */
[C---:B------:R-:W-:Y:S02]  /*2870*/  SEL R15, R13.reuse, R15, !P0 ;  /* 0x0000000f0d0f7207 */ /* 0x040fe40004000000 */
        /* <DEDUP_REMOVED lines=16> */
[----:B------:R-:W-:Y:S02]  /*2980*/  SEL R0, R13, R0, !P0 ;  /* 0x000000000d007207 */ /* 0x000fe40004000000 */
[----:B------:R-:W2:Y:S02]  /*2990*/  LDL.LU R13, [R1+0x9a4] ;  /* 0x0009a400010d7983 */ /* 0x000ea40000300800 */
[----:B--2---:R-:W-:-:S05]  /*29a0*/  IMAD R13, R13, UR6, RZ ;  /* 0x000000060d0d7c24 */ /* 0x004fca000f8e02ff */
[----:B------:R0:W-:Y:S04]  /*29b0*/  STL [R1+0x38], R13 ;  /* 0x0000380d01007387 */ /* 0x0001e80000100800 */
[----:B0-----:R-:W2:Y:S01]  /*29c0*/  LDL.LU R13, [R1+0x9a0] ;  /* 0x0009a000010d7983 */ /* 0x001ea20000300800 */
[----:B---3--:R-:W-:Y:S02]  /*29d0*/  IMAD R12, R12, UR6, RZ ;  /* 0x000000060c0c7c24 */ /* 0x008fe4000f8e02ff */
[----:B--2---:R-:W-:-:S05]  /*29e0*/  IMAD R13, R13, UR6, RZ ;  /* 0x000000060d0d7c24 */ /* 0x004fca000f8e02ff */
[----:B------:R0:W-:Y:S04]  /*29f0*/  STL [R1+0x3c], R13 ;  /* 0x00003c0d01007387 */ /* 0x0001e80000100800 */
[----:B0-----:R-:W2:Y:S04]  /*2a00*/  LDL.LU R13, [R1+0x99c] ;  /* 0x00099c00010d7983 */ /* 0x001ea80000300800 */
[----:B------:R0:W-:Y:S04]  /*2a10*/  STL [R1+0x44], R12 ;  /* 0x0000440c01007387 */ /* 0x0001e80000100800 */
[----:B0-----:R-:W3:Y:S01]  /*2a20*/  LDL.LU R12, [R1+0x998] ;  /* 0x00099800010c7983 */ /* 0x001ee20000300800 */
[----:B------:R-:W-:-:S02]  /*2a30*/  IMAD R11, R11, UR6, RZ ;  /* 0x000000060b0b7c24 */ /* 0x000fc4000f8e02ff */
[----:B--2---:R-:W-:Y:S02]  /*2a40*/  IMAD R13, R13, UR6, RZ ;  /* 0x000000060d0d7c24 */ /* 0x004fe4000f8e02ff */
[----:B---3--:R-:W-:-:S05]  /*2a50*/  IMAD R12, R12, UR6, RZ ;  /* 0x000000060c0c7c24 */ /* 0x008fca000f8e02ff */
[----:B------:R0:W-:Y:S04]  /*2a60*/  STL [R1+0x50], R12 ;  /* 0x0000500c01007387 */ /* 0x0001e80000100800 */
[----:B0-----:R-:W2:Y:S04]  /*2a70*/  LDL.LU R12, [R1+0x994] ;  /* 0x00099400010c7983 */ /* 0x001ea80000300800 */
[----:B------:R0:W-:Y:S04]  /*2a80*/  STL [R1+0x54], R13 ;  /* 0x0000540d01007387 */ /* 0x0001e80000100800 */
[----:B0-----:R-:W2:Y:S04]  /*2a90*/  LDL.LU R13, [R1+0x990] ;  /* 0x00099000010d7983 */ /* 0x001ea80000300800 */
[----:B------:R0:W-:Y:S02]  /*2aa0*/  STL [R1+0x60], R11 ;  /* 0x0000600b01007387 */ /* 0x0001e40000100800 */
[----:B0-----:R-:W-:-:S02]  /*2ab0*/  IMAD R11, R10, UR6, RZ ;  /* 0x000000060a0b7c24 */ /* 0x001fc4000f8e02ff */
[----:B------:R-:W-:Y:S02]  /*2ac0*/  IMAD R10, R3, UR6, RZ ;  /* 0x00000006030a7c24 */ /* 0x000fe4000f8e02ff */
[----:B------:R-:W-:Y:S02]  /*2ad0*/  IMAD R3, R29, UR6, RZ ;  /* 0x000000061d037c24 */ /* 0x000fe4000f8e02ff */
[----:B------:R-:W-:Y:S02]  /*2ae0*/  IMAD.MOV.U32 R29, RZ, RZ, R10 ;  /* 0x000000ffff1d7224 */ /* 0x000fe400078e000a */
[----:B------:R-:W-:Y:S01]  /*2af0*/  IMAD R10, R28, UR6, RZ ;  /* 0x000000061c0a7c24 */ /* 0x000fe2000f8e02ff */
[----:B------:R-:W-:Y:S04]  /*2b00*/  STL [R1+0x64], R11 ;  /* 0x0000640b01007387 */ /* 0x000fe80000100800 */
[----:B------:R0:W-:Y:S02]  /*2b10*/  STL [R1+0x78], R10 ;  /* 0x0000780a01007387 */ /* 0x0001e40000100800 */
[----:B0-----:R-:W-:-:S02]  /*2b20*/  IMAD R10, R9, UR6, RZ ;  /* 0x00000006090a7c24 */ /* 0x001fc4000f8e02ff */
[----:B------:R-:W-:Y:S02]  /*2b30*/  IMAD R9, R14, UR6, RZ ;  /* 0x000000060e097c24 */ /* 0x000fe4000f8e02ff */
[----:B------:R-:W2:Y:S04]  /*2b40*/  LDL.LU R14, [R1+0x44] ;  /* 0x00004400010e7983 */ /* 0x000ea80000300800 */
[----:B------:R0:W-:Y:S04]  /*2b50*/  STL [R1+0x84], R10 ;  /* 0x0000840a01007387 */ /* 0x0001e80000100800 */
[----:B------:R1:W-:Y:S01]  /*2b60*/  STL [R1+0x90], R9 ;  /* 0x0000900901007387 */ /* 0x0003e20000100800 */
[----:B0-----:R-:W-:-:S03]  /*2b70*/  IMAD R10, R15, UR6, RZ ;  /* 0x000000060f0a7c24 */ /* 0x001fc6000f8e02ff */
[----:B------:R-:W3:Y:S01]  /*2b80*/  LDL.LU R15, [R1+0x3c] ;  /* 0x00003c00010f7983 */ /* 0x000ee20000300800 */
[----:B-1----:R-:W-:-:S03]  /*2b90*/  IMAD R9, R16, UR6, RZ ;  /* 0x0000000610097c24 */ /* 0x002fc6000f8e02ff */
[----:B------:R0:W-:Y:S04]  /*2ba0*/  STL [R1+0x94], R10 ;  /* 0x0000940a01007387 */ /* 0x0001e80000100800 */
[----:B------:R-:W4:Y:S04]  /*2bb0*/  LDL.LU R16, [R1+0x50] ;  /* 0x0000500001107983 */ /* 0x000f280000300800 */
[----:B------:R1:W-:Y:S01]  /*2bc0*/  STL [R1+0x98], R9 ;  /* 0x0000980901007387 */ /* 0x0003e20000100800 */
[----:B0-----:R-:W-:-:S03]  /*2bd0*/  IMAD R10, R17, UR6, RZ ;  /* 0x00000006110a7c24 */ /* 0x001fc6000f8e02ff */
[----:B------:R-:W4:Y:S04]  /*2be0*/  LDL.LU R17, [R1+0x38] ;  /* 0x0000380001117983 */ /* 0x000f280000300800 */
[----:B------:R0:W-:Y:S01]  /*2bf0*/  STL [R1+0xa8], R10 ;  /* 0x0000a80a01007387 */ /* 0x0001e20000100800 */
[----:B-1----:R-:W-:-:S03]  /*2c00*/  IMAD R9, R18, UR6, RZ ;  /* 0x0000000612097c24 */ /* 0x002fc6000f8e02ff */
[----:B------:R-:W4:Y:S04]  /*2c10*/  LDL.LU R18, [R1+0x54] ;  /* 0x0000540001127983 */ /* 0x000f280000300800 */
[----:B------:R1:W-:Y:S01]  /*2c20*/  STL [R1+0xb0], R9 ;  /* 0x0000b00901007387 */ /* 0x0003e20000100800 */
[----:B0-----:R-:W-:Y:S02]  /*2c30*/  IMAD R10, R19, UR6, RZ ;  /* 0x00000006130a7c24 */ /* 0x001fe4000f8e02ff */
[----:B-1----:R-:W-:Y:S02]  /*2c40*/  IMAD R9, R20, UR6, RZ ;  /* 0x0000000614097c24 */ /* 0x002fe4000f8e02ff */
[----:B------:R-:W4:Y:S04]  /*2c50*/  LDL.LU R20, [R1+0x60] ;  /* 0x0000600001147983 */ /* 0x000f280000300800 */
[----:B------:R0:W-:Y:S04]  /*2c60*/  STL [R1+0xc0], R10 ;  /* 0x0000c00a01007387 */ /* 0x0001e80000100800 */
[----:B------:R1:W-:Y:S01]  /*2c70*/  STL [R1+0xc8], R9 ;  /* 0x0000c80901007387 */ /* 0x0003e20000100800 */
[----:B0-----:R-:W-:-:S02]  /*2c80*/  IMAD R10, R21, UR6, RZ ;  /* 0x00000006150a7c24 */ /* 0x001fc4000f8e02ff */
[----:B-1----:R-:W-:Y:S02]  /*2c90*/  IMAD R9, R22, UR6, RZ ;  /* 0x0000000616097c24 */ /* 0x002fe4000f8e02ff */
[----:B------:R-:W4:Y:S01]  /*2ca0*/  LDL.LU R22, [R1+0x64] ;  /* 0x0000640001167983 */ /* 0x000f220000300800 */
[----:B------:R-:W-:-:S03]  /*2cb0*/  IMAD R7, R7, UR6, RZ ;  /* 0x0000000607077c24 */ /* 0x000fc6000f8e02ff */
[----:B------:R0:W-:Y:S01]  /*2cc0*/  STL [R1+0xd8], R10 ;  /* 0x0000d80a01007387 */ /* 0x0001e20000100800 */
[----:B------:R-:W-:-:S03]  /*2cd0*/  IMAD R11, R24, UR6, RZ ;  /* 0x00000006180b7c24 */ /* 0x000fc6000f8e02ff */
[----:B------:R1:W-:Y:S01]  /*2ce0*/  STL [R1+0xe0], R9 ;  /* 0x0000e00901007387 */ /* 0x0003e20000100800 */
[----:B------:R-:W-:Y:S02]  /*2cf0*/  IMAD.MOV.U32 R19, RZ, RZ, R7 ;  /* 0x000000ffff137224 */ /* 0x000fe400078e0007 */
[----:B0-----:R-:W-:Y:S02]  /*2d00*/  IMAD R10, R23, UR6, RZ ;  /* 0x00000006170a7c24 */ /* 0x001fe4000f8e02ff */
[----:B------:R-:W-:Y:S02]  /*2d10*/  IMAD R23, R25, UR6, RZ ;  /* 0x0000000619177c24 */ /* 0x000fe4000f8e02ff */
[----:B-1----:R-:W-:Y:S01]  /*2d20*/  IMAD R9, R26, UR6, RZ ;  /* 0x000000061a097c24 */ /* 0x002fe2000f8e02ff */
[----:B------:R-:W-:Y:S01]  /*2d30*/  STL [R1+0xf0], R10 ;  /* 0x0000f00a01007387 */ /* 0x000fe20000100800 */
[----:B------:R-:W-:Y:S02]  /*2d40*/  IMAD R7, R27, UR6, RZ ;  /* 0x000000061b077c24 */ /* 0x000fe4000f8e02ff */
[----:B------:R-:W-:Y:S01]  /*2d50*/  IMAD R6, R6, UR6, RZ ;  /* 0x0000000606067c24 */ /* 0x000fe2000f8e02ff */
[----:B------:R-:W-:Y:S01]  /*2d60*/  STL [R1+0xf8], R11 ;  /* 0x0000f80b01007387 */ /* 0x000fe20000100800 */
[----:B------:R-:W-:-:S02]  /*2d70*/  IMAD R8, R8, UR6, RZ ;  /* 0x0000000608087c24 */ /* 0x000fc4000f8e02ff */
[----:B------:R-:W-:Y:S01]  /*2d80*/  IMAD R5, R5, UR6, RZ ;  /* 0x0000000605057c24 */ /* 0x000fe2000f8e02ff */
[----:B------:R-:W-:Y:S01]  /*2d90*/  STL.64 [R1+0x970], R10 ;  /* 0x0009700a01007387 */ /* 0x000fe20000100a00 */
[----:B------:R-:W-:-:S03]  /*2da0*/  IMAD R4, R4, UR6, RZ ;  /* 0x0000000604047c24 */ /* 0x000fc6000f8e02ff */
[----:B------:R-:W-:Y:S01]  /*2db0*/  STL [R1+0x34], R9 ;  /* 0x0000340901007387 */ /* 0x000fe20000100800 */
[----:B------:R-:W-:-:S03]  /*2dc0*/  IMAD.MOV.U32 R21, RZ, RZ, R8 ;  /* 0x000000ffff157224 */ /* 0x000fc600078e0008 */
[----:B------:R-:W-:Y:S01]  /*2dd0*/  STL [R1+0x40], R23 ;  /* 0x0000401701007387 */ /* 0x000fe20000100800 */
[----:B------:R-:W-:-:S03]  /*2de0*/  IMAD R2, R2, UR6, RZ ;  /* 0x0000000602027c24 */ /* 0x000fc6000f8e02ff */
[----:B------:R-:W-:Y:S04]  /*2df0*/  STL [R1+0x30], R7 ;  /* 0x0000300701007387 */ /* 0x000fe80000100800 */
[----:B------:R2:W-:Y:S04]  /*2e00*/  STL [R1+0x2c], R6 ;  /* 0x00002c0601007387 */ /* 0x0005e80000100800 */
[----:B------:R-:W-:Y:S04]  /*2e10*/  STL [R1+0x28], R5 ;  /* 0x0000280501007387 */ /* 0x000fe80000100800 */
[----:B------:R3:W-:Y:S04]  /*2e20*/  STL [R1+0x24], R4 ;  /* 0x0000240401007387 */ /* 0x0007e80000100800 */
[----:B------:R-:W-:Y:S01]  /*2e30*/  STL [R1+0x20], R2 ;  /* 0x0000200201007387 */ /* 0x000fe20000100800 */
[----:B--2---:R-:W-:-:S04]  /*2e40*/  IMAD.WIDE R6, R14, 0x2, R12 ;  /* 0x000000020e067825 */ /* 0x004fc800078e020c */
[----:B---3--:R-:W-:-:S04]  /*2e50*/  IMAD.WIDE R4, R15, 0x2, R12 ;  /* 0x000000020f047825 */ /* 0x008fc800078e020c */
[----:B----4-:R-:W-:-:S05]  /*2e60*/  IMAD.WIDE R8, R17, 0x2, R12 ;  /* 0x0000000211087825 */ /* 0x010fca00078e020c */
[----:B------:R-:W-:Y:S04]  /*2e70*/  STL.64 [R1+0x18], R8 ;  /* 0x0000180801007387 */ /* 0x000fe80000100a00 */
[----:B------:R0:W-:Y:S04]  /*2e80*/  STL.64 [R1+0x978], R14 ;  /* 0x0009780e01007387 */ /* 0x0001e80000100a00 */
[----:B------:R1:W-:Y:S04]  /*2e90*/  STL.64 [R1+0x10], R4 ;  /* 0x0000100401007387 */ /* 0x0003e80000100a00 */
[----:B------:R-:W-:Y:S04]  /*2ea0*/  STL.64 [R1+0x8], R6 ;  /* 0x0000080601007387 */ /* 0x000fe80000100a00 */
[----:B0-----:R-:W2:Y:S01]  /*2eb0*/  LDL R14, [R1+0x94] ;  /* 0x00009400010e7983 */ /* 0x001ea20000100800 */
[----:B-1----:R-:W-:-:S03]  /*2ec0*/  IMAD.WIDE R4, R16, 0x2, R12 ;  /* 0x0000000210047825 */ /* 0x002fc600078e020c */
[----:B------:R0:W-:Y:S04]  /*2ed0*/  STL.64 [R1+0x980], R16 ;  /* 0x0009801001007387 */ /* 0x0001e80000100a00 */
[----:B------:R-:W-:Y:S04]  /*2ee0*/  STL.64 [R1], R4 ;  /* 0x0000000401007387 */ /* 0x000fe80000100a00 */
[----:B0-----:R-:W3:Y:S04]  /*2ef0*/  LDL R17, [R1+0x90] ;  /* 0x0000900001117983 */ /* 0x001ee80000100800 */
[----:B------:R-:W4:Y:S01]  /*2f00*/  LDL R16, [R1+0x84] ;  /* 0x0000840001107983 */ /* 0x000f220000100800 */
[----:B------:R-:W-:-:S02]  /*2f10*/  IMAD.MOV.U32 R24, RZ, RZ, R29 ;  /* 0x000000ffff187224 */ /* 0x000fc400078e001d */
[----:B------:R-:W-:Y:S01]  /*2f20*/  IMAD.WIDE R28, R18, 0x2, R12 ;  /* 0x00000002121c7825 */ /* 0x000fe200078e020c */
[----:B---3--:R-:W-:Y:S04]  /*2f30*/  STL [R1+0x988], R17 ;  /* 0x0009881101007387 */ /* 0x008fe80000100800 */
[----:B----4-:R-:W-:Y:S04]  /*2f40*/  STL [R1+0x98c], R16 ;  /* 0x00098c1001007387 */ /* 0x010fe80000100800 */
[----:B------:R-:W3:Y:S04]  /*2f50*/  LDL R15, [R1+0x98] ;  /* 0x00009800010f7983 */ /* 0x000ee80000100800 */
[----:B------:R-:W4:Y:S04]  /*2f60*/  LDL R10, [R1+0xa8] ;  /* 0x0000a800010a7983 */ /* 0x000f280000100800 */
[----:B------:R-:W4:Y:S04]  /*2f70*/  LDL R11, [R1+0xb0] ;  /* 0x0000b000010b7983 */ /* 0x000f280000100800 */
[----:B------:R-:W4:Y:S04]  /*2f80*/  LDL R27, [R1+0xc8] ;  /* 0x0000c800011b7983 */ /* 0x000f280000100800 */
[----:B------:R-:W4:Y:S04]  /*2f90*/  LDL R26, [R1+0xd8] ;  /* 0x0000d800011a7983 */ /* 0x000f280000100800 */
[----:B------:R-:W4:Y:S04]  /*2fa0*/  LDL R25, [R1+0xe0] ;  /* 0x0000e00001197983 */ /* 0x000f280000100800 */
[----:B------:R0:W-:Y:S04]  /*2fb0*/  STL.64 [R1+0x8f8], R28 ;  /* 0x0008f81c01007387 */ /* 0x0001e80000100a00 */
[----:B0-----:R-:W2:Y:S01]  /*2fc0*/  LDL.LU R29, [R1+0x78] ;  /* 0x00007800011d7983 */ /* 0x001ea20000300800 */
[----:B------:R-:W-:-:S02]  /*2fd0*/  IMAD.MOV.U32 R28, RZ, RZ, R3 ;  /* 0x000000ffff1c7224 */ /* 0x000fc400078e0003 */
[----:B------:R-:W-:-:S04]  /*2fe0*/  IMAD.WIDE R2, R20, 0x2, R12 ;  /* 0x0000000214027825 */ /* 0x000fc800078e020c */
[--C-:B------:R-:W-:Y:S01]  /*2ff0*/  IMAD.WIDE R4, R22, 0x2, R12.reuse ;  /* 0x0000000216047825 */ /* 0x100fe200078e020c */
[----:B------:R0:W-:Y:S03]  /*3000*/  STL.64 [R1+0x900], R2 ;  /* 0x0009000201007387 */ /* 0x0001e60000100a00 */
[----:B------:R-:W-:-:S04]  /*3010*/  IMAD.WIDE R6, R24, 0x2, R12 ;  /* 0x0000000218067825 */ /* 0x000fc800078e020c */
[--C-:B------:R-:W-:Y:S01]  /*3020*/  IMAD.WIDE R8, R28, 0x2, R12.reuse ;  /* 0x000000021c087825 */ /* 0x100fe200078e020c */
[----:B0-----:R-:W4:Y:S04]  /*3030*/  LDL R3, [R1+0xc0] ;  /* 0x0000c00001037983 */ /* 0x001f280000100800 */
[----:B------:R0:W-:Y:S04]  /*3040*/  STL.64 [R1+0x908], R4 ;  /* 0x0009080401007387 */ /* 0x0001e80000100a00 */
[----:B0-----:R-:W4:Y:S04]  /*3050*/  LDL.LU R4, [R1+0x24] ;  /* 0x0000240001047983 */ /* 0x001f280000300800 */
[----:B------:R-:W4:Y:S04]  /*3060*/  LDL.LU R5, [R1+0x20] ;  /* 0x0000200001057983 */ /* 0x000f280000300800 */
[----:B------:R0:W-:Y:S04]  /*3070*/  STL.64 [R1+0x910], R6 ;  /* 0x0009100601007387 */ /* 0x0001e80000100a00 */
[----:B0-----:R-:W4:Y:S04]  /*3080*/  LDL.LU R6, [R1+0x2c] ;  /* 0x00002c0001067983 */ /* 0x001f280000300800 */
[----:B------:R-:W4:Y:S04]  /*3090*/  LDL.LU R7, [R1+0x28] ;  /* 0x0000280001077983 */ /* 0x000f280000300800 */
[----:B------:R0:W-:Y:S04]  /*30a0*/  STL.64 [R1+0x918], R8 ;  /* 0x0009180801007387 */ /* 0x0001e80000100a00 */
[----:B0-----:R-:W4:Y:S04]  /*30b0*/  LDL.LU R8, [R1+0x34] ;  /* 0x0000340001087983 */ /* 0x001f280000300800 */
[----:B------:R-:W4:Y:S01]  /*30c0*/  LDL.LU R9, [R1+0x30] ;  /* 0x0000300001097983 */ /* 0x000f220000300800 */
[----:B--2---:R-:W-:-:S03]  /*30d0*/  IMAD.WIDE R16, R29, 0x2, R12 ;  /* 0x000000021d107825 */ /* 0x004fc600078e020c */
[----:B------:R-:W-:Y:S04]  /*30e0*/  STL [R1+0x960], R29 ;  /* 0x0009601d01007387 */ /* 0x000fe80000100800 */
[----:B------:R0:W-:Y:S02]  /*30f0*/  STL.64 [R1+0x48], R16 ;  /* 0x0000481001007387 */ /* 0x0001e40000100a00 */
[----:B0-----:R-:W-:-:S05]  /*3100*/  IMAD.WIDE R16, R19, 0x2, R12 ;  /* 0x0000000213107825 */ /* 0x001fca00078e020c */
[----:B------:R0:W-:Y:S02]  /*3110*/  STL.64 [R1+0x58], R16 ;  /* 0x0000581001007387 */ /* 0x0001e40000100a00 */
[----:B0-----:R-:W-:-:S05]  /*3120*/  IMAD.WIDE R16, R21, 0x2, R12 ;  /* 0x0000000215107825 */ /* 0x001fca00078e020c */
[----:B------:R0:W-:Y:S04]  /*3130*/  STL.64 [R1+0x70], R16 ;  /* 0x0000701001007387 */ /* 0x0001e80000100a00 */
[----:B0-----:R-:W2:Y:S02]  /*3140*/  LDL.LU R16, [R1+0x98c] ;  /* 0x00098c0001107983 */ /* 0x001ea40000300800 */
[----:B--2---:R-:W-:-:S05]  /*3150*/  IMAD.WIDE R16, R16, 0x2, R12 ;  /* 0x0000000210107825 */ /* 0x004fca00078e020c */
[----:B------:R0:W-:Y:S04]  /*3160*/  STL.64 [R1+0x88], R16 ;  /* 0x0000881001007387 */ /* 0x0001e80000100a00 */
[----:B0-----:R-:W2:Y:S02]  /*3170*/  LDL.LU R17, [R1+0x988] ;  /* 0x0009880001117983 */ /* 0x001ea40000300800 */
[----:B--2---:R-:W-:-:S05]  /*3180*/  IMAD.WIDE R16, R17, 0x2, R12 ;  /* 0x0000000211107825 */ /* 0x004fca00078e020c */
[----:B------:R0:W-:Y:S02]  /*3190*/  STL.64 [R1+0xa0], R16 ;  /* 0x0000a01001007387 */ /* 0x0001e40000100a00 */
[----:B0-----:R-:W-:-:S04]  /*31a0*/  IMAD.WIDE R16, R14, 0x2, R12 ;  /* 0x000000020e107825 */ /* 0x001fc800078e020c */
[--C-:B---3--:R-:W-:Y:S01]  /*31b0*/  IMAD.WIDE R14, R15, 0x2, R12.reuse ;  /* 0x000000020f0e7825 */ /* 0x108fe200078e020c */
[----:B------:R0:W-:Y:S04]  /*31c0*/  STL.64 [R1+0xb8], R16 ;  /* 0x0000b81001007387 */ /* 0x0001e80000100a00 */
[----:B0-----:R-:W2:Y:S04]  /*31d0*/  LDL.LU.64 R16, [R1+0x980] ;  /* 0x0009800001107983 */ /* 0x001ea80000300a00 */
[----:B------:R4:W-:Y:S02]  /*31e0*/  STL.64 [R1+0xd0], R14 ;  /* 0x0000d00e01007387 */ /* 0x0009e40000100a00 */
[----:B----4-:R-:W-:-:S04]  /*31f0*/  IMAD.WIDE R14, R10, 0x2, R12 ;  /* 0x000000020a0e7825 */ /* 0x010fc800078e020c */
[--C-:B------:R-:W-:Y:S01]  /*3200*/  IMAD.WIDE R10, R11, 0x2, R12.reuse ;  /* 0x000000020b0a7825 */ /* 0x100fe200078e020c */
[----:B------:R0:W-:Y:S04]  /*3210*/  STL.64 [R1+0xe8], R14 ;  /* 0x0000e80e01007387 */ /* 0x0001e80000100a00 */
[----:B0-----:R-:W3:Y:S04]  /*3220*/  LDL.LU.64 R14, [R1+0x978] ;  /* 0x00097800010e7983 */ /* 0x001ee80000300a00 */
[----:B------:R0:W-:Y:S04]  /*3230*/  STL.64 [R1+0x100], R10 ;  /* 0x0001000a01007387 */ /* 0x0001e80000100a00 */
[----:B0-----:R-:W4:Y:S01]  /*3240*/  LDL.LU.64 R10, [R1+0x970] ;  /* 0x00097000010a7983 */ /* 0x001f220000300a00 */
[----:B------:R-:W-:-:S05]  /*3250*/  IMAD.WIDE R2, R3, 0x2, R12 ;  /* 0x0000000203027825 */ /* 0x000fca00078e020c */
[----:B------:R0:W-:Y:S02]  /*3260*/  STL.64 [R1+0x108], R2 ;  /* 0x0001080201007387 */ /* 0x0001e40000100a00 */
[----:B0-----:R-:W-:-:S05]  /*3270*/  IMAD.WIDE R2, R27, 0x2, R12 ;  /* 0x000000021b027825 */ /* 0x001fca00078e020c */
[----:B------:R0:W-:Y:S02]  /*3280*/  STL.64 [R1+0x118], R2 ;  /* 0x0001180201007387 */ /* 0x0001e40000100a00 */
[----:B0-----:R-:W-:-:S04]  /*3290*/  IMAD.WIDE R2, R26, 0x2, R12 ;  /* 0x000000021a027825 */ /* 0x001fc800078e020c */
[--C-:B------:R-:W-:Y:S01]  /*32a0*/  IMAD.WIDE R26, R25, 0x2, R12.reuse ;  /* 0x00000002191a7825 */ /* 0x100fe200078e020c */
[----:B------:R4:W-:Y:S03]  /*32b0*/  STL.64 [R1+0x120], R2 ;  /* 0x0001200201007387 */ /* 0x0009e60000100a00 */
[--C-:B----4-:R-:W-:Y:S02]  /*32c0*/  IMAD.WIDE R2, R10, 0x2, R12.reuse ;  /* 0x000000020a027825 */ /* 0x110fe400078e020c */
[----:B------:R-:W4:Y:S04]  /*32d0*/  LDL.LU R10, [R1+0x968] ;  /* 0x00096800010a7983 */ /* 0x000f280000300800 */
[----:B------:R0:W-:Y:S02]  /*32e0*/  STL.64 [R1+0x138], R26 ;  /* 0x0001381a01007387 */ /* 0x0001e40000100a00 */
[----:B0-----:R-:W-:-:S02]  /*32f0*/  IMAD.WIDE R26, R11, 0x2, R12 ;  /* 0x000000020b1a7825 */ /* 0x001fc400078e020c */
[----:B------:R-:W4:Y:S04]  /*3300*/  LDL.LU R11, [R1+0x964] ;  /* 0x00096400010b7983 */ /* 0x000f280000300800 */
[----:B------:R0:W-:Y:S04]  /*3310*/  STL.64 [R1+0x150], R2 ;  /* 0x0001500201007387 */ /* 0x0001e80000100a00 */
[----:B------:R1:W-:Y:S01]  /*3320*/  STL.64 [R1+0x158], R26 ;  /* 0x0001581a01007387 */ /* 0x0003e20000100a00 */
[----:B0-----:R-:W-:-:S04]  /*3330*/  IMAD.WIDE R2, R23, 0x2, R12 ;  /* 0x0000000217027825 */ /* 0x001fc800078e020c */
[--C-:B-1----:R-:W-:Y:S01]  /*3340*/  IMAD.WIDE R26, R8, 0x2, R12.reuse ;  /* 0x00000002081a7825 */ /* 0x102fe200078e020c */
[----:B------:R0:W-:Y:S04]  /*3350*/  STL.64 [R1+0x160], R2 ;  /* 0x0001600201007387 */ /* 0x0001e80000100a00 */
[----:B------:R-:W-:Y:S04]  /*3360*/  STL [R1+0x920], R9 ;  /* 0x0009200901007387 */ /* 0x000fe80000100800 */
[----:B------:R-:W-:Y:S01]  /*3370*/  STL.64 [R1+0x168], R26 ;  /* 0x0001681a01007387 */ /* 0x000fe20000100a00 */
[----:B0-----:R-:W-:-:S03]  /*3380*/  IMAD.WIDE R2, R9, 0x2, R12 ;  /* 0x0000000209027825 */ /* 0x001fc600078e020c */
[----:B------:R0:W-:Y:S04]  /*3390*/  STL [R1+0x924], R8 ;  /* 0x0009240801007387 */ /* 0x0001e80000100800 */
[----:B------:R1:W-:Y:S04]  /*33a0*/  STL.64 [R1+0x170], R2 ;  /* 0x0001700201007387 */ /* 0x0003e80000100a00 */
[----:B0-----:R-:W2:Y:S04]  /*33b0*/  LDL.LU R8, [R1+0xf8] ;  /* 0x0000f80001087983 */ /* 0x001ea80000300800 */
[----:B------:R-:W3:Y:S01]  /*33c0*/  LDL.LU R9, [R1+0x40] ;  /* 0x0000400001097983 */ /* 0x000ee20000300800 */
[----:B-1----:R-:W-:-:S05]  /*33d0*/  IMAD.WIDE R2, R6, 0x2, R12 ;  /* 0x0000000206027825 */ /* 0x002fca00078e020c */
[----:B------:R-:W-:Y:S04]  /*33e0*/  STL.64 [R1+0x178], R2 ;  /* 0x0001780201007387 */ /* 0x000fe80000100a00 */
[----:B---3--:R0:W-:Y:S04]  /*33f0*/  STL [R1+0x928], R9 ;  /* 0x0009280901007387 */ /* 0x0081e80000100800 */
[----:B0-----:R-:W3:Y:S04]  /*3400*/  LDL.LU R9, [R1+0xf0] ;  /* 0x0000f00001097983 */ /* 0x001ee80000300800 */
[----:B--2---:R0:W-:Y:S04]  /*3410*/  STL [R1+0x92c], R8 ;  /* 0x00092c0801007387 */ /* 0x0041e80000100800 */
[----:B0-----:R-:W2:Y:S04]  /*3420*/  LDL.LU R8, [R1+0xe0] ;  /* 0x0000e00001087983 */ /* 0x001ea80000300800 */
        /* <DEDUP_REMOVED lines=17> */
[----:B0-----:R-:W3:Y:S01]  /*3540*/  LDL.LU R9, [R1+0x84] ;  /* 0x0000840001097983 */ /* 0x001ee20000300800 */
[----:B------:R-:W-:-:S03]  /*3550*/  IMAD.WIDE R26, R7, 0x2, R12 ;  /* 0x00000002071a7825 */ /* 0x000fc600078e020c */
[----:B--2---:R0:W-:Y:S01]  /*3560*/  STL [R1+0x954], R8 ;  /* 0x0009540801007387 */ /* 0x0041e20000100800 */
[----:B------:R-:W-:-:S04]  /*3570*/  IMAD.WIDE R2, R4, 0x2, R12 ;  /* 0x0000000204027825 */ /* 0x000fc800078e020c */
[----:B------:R-:W-:Y:S01]  /*3580*/  IMAD R0, R0, UR6, RZ ;  /* 0x0000000600007c24 */ /* 0x000fe2000f8e02ff */
[----:B------:R-:W-:Y:S01]  /*3590*/  ULDC UR6, c[0x0][0x234] ;  /* 0x00008d0000067ab9 */ /* 0x000fe20000000800 */
[----:B0-----:R-:W-:Y:S02]  /*35a0*/  IMAD.MOV.U32 R8, RZ, RZ, R21 ;  /* 0x000000ffff087224 */ /* 0x001fe400078e0015 */
[----:B----4-:R-:W-:Y:S01]  /*35b0*/  IMAD.WIDE R28, R28, 0x2, R10 ;  /* 0x000000021c1c7825 */ /* 0x010fe200078e020a */
[----:B---3--:R-:W-:Y:S04]  /*35c0*/  STL [R1+0x958], R9 ;  /* 0x0009580901007387 */ /* 0x008fe80000100800 */
[----:B------:R-:W-:Y:S04]  /*35d0*/  STL [R1+0x95c], R8 ;  /* 0x00095c0801007387 */ /* 0x000fe80000100800 */
[----:B------:R0:W-:Y:S04]  /*35e0*/  STL.64 [R1+0x180], R26 ;  /* 0x0001801a01007387 */ /* 0x0001e80000100a00 */
[----:B------:R1:W-:Y:S01]  /*35f0*/  STL.64 [R1+0x188], R2 ;  /* 0x0001880201007387 */ /* 0x0003e20000100a00 */
[----:B0-----:R-:W-:-:S04]  /*3600*/  IMAD.WIDE R26, R5, 0x2, R12 ;  /* 0x00000002051a7825 */ /* 0x001fc800078e020c */
[----:B-1----:R-:W-:Y:S01]  /*3610*/  IMAD.WIDE R2, R0, 0x2, R12 ;  /* 0x0000000200027825 */ /* 0x002fe200078e020c */
[----:B------:R-:W-:Y:S04]  /*3620*/  STL.64 [R1+0x190], R26 ;  /* 0x0001901a01007387 */ /* 0x000fe80000100a00 */
[----:B------:R0:W-:Y:S04]  /*3630*/  STL.64 [R1+0x198], R2 ;  /* 0x0001980201007387 */ /* 0x0001e80000100a00 */
[----:B0-----:R-:W2:Y:S04]  /*3640*/  LDL.LU.64 R2, [R1+0x18] ;  /* 0x0000180001027983 */ /* 0x001ea80000300a00 */
[----:B------:R0:W-:Y:S04]  /*3650*/  STL.64 [R1+0x38], R28 ;  /* 0x0000381c01007387 */ /* 0x0001e80000100a00 */
[----:B0-----:R-:W3:Y:S01]  /*3660*/  LDL.LU R29, [R1+0x960] ;  /* 0x00096000011d7983 */ /* 0x001ee20000300800 */
[----:B------:R-:W-:-:S04]  /*3670*/  IMAD.MOV.U32 R9, RZ, RZ, R19 ;  /* 0x000000ffff097224 */ /* 0x000fc800078e0013 */
[----:B------:R-:W-:-:S04]  /*3680*/  IMAD.WIDE R8, R9, 0x2, R10 ;  /* 0x0000000209087825 */ /* 0x000fc800078e020a */
[----:B---3--:R-:W-:-:S05]  /*3690*/  IMAD.WIDE R28, R29, 0x2, R10 ;  /* 0x000000021d1c7825 */ /* 0x008fca00078e020a */
[----:B------:R0:W-:Y:S04]  /*36a0*/  STL.64 [R1+0x50], R28 ;  /* 0x0000501c01007387 */ /* 0x0001e80000100a00 */
[----:B0-----:R-:W3:Y:S04]  /*36b0*/  LDL.LU.64 R28, [R1+0x10] ;  /* 0x00001000011c7983 */ /* 0x001ee80000300a00 */
[----:B------:R0:W-:Y:S04]  /*36c0*/  STL.64 [R1+0x60], R8 ;  /* 0x0000600801007387 */ /* 0x0001e80000100a00 */
[----:B0-----:R-:W4:Y:S02]  /*36d0*/  LDL.LU R8, [R1+0x95c] ;  /* 0x00095c0001087983 */ /* 0x001f240000300800 */
[----:B----4-:R-:W-:-:S05]  /*36e0*/  IMAD.WIDE R8, R8, 0x2, R10 ;  /* 0x0000000208087825 */ /* 0x010fca00078e020a */
        /* <DEDUP_REMOVED lines=43> */
[----:B0-----:R-:W4:Y:S01]  /*39a0*/  LDL.LU R9, [R1+0x920] ;  /* 0x0009200001097983 */ /* 0x001f220000300800 */
[----:B------:R-:W-:-:S04]  /*39b0*/  IMAD.WIDE R26, R17, 0x2, R10 ;  /* 0x00000002111a7825 */ /* 0x000fc800078e020a */
[----:B------:R-:W-:-:S04]  /*39c0*/  IMAD.WIDE R12, R15, 0x2, R10 ;  /* 0x000000020f0c7825 */ /* 0x000fc800078e020a */
[----:B------:R-:W-:-:S04]  /*39d0*/  IMAD.WIDE R14, R14, 0x2, R10 ;  /* 0x000000020e0e7825 */ /* 0x000fc800078e020a */
[----:B------:R-:W-:-:S04]  /*39e0*/  IMAD.WIDE R16, R16, 0x2, R10 ;  /* 0x0000000210107825 */ /* 0x000fc800078e020a */
[----:B------:R-:W-:-:S04]  /*39f0*/  IMAD.WIDE R18, R18, 0x2, R10 ;  /* 0x0000000212127825 */ /* 0x000fc800078e020a */
[----:B------:R-:W-:-:S04]  /*3a00*/  IMAD.WIDE R20, R20, 0x2, R10 ;  /* 0x0000000214147825 */ /* 0x000fc800078e020a */
[----:B------:R-:W-:-:S04]  /*3a10*/  IMAD.WIDE R22, R22, 0x2, R10 ;  /* 0x0000000216167825 */ /* 0x000fc800078e020a */
[----:B------:R-:W-:-:S04]  /*3a20*/  IMAD.WIDE R24, R24, 0x2, R10 ;  /* 0x0000000218187825 */ /* 0x000fc800078e020a */
[----:B----4-:R-:W-:-:S05]  /*3a30*/  IMAD.WIDE R8, R9, 0x2, R10 ;  /* 0x0000000209087825 */ /* 0x010fca00078e020a */
[----:B------:R0:W-:Y:S02]  /*3a40*/  STL.64 [R1+0x30], R8 ;  /* 0x0000300801007387 */ /* 0x0001e40000100a00 */
[----:B0-----:R-:W-:-:S04]  /*3a50*/  IMAD.WIDE R8, R6, 0x2, R10 ;  /* 0x0000000206087825 */ /* 0x001fc800078e020a */
[--C-:B------:R-:W-:Y:S01]  /*3a60*/  IMAD.WIDE R6, R7, 0x2, R10.reuse ;  /* 0x0000000207067825 */ /* 0x100fe200078e020a */
[----:B------:R0:W-:Y:S04]  /*3a70*/  STL.64 [R1+0x128], R8 ;  /* 0x0001280801007387 */ /* 0x0001e80000100a00 */
[----:B0-----:R-:W4:Y:S04]  /*3a80*/  LDL.LU.64 R8, [R1+0x918] ;  /* 0x0009180001087983 */ /* 0x001f280000300a00 */
[----:B------:R0:W-:Y:S02]  /*3a90*/  STL.64 [R1+0x28], R6 ;  /* 0x0000280601007387 */ /* 0x0001e40000100a00 */
[----:B0-----:R-:W-:-:S04]  /*3aa0*/  IMAD.WIDE R6, R4, 0x2, R10 ;  /* 0x0000000204067825 */ /* 0x001fc800078e020a */
[--C-:B------:R-:W-:Y:S01]  /*3ab0*/  IMAD.WIDE R4, R5, 0x2, R10.reuse ;  /* 0x0000000205047825 */ /* 0x100fe200078e020a */
[----:B------:R0:W-:Y:S03]  /*3ac0*/  STL.64 [R1+0x148], R6 ;  /* 0x0001480601007387 */ /* 0x0001e60000100a00 */
[----:B------:R-:W-:-:S04]  /*3ad0*/  IMAD.WIDE R10, R0, 0x2, R10 ;  /* 0x00000002000a7825 */ /* 0x000fc800078e020a */
[----:B--2---:R-:W-:Y:S01]  /*3ae0*/  IMAD.MOV.U32 R0, RZ, RZ, R3 ;  /* 0x000000ffff007224 */ /* 0x004fe200078e0003 */
[----:B0-----:R-:W2:Y:S04]  /*3af0*/  LDL.LU.64 R6, [R1+0x910] ;  /* 0x0009100001067983 */ /* 0x001ea80000300a00 */
[----:B------:R0:W-:Y:S04]  /*3b00*/  STL.64 [R1+0x20], R4 ;  /* 0x0000200401007387 */ /* 0x0001e80000100a00 */
[----:B0-----:R-:W4:Y:S04]  /*3b10*/  LDL.LU.64 R4, [R1+0x908] ;  /* 0x0009080001047983 */ /* 0x001f280000300a00 */
[----:B------:R-:W-:Y:S04]  /*3b20*/  STL [R1+0x8ec], R11 ;  /* 0x0008ec0b01007387 */ /* 0x000fe80000100800 */
[----:B------:R0:W-:Y:S04]  /*3b30*/  STL [R1+0x8f0], R10 ;  /* 0x0008f00a01007387 */ /* 0x0001e80000100800 */
[----:B0-----:R-:W2:Y:S04]  /*3b40*/  LDL.LU.64 R10, [R1] ;  /* 0x00000000010a7983 */ /* 0x001ea80000300a00 */
[----:B------:R0:W-:Y:S04]  /*3b50*/  STL [R1+0x8ac], R2 ;  /* 0x0008ac0201007387 */ /* 0x0001e80000100800 */
[----:B0-----:R-:W4:Y:S04]  /*3b60*/  LDL.LU.64 R2, [R1+0x900] ;  /* 0x0009000001027983 */ /* 0x001f280000300a00 */
[----:B------:R-:W-:Y:S04]  /*3b70*/  STL [R1+0x8a8], R26 ;  /* 0x0008a81a01007387 */ /* 0x000fe80000100800 */
[----:B------:R-:W-:Y:S04]  /*3b80*/  STL [R1+0x8a4], R0 ;  /* 0x0008a40001007387 */ /* 0x000fe80000100800 */
[----:B------:R0:W-:Y:S04]  /*3b90*/  STL [R1+0x89c], R27 ;  /* 0x00089c1b01007387 */ /* 0x0001e80000100800 */
[----:B0-----:R-:W2:Y:S01]  /*3ba0*/  LDL.LU.64 R26, [R1+0x8] ;  /* 0x00000800011a7983 */ /* 0x001ea20000300a00 */
[----:B---3--:R-:W-:-:S03]  /*3bb0*/  IMAD.MOV.U32 R0, RZ, RZ, R29 ;  /* 0x000000ffff007224 */ /* 0x008fc600078e001d */
[----:B------:R0:W-:Y:S04]  /*3bc0*/  STL [R1+0x8a0], R28 ;  /* 0x0008a01c01007387 */ /* 0x0001e80000100800 */
[----:B0-----:R-:W3:Y:S04]  /*3bd0*/  LDL.LU.64 R28, [R1+0x8f8] ;  /* 0x0008f800011c7983 */ /* 0x001ee80000300a00 */
[----:B------:R-:W-:Y:S04]  /*3be0*/  STL [R1+0x898], R12 ;  /* 0x0008980c01007387 */ /* 0x000fe80000100800 */
[----:B------:R2:W-:Y:S04]  /*3bf0*/  STL [R1+0x894], R0 ;  /* 0x0008940001007387 */ /* 0x0005e80000100800 */
[----:B------:R-:W-:Y:S01]  /*3c00*/  STL [R1+0x88c], R13 ;  /* 0x00088c0d01007387 */ /* 0x000fe20000100800 */
[----:B--2---:R-:W-:-:S03]  /*3c10*/  IMAD.MOV.U32 R0, RZ, RZ, R27 ;  /* 0x000000ffff007224 */ /* 0x004fc600078e001b */
[----:B------:R-:W-:Y:S04]  /*3c20*/  STL [R1+0x890], R26 ;  /* 0x0008901a01007387 */ /* 0x000fe80000100800 */
[----:B------:R-:W-:Y:S04]  /*3c30*/  STL [R1+0x888], R14 ;  /* 0x0008880e01007387 */ /* 0x000fe80000100800 */
[----:B------:R0:W-:Y:S04]  /*3c40*/  STL [R1+0x884], R0 ;  /* 0x0008840001007387 */ /* 0x0001e80000100800 */
[----:B------:R-:W-:Y:S01]  /*3c50*/  STL [R1+0x87c], R15 ;  /* 0x00087c0f01007387 */ /* 0x000fe20000100800 */
[----:B0-----:R-:W-:-:S03]  /*3c60*/  IMAD.MOV.U32 R0, RZ, RZ, R11 ;  /* 0x000000ffff007224 */ /* 0x001fc600078e000b */
[----:B------:R-:W-:Y:S04]  /*3c70*/  STL [R1+0x880], R10 ;  /* 0x0008800a01007387 */ /* 0x000fe80000100800 */
[----:B------:R-:W-:Y:S04]  /*3c80*/  STL [R1+0x878], R16 ;  /* 0x0008781001007387 */ /* 0x000fe80000100800 */
[----:B------:R-:W-:Y:S04]  /*3c90*/  STL [R1+0x874], R0 ;  /* 0x0008740001007387 */ /* 0x000fe80000100800 */
[----:B------:R-:W-:Y:S04]  /*3ca0*/  STL [R1+0x86c], R17 ;  /* 0x00086c1101007387 */ /* 0x000fe80000100800 */
[----:B---3--:R-:W-:Y:S04]  /*3cb0*/  STL [R1+0x870], R28 ;  /* 0x0008701c01007387 */ /* 0x008fe80000100800 */
[----:B------:R-:W-:Y:S04]  /*3cc0*/  STL [R1+0x864], R29 ;  /* 0x0008641d01007387 */ /* 0x000fe80000100800 */
[----:B------:R-:W-:Y:S04]  /*3cd0*/  STL [R1+0x868], R18 ;  /* 0x0008681201007387 */ /* 0x000fe80000100800 */
[----:B------:R-:W-:Y:S04]  /*3ce0*/  STL [R1+0x85c], R19 ;  /* 0x00085c1301007387 */ /* 0x000fe80000100800 */
[----:B----4-:R-:W-:Y:S04]  /*3cf0*/  STL [R1+0x860], R2 ;  /* 0x0008600201007387 */ /* 0x010fe80000100800 */
[----:B------:R0:W-:Y:S04]  /*3d00*/  STL [R1+0x854], R3 ;  /* 0x0008540301007387 */ /* 0x0001e80000100800 */
[----:B0-----:R-:W2:Y:S04]  /*3d10*/  LDL.LU.64 R2, [R1+0x50] ;  /* 0x0000500001027983 */ /* 0x001ea80000300a00 */
[----:B------:R-:W3:Y:S04]  /*3d20*/  LDL.LU.64 R18, [R1+0x60] ;  /* 0x0000600001127983 */ /* 0x000ee80000300a00 */
[----:B------:R-:W-:Y:S04]  /*3d30*/  STL [R1+0x858], R20 ;  /* 0x0008581401007387 */ /* 0x000fe80000100800 */
[----:B------:R0:W-:Y:S04]  /*3d40*/  STL [R1+0x84c], R21 ;  /* 0x00084c1501007387 */ /* 0x0001e80000100800 */
[----:B0-----:R-:W4:Y:S04]  /*3d50*/  LDL.LU.64 R20, [R1+0x48] ;  /* 0x0000480001147983 */ /* 0x001f280000300a00 */
[----:B------:R-:W3:Y:S04]  /*3d60*/  LDL.LU.64 R28, [R1+0x70] ;  /* 0x00007000011c7983 */ /* 0x000ee80000300a00 */
[----:B------:R-:W-:Y:S04]  /*3d70*/  STL [R1+0x850], R4 ;  /* 0x0008500401007387 */ /* 0x000fe80000100800 */
[----:B------:R0:W-:Y:S04]  /*3d80*/  STL [R1+0x844], R5 ;  /* 0x0008440501007387 */ /* 0x0001e80000100800 */
[----:B0-----:R-:W2:Y:S04]  /*3d90*/  LDL.LU.64 R4, [R1+0x38] ;  /* 0x0000380001047983 */ /* 0x001ea80000300a00 */
[----:B------:R-:W3:Y:S04]  /*3da0*/  LDL.LU.64 R16, [R1+0x68] ;  /* 0x0000680001107983 */ /* 0x000ee80000300a00 */
[----:B------:R-:W-:Y:S04]  /*3db0*/  STL [R1+0x848], R22 ;  /* 0x0008481601007387 */ /* 0x000fe80000100800 */
[----:B------:R0:W-:Y:S04]  /*3dc0*/  STL [R1+0x83c], R23 ;  /* 0x00083c1701007387 */ /* 0x0001e80000100800 */
[----:B0-----:R-:W3:Y:S04]  /*3dd0*/  LDL.LU.64 R22, [R1+0x58] ;  /* 0x0000580001167983 */ /* 0x001ee80000300a00 */
[----:B------:R-:W3:Y:S04]  /*3de0*/  LDL.LU.64 R14, [R1+0x88] ;  /* 0x00008800010e7983 */ /* 0x000ee80000300a00 */
[----:B------:R-:W-:Y:S04]  /*3df0*/  STL [R1+0x840], R6 ;  /* 0x0008400601007387 */ /* 0x000fe80000100800 */
[----:B------:R-:W-:Y:S04]  /*3e00*/  STL [R1+0x834], R7 ;  /* 0x0008340701007387 */ /* 0x000fe80000100800 */
[----:B------:R-:W3:Y:S04]  /*3e10*/  LDL.LU.64 R12, [R1+0x78] ;  /* 0x00007800010c7983 */ /* 0x000ee80000300a00 */
[----:B------:R-:W-:Y:S04]  /*3e20*/  STL [R1+0x838], R24 ;  /* 0x0008381801007387 */ /* 0x000fe80000100800 */
[----:B------:R-:W-:Y:S04]  /*3e30*/  STL [R1+0x82c], R25 ;  /* 0x00082c1901007387 */ /* 0x000fe80000100800 */
[----:B------:R-:W-:Y:S04]  /*3e40*/  STL [R1+0x830], R8 ;  /* 0x0008300801007387 */ /* 0x000fe80000100800 */
[----:B------:R-:W3:Y:S04]  /*3e50*/  LDL.LU.64 R26, [R1+0xa0] ;  /* 0x0000a000011a7983 */ /* 0x000ee80000300a00 */
[----:B------:R-:W-:Y:S04]  /*3e60*/  STL [R1+0x2b8], R9 ;  /* 0x0002b80901007387 */ /* 0x000fe80000100800 */
[----:B--2---:R0:W-:Y:S01]  /*3e70*/  STL [R1+0x2c0], R4 ;  /* 0x0002c00401007387 */ /* 0x0041e20000100800 */
[----:B------:R-:W-:-:S03]  /*3e80*/  IMAD.MOV.U32 R0, RZ, RZ, R5 ;  /* 0x000000ffff007224 */ /* 0x000fc600078e0005 */
[----:B------:R-:W2:Y:S04]  /*3e90*/  LDL.LU.64 R10, [R1+0x80] ;  /* 0x00008000010a7983 */ /* 0x000ea80000300a00 */
[----:B----4-:R-:W-:Y:S04]  /*3ea0*/  STL [R1+0x2c8], R20 ;  /* 0x0002c81401007387 */ /* 0x010fe80000100800 */
[----:B------:R1:W-:Y:S04]  /*3eb0*/  STL [R1+0x2bc], R0 ;  /* 0x0002bc0001007387 */ /* 0x0003e80000100800 */
[----:B0-----:R-:W4:Y:S01]  /*3ec0*/  LDL.LU.64 R4, [R1+0xb8] ;  /* 0x0000b80001047983 */ /* 0x001f220000300a00 */
[----:B-1----:R-:W-:-:S03]  /*3ed0*/  IMAD.MOV.U32 R0, RZ, RZ, R21 ;  /* 0x000000ffff007224 */ /* 0x002fc600078e0015 */
[----:B------:R-:W-:Y:S04]  /*3ee0*/  STL [R1+0x2d0], R2 ;  /* 0x0002d00201007387 */ /* 0x000fe80000100800 */
[----:B------:R0:W-:Y:S04]  /*3ef0*/  STL [R1+0x2c4], R0 ;  /* 0x0002c40001007387 */ /* 0x0001e80000100800 */
[----:B------:R-:W4:Y:S01]  /*3f00*/  LDL.LU.64 R20, [R1+0x90] ;  /* 0x0000900001147983 */ /* 0x000f220000300a00 */
[----:B0-----:R-:W-:-:S03]  /*3f10*/  IMAD.MOV.U32 R0, RZ, RZ, R3 ;  /* 0x000000ffff007224 */ /* 0x001fc600078e0003 */
[----:B---3--:R-:W-:Y:S04]  /*3f20*/  STL [R1+0x2d8], R22 ;  /* 0x0002d81601007387 */ /* 0x008fe80000100800 */
[----:B------:R0:W-:Y:S04]  /*3f30*/  STL [R1+0x2cc], R0 ;  /* 0x0002cc0001007387 */ /* 0x0001e80000100800 */
[----:B------:R-:W3:Y:S04]  /*3f40*/  LDL.LU.64 R2, [R1+0xd0] ;  /* 0x0000d00001027983 */ /* 0x000ee80000300a00 */
[----:B------:R-:W3:Y:S01]  /*3f50*/  LDL.LU.64 R6, [R1+0x98] ;  /* 0x0000980001067983 */ /* 0x000ee20000300a00 */
[----:B0-----:R-:W-:-:S05]  /*3f60*/  IMAD.MOV.U32 R0, RZ, RZ, R23 ;  /* 0x000000ffff007224 */ /* 0x001fca00078e0017 */
[----:B------:R0:W-:Y:S04]  /*3f70*/  STL [R1+0x2d4], R0 ;  /* 0x0002d40001007387 */ /* 0x0001e80000100800 */
[----:B------:R1:W-:Y:S01]  /*3f80*/  STL [R1+0x2e0], R18 ;  /* 0x0002e01201007387 */ /* 0x0003e20000100800 */
[----:B0-----:R-:W-:-:S03]  /*3f90*/  IMAD.MOV.U32 R0, RZ, RZ, R19 ;  /* 0x000000ffff007224 */ /* 0x001fc600078e0013 */
[----:B-1----:R-:W3:Y:S04]  /*3fa0*/  LDL.LU.64 R18, [R1+0xe8] ;  /* 0x0000e80001127983 */ /* 0x002ee80000300a00 */
[----:B------:R0:W-:Y:S04]  /*3fb0*/  STL [R1+0x2dc], R0 ;  /* 0x0002dc0001007387 */ /* 0x0001e80000100800 */
[----:B------:R1:W-:Y:S01]  /*3fc0*/  STL [R1+0x2e8], R28 ;  /* 0x0002e81c01007387 */ /* 0x0003e20000100800 */
[----:B0-----:R-:W-:-:S03]  /*3fd0*/  IMAD.MOV.U32 R0, RZ, RZ, R29 ;  /* 0x000000ffff007224 */ /* 0x001fc600078e001d */
[----:B-1----:R-:W3:Y:S04]  /*3fe0*/  LDL.LU.64 R28, [R1+0xa8] ;  /* 0x0000a800011c7983 */ /* 0x002ee80000300a00 */
[----:B------:R0:W-:Y:S04]  /*3ff0*/  STL [R1+0x2e4], R0 ;  /* 0x0002e40001007387 */ /* 0x0001e80000100800 */
[----:B------:R1:W-:Y:S04]  /*4000*/  STL [R1+0x2f0], R16 ;  /* 0x0002f01001007387 */ /* 0x0003e80000100800 */
[----:B------:R-:W3:Y:S01]  /*4010*/  LDL.LU.64 R22, [R1+0x100] ;  /* 0x0001000001167983 */ /* 0x000ee20000300a00 */
[----:B0-----:R-:W-:-:S03]  /*4020*/  IMAD.MOV.U32 R0, RZ, RZ, R17 ;  /* 0x000000ffff007224 */ /* 0x001fc600078e0011 */
[----:B------:R-:W-:Y:S04]  /*4030*/  STL [R1+0x2f8], R14 ;  /* 0x0002f80e01007387 */ /* 0x000fe80000100800 */
[----:B------:R0:W-:Y:S04]  /*4040*/  STL [R1+0x2ec], R0 ;  /* 0x0002ec0001007387 */ /* 0x0001e80000100800 */
[----:B-1----:R-:W3:Y:S01]  /*4050*/  LDL.LU.64 R16, [R1+0xb0] ;  /* 0x0000b00001107983 */ /* 0x002ee20000300a00 */
[----:B0-----:R-:W-:-:S03]  /*4060*/  IMAD.MOV.U32 R0, RZ, RZ, R15 ;  /* 0x000000ffff007224 */ /* 0x001fc600078e000f */
[----:B------:R-:W-:Y:S04]  /*4070*/  STL [R1+0x300], R12 ;  /* 0x0003000c01007387 */ /* 0x000fe80000100800 */
[----:B------:R0:W-:Y:S04]  /*4080*/  STL [R1+0x2f4], R0 ;  /* 0x0002f40001007387 */ /* 0x0001e80000100800 */
[----:B------:R-:W3:Y:S01]  /*4090*/  LDL.LU.64 R14, [R1+0x108] ;  /* 0x00010800010e7983 */ /* 0x000ee20000300a00 */
[----:B0-----:R-:W-:-:S03]  /*40a0*/  IMAD.MOV.U32 R0, RZ, RZ, R13 ;  /* 0x000000ffff007224 */ /* 0x001fc600078e000d */
[----:B------:R-:W3:Y:S04]  /*40b0*/  LDL.LU.64 R12, [R1+0xc0] ;  /* 0x0000c000010c7983 */ /* 0x000ee80000300a00 */
[----:B------:R0:W-:Y:S04]  /*40c0*/  STL [R1+0x2fc], R0 ;  /* 0x0002fc0001007387 */ /* 0x0001e80000100800 */
[----:B------:R1:W-:Y:S01]  /*40d0*/  STL [R1+0x308], R26 ;  /* 0x0003081a01007387 */ /* 0x0003e20000100800 */
[----:B0-----:R-:W-:-:S03]  /*40e0*/  IMAD.MOV.U32 R0, RZ, RZ, R27 ;  /* 0x000000ffff007224 */ /* 0x001fc600078e001b */
[----:B-1----:R-:W3:Y:S04]  /*40f0*/  LDL.LU.64 R26, [R1+0x118] ;  /* 0x00011800011a7983 */ /* 0x002ee80000300a00 */
[----:B------:R0:W-:Y:S04]  /*4100*/  STL [R1+0x304], R0 ;  /* 0x0003040001007387 */ /* 0x0001e80000100800 */
[----:B--2---:R1:W-:Y:S01]  /*4110*/  STL [R1+0x310], R10 ;  /* 0x0003100a01007387 */ /* 0x0043e20000100800 */
[----:B0-----:R-:W-:-:S03]  /*4120*/  IMAD.MOV.U32 R0, RZ, RZ, R11 ;  /* 0x000000ffff007224 */ /* 0x001fc600078e000b */
[----:B-1----:R-:W2:Y:S04]  /*4130*/  LDL.LU.64 R10, [R1+0xc8] ;  /* 0x0000c800010a7983 */ /* 0x002ea80000300a00 */
[----:B------:R0:W-:Y:S04]  /*4140*/  STL [R1+0x30c], R0 ;  /* 0x00030c0001007387 */ /* 0x0001e80000100800 */
[----:B----4-:R1:W-:Y:S01]  /*4150*/  STL [R1+0x318], R4 ;  /* 0x0003180401007387 */ /* 0x0103e20000100800 */
[----:B0-----:R-:W-:-:S03]  /*4160*/  IMAD.MOV.U32 R0, RZ, RZ, R5 ;  /* 0x000000ffff007224 */ /* 0x001fc600078e0005 */
[----:B-1----:R-:W4:Y:S04]  /*4170*/  LDL.LU.64 R4, [R1+0x120] ;  /* 0x0001200001047983 */ /* 0x002f280000300a00 */
[----:B------:R0:W-:Y:S04]  /*4180*/  STL [R1+0x314], R0 ;  /* 0x0003140001007387 */ /* 0x0001e80000100800 */
[----:B------:R1:W-:Y:S01]  /*4190*/  STL [R1+0x320], R20 ;  /* 0x0003201401007387 */ /* 0x0003e20000100800 */
[----:B0-----:R-:W-:-:S03]  /*41a0*/  IMAD.MOV.U32 R0, RZ, RZ, R21 ;  /* 0x000000ffff007224 */ /* 0x001fc600078e0015 */
[----:B-1----:R-:W4:Y:S04]  /*41b0*/  LDL.LU.64 R20, [R1+0xd8] ;  /* 0x0000d80001147983 */ /* 0x002f280000300a00 */
[----:B------:R0:W-:Y:S04]  /*41c0*/  STL [R1+0x31c], R0 ;  /* 0x00031c0001007387 */ /* 0x0001e80000100800 */
[----:B---3--:R1:W-:Y:S01]  /*41d0*/  STL [R1+0x328], R2 ;  /* 0x0003280201007387 */ /* 0x0083e20000100800 */
[----:B0-----:R-:W-:-:S03]  /*41e0*/  IMAD.MOV.U32 R0, RZ, RZ, R3 ;  /* 0x000000ffff007224 */ /* 0x001fc600078e0003 */
[----:B------:R-:W-:Y:S04]  /*41f0*/  STL [R1+0x330], R6 ;  /* 0x0003300601007387 */ /* 0x000fe80000100800 */
[----:B------:R0:W-:Y:S04]  /*4200*/  STL [R1+0x324], R0 ;  /* 0x0003240001007387 */ /* 0x0001e80000100800 */
[----:B-1----:R-:W3:Y:S01]  /*4210*/  LDL.LU.64 R2, [R1+0x138] ;  /* 0x0001380001027983 */ /* 0x002ee20000300a00 */
[----:B0-----:R-:W-:-:S03]  /*4220*/  IMAD.MOV.U32 R0, RZ, RZ, R7 ;  /* 0x000000ffff007224 */ /* 0x001fc600078e0007 */
[----:B------:R-:W-:Y:S04]  /*4230*/  STL [R1+0x338], R18 ;  /* 0x0003381201007387 */ /* 0x000fe80000100800 */
[----:B------:R0:W-:Y:S02]  /*4240*/  STL [R1+0x32c], R0 ;  /* 0x00032c0001007387 */ /* 0x0001e40000100800 */
[----:B0-----:R-:W-:Y:S02]  /*4250*/  IMAD.MOV.U32 R0, RZ, RZ, R19 ;  /* 0x000000ffff007224 */ /* 0x001fe400078e0013 */
[----:B------:R-:W3:Y:S04]  /*4260*/  LDL.LU.64 R18, [R1+0xe0] ;  /* 0x0000e00001127983 */ /* 0x000ee80000300a00 */
[----:B------:R0:W-:Y:S04]  /*4270*/  STL [R1+0x334], R0 ;  /* 0x0003340001007387 */ /* 0x0001e80000100800 */
[----:B------:R1:W-:Y:S01]  /*4280*/  STL [R1+0x340], R28 ;  /* 0x0003401c01007387 */ /* 0x0003e20000100800 */
        /* <DEDUP_REMOVED lines=20> */
[----:B--2---:R-:W-:Y:S04]  /*43d0*/  STL [R1+0x370], R10 ;  /* 0x0003700a01007387 */ /* 0x004fe80000100800 */
[----:B------:R0:W-:Y:S04]  /*43e0*/  STL [R1+0x364], R0 ;  /* 0x0003640001007387 */ /* 0x0001e80000100800 */
[----:B------:R-:W2:Y:S01]  /*43f0*/  LDL.LU.64 R26, [R1+0x160] ;  /* 0x00016000011a7983 */ /* 0x000ea20000300a00 */
[----:B0-----:R-:W-:-:S03]  /*4400*/  IMAD.MOV.U32 R0, RZ, RZ, R11 ;  /* 0x000000ffff007224 */ /* 0x001fc600078e000b */
[----:B----4-:R-:W-:Y:S04]  /*4410*/  STL [R1+0x378], R4 ;  /* 0x0003780401007387 */ /* 0x010fe80000100800 */
[----:B------:R0:W-:Y:S04]  /*4420*/  STL [R1+0x36c], R0 ;  /* 0x00036c0001007387 */ /* 0x0001e80000100800 */
[----:B------:R-:W4:Y:S01]  /*4430*/  LDL.LU.64 R10, [R1+0x40] ;  /* 0x00004000010a7983 */ /* 0x000f220000300a00 */
[----:B0-----:R-:W-:-:S03]  /*4440*/  IMAD.MOV.U32 R0, RZ, RZ, R5 ;  /* 0x000000ffff007224 */ /* 0x001fc600078e0005 */
[----:B------:R-:W-:Y:S04]  /*4450*/  STL [R1+0x380], R20 ;  /* 0x0003801401007387 */ /* 0x000fe80000100800 */
[----:B------:R0:W-:Y:S04]  /*4460*/  STL [R1+0x374], R0 ;  /* 0x0003740001007387 */ /* 0x0001e80000100800 */
[----:B------:R-:W4:Y:S04]  /*4470*/  LDL.LU.64 R8, [R1+0x168] ;  /* 0x0001680001087983 */ /* 0x000f280000300a00 */
[----:B------:R-:W4:Y:S01]  /*4480*/  LDL.LU.64 R24, [R1+0x110] ;  /* 0x0001100001187983 */ /* 0x000f220000300a00 */
[----:B0-----:R-:W-:-:S05]  /*4490*/  IMAD.MOV.U32 R0, RZ, RZ, R21 ;  /* 0x000000ffff007224 */ /* 0x001fca00078e0015 */
[----:B------:R0:W-:Y:S04]  /*44a0*/  STL [R1+0x37c], R0 ;  /* 0x00037c0001007387 */ /* 0x0001e80000100800 */
[----:B---3--:R-:W-:Y:S04]  /*44b0*/  STL [R1+0x388], R2 ;  /* 0x0003880201007387 */ /* 0x008fe80000100800 */
[----:B------:R-:W3:Y:S01]  /*44c0*/  LDL.LU.64 R6, [R1+0x170] ;  /* 0x0001700001067983 */ /* 0x000ee20000300a00 */
[----:B0-----:R-:W-:-:S03]  /*44d0*/  IMAD.MOV.U32 R0, RZ, RZ, R3 ;  /* 0x000000ffff007224 */ /* 0x001fc600078e0003 */
[----:B------:R-:W3:Y:S04]  /*44e0*/  LDL.LU.64 R22, [R1+0x30] ;  /* 0x0000300001167983 */ /* 0x000ee80000300a00 */
[----:B------:R0:W-:Y:S04]  /*44f0*/  STL [R1+0x384], R0 ;  /* 0x0003840001007387 */ /* 0x0001e80000100800 */
[----:B------:R-:W-:Y:S01]  /*4500*/  STL [R1+0x390], R18 ;  /* 0x0003901201007387 */ /* 0x000fe20000100800 */
[----:B0-----:R-:W-:-:S03]  /*4510*/  IMAD.MOV.U32 R0, RZ, RZ, R19 ;  /* 0x000000ffff007224 */ /* 0x001fc600078e0013 */
[----:B------:R-:W3:Y:S04]  /*4520*/  LDL.LU.64 R4, [R1+0x178] ;  /* 0x0001780001047983 */ /* 0x000ee80000300a00 */
[----:B------:R-:W3:Y:S04]  /*4530*/  LDL.LU.64 R20, [R1+0x128] ;  /* 0x0001280001147983 */ /* 0x000ee80000300a00 */
[----:B------:R0:W-:Y:S04]  /*4540*/  STL [R1+0x38c], R0 ;  /* 0x00038c0001007387 */ /* 0x0001e80000100800 */
[----:B------:R-:W-:Y:S01]  /*4550*/  STL [R1+0x398], R28 ;  /* 0x0003981c01007387 */ /* 0x000fe20000100800 */
[----:B0-----:R-:W-:-:S03]  /*4560*/  IMAD.MOV.U32 R0, RZ, RZ, R29 ;  /* 0x000000ffff007224 */ /* 0x001fc600078e001d */
[----:B------:R-:W3:Y:S04]  /*4570*/  LDL.LU.64 R2, [R1+0x180] ;  /* 0x0001800001027983 */ /* 0x000ee80000300a00 */
[----:B------:R-:W3:Y:S04]  /*4580*/  LDL.LU.64 R18, [R1+0x28] ;  /* 0x0000280001127983 */ /* 0x000ee80000300a00 */
[----:B------:R0:W-:Y:S02]  /*4590*/  STL [R1+0x394], R0 ;  /* 0x0003940001007387 */ /* 0x0001e40000100800 */
[----:B0-----:R-:W-:-:S02]  /*45a0*/  IMAD.MOV.U32 R0, RZ, RZ, R17 ;  /* 0x000000ffff007224 */ /* 0x001fc400078e0011 */
[----:B------:R0:W-:Y:S04]  /*45b0*/  STL [R1+0x3a0], R16 ;  /* 0x0003a01001007387 */ /* 0x0001e80000100800 */
[----:B------:R-:W3:Y:S04]  /*45c0*/  LDL.LU.64 R28, [R1+0x188] ;  /* 0x00018800011c7983 */ /* 0x000ee80000300a00 */
[----:B0-----:R-:W3:Y:S04]  /*45d0*/  LDL.LU.64 R16, [R1+0x148] ;  /* 0x0001480001107983 */ /* 0x001ee80000300a00 */
[----:B------:R0:W-:Y:S04]  /*45e0*/  STL [R1+0x39c], R0 ;  /* 0x00039c0001007387 */ /* 0x0001e80000100800 */
[----:B------:R1:W-:Y:S01]  /*45f0*/  STL [R1+0x3a8], R14 ;  /* 0x0003a80e01007387 */ /* 0x0003e20000100800 */
[----:B0-----:R-:W-:-:S03]  /*4600*/  IMAD.MOV.U32 R0, RZ, RZ, R15 ;  /* 0x000000ffff007224 */ /* 0x001fc600078e000f */
[----:B-1----:R-:W3:Y:S04]  /*4610*/  LDL.LU.64 R14, [R1+0x190] ;  /* 0x00019000010e7983 */ /* 0x002ee80000300a00 */
[----:B------:R0:W-:Y:S04]  /*4620*/  STL [R1+0x3a4], R0 ;  /* 0x0003a40001007387 */ /* 0x0001e80000100800 */
[----:B------:R1:W-:Y:S04]  /*4630*/  STL [R1+0x3b0], R12 ;  /* 0x0003b00c01007387 */ /* 0x0003e80000100800 */
[----:B0-----:R-:W3:Y:S01]  /*4640*/  LDL.LU R0, [R1+0x130] ;  /* 0x0001300001007983 */ /* 0x001ee20000300800 */
[----:B-1----:R-:W-:-:S03]  /*4650*/  IMAD.MOV.U32 R12, RZ, RZ, R13 ;  /* 0x000000ffff0c7224 */ /* 0x002fc600078e000d */
[----:B--2---:R0:W-:Y:S04]  /*4660*/  STL [R1+0x3b8], R26 ;  /* 0x0003b81a01007387 */ /* 0x0041e80000100800 */
[----:B------:R1:W-:Y:S01]  /*4670*/  STL [R1+0x3ac], R12 ;  /* 0x0003ac0c01007387 */ /* 0x0003e20000100800 */
[----:B0-----:R-:W-:-:S03]  /*4680*/  IMAD.MOV.U32 R26, RZ, RZ, R27 ;  /* 0x000000ffff1a7224 */ /* 0x001fc600078e001b */
[----:B-1----:R-:W2:Y:S04]  /*4690*/  LDL.LU.64 R12, [R1+0x20] ;  /* 0x00002000010c7983 */ /* 0x002ea80000300a00 */
[----:B----4-:R-:W-:Y:S04]  /*46a0*/  STL [R1+0x3c0], R10 ;  /* 0x0003c00a01007387 */ /* 0x010fe80000100800 */
[----:B------:R0:W-:Y:S04]  /*46b0*/  STL [R1+0x3b4], R26 ;  /* 0x0003b41a01007387 */ /* 0x0001e80000100800 */
[----:B0-----:R-:W4:Y:S04]  /*46c0*/  LDL.LU.64 R26, [R1+0x198] ;  /* 0x00019800011a7983 */ /* 0x001f280000300a00 */
[----:B------:R-:W4:Y:S04]  /*46d0*/  LDL.LU R10, [R1+0x8f0] ;  /* 0x0008f000010a7983 */ /* 0x000f280000300800 */
[----:B------:R0:W-:Y:S04]  /*46e0*/  STL [R1+0x3bc], R11 ;  /* 0x0003bc0b01007387 */ /* 0x0001e80000100800 */
[----:B0-----:R-:W4:Y:S04]  /*46f0*/  LDL.LU R11, [R1+0x8ec] ;  /* 0x0008ec00010b7983 */ /* 0x001f280000300800 */
[----:B------:R0:W-:Y:S04]  /*4700*/  STL [R1+0x3c8], R8 ;  /* 0x0003c80801007387 */ /* 0x0001e80000100800 */
[----:B------:R-:W-:Y:S01]  /*4710*/  STL [R1+0x3d0], R24 ;  /* 0x0003d01801007387 */ /* 0x000fe20000100800 */
[----:B0-----:R-:W-:-:S05]  /*4720*/  IMAD.MOV.U32 R8, RZ, RZ, R9 ;  /* 0x000000ffff087224 */ /* 0x001fca00078e0009 */
[----:B------:R0:W-:Y:S04]  /*4730*/  STL [R1+0x3c4], R8 ;  /* 0x0003c40801007387 */ /* 0x0001e80000100800 */
[----:B---3--:R1:W-:Y:S01]  /*4740*/  STL [R1+0x3d8], R6 ;  /* 0x0003d80601007387 */ /* 0x0083e20000100800 */
[----:B0-----:R-:W-:Y:S02]  /*4750*/  IMAD.MOV.U32 R8, RZ, RZ, R25 ;  /* 0x000000ffff087224 */ /* 0x001fe400078e0019 */
[----:B-1----:R-:W-:-:S03]  /*4760*/  IMAD.MOV.U32 R6, RZ, RZ, R7 ;  /* 0x000000ffff067224 */ /* 0x002fc600078e0007 */
[----:B------:R-:W-:Y:S04]  /*4770*/  STL [R1+0x3cc], R8 ;  /* 0x0003cc0801007387 */ /* 0x000fe80000100800 */
[----:B------:R-:W-:Y:S04]  /*4780*/  STL [R1+0x3e0], R22 ;  /* 0x0003e01601007387 */ /* 0x000fe80000100800 */
[----:B------:R0:W-:Y:S04]  /*4790*/  STL [R1+0x3d4], R6 ;  /* 0x0003d40601007387 */ /* 0x0001e80000100800 */
[----:B------:R1:W-:Y:S01]  /*47a0*/  STL [R1+0x3e8], R4 ;  /* 0x0003e80401007387 */ /* 0x0003e20000100800 */
[----:B0-----:R-:W-:-:S02]  /*47b0*/  IMAD.MOV.U32 R6, RZ, RZ, R23 ;  /* 0x000000ffff067224 */ /* 0x001fc400078e0017 */
        /* <DEDUP_REMOVED lines=10> */
[----:B------:R-:W-:Y:S01]  /*4860*/  STL [R1+0x408], R28 ;  /* 0x0004081c01007387 */ /* 0x000fe20000100800 */
[----:B0-----:R-:W-:-:S05]  /*4870*/  IMAD.MOV.U32 R2, RZ, RZ, R19 ;  /* 0x000000ffff027224 */ /* 0x001fca00078e0013 */
[----:B------:R0:W-:Y:S04]  /*4880*/  STL [R1+0x3fc], R2 ;  /* 0x0003fc0201007387 */ /* 0x0001e80000100800 */
[----:B------:R-:W-:Y:S01]  /*4890*/  STL [R1+0x410], R16 ;  /* 0x0004101001007387 */ /* 0x000fe20000100800 */
[----:B0-----:R-:W-:Y:S02]  /*48a0*/  IMAD.MOV.U32 R2, RZ, RZ, R29 ;  /* 0x000000ffff027224 */ /* 0x001fe400078e001d */
[----:B------:R-:W-:-:S03]  /*48b0*/  IMAD.MOV.U32 R3, RZ, RZ, R15 ;  /* 0x000000ffff037224 */ /* 0x000fc600078e000f */
[----:B------:R0:W-:Y:S01]  /*48c0*/  STL [R1+0x404], R2 ;  /* 0x0004040201007387 */ /* 0x0001e20000100800 */
[----:B------:R-:W-:Y:S01]  /*48d0*/  IMAD R0, R0, UR6, RZ ;  /* 0x0000000600007c24 */ /* 0x000fe2000f8e02ff */
[----:B------:R-:W-:Y:S01]  /*48e0*/  ULDC.64 UR6, c[0x0][0x210] ;  /* 0x0000840000067ab9 */ /* 0x000fe20000000a00 */
[----:B0-----:R-:W-:-:S05]  /*48f0*/  IMAD.MOV.U32 R2, RZ, RZ, R17 ;  /* 0x000000ffff027224 */ /* 0x001fca00078e0011 */
[----:B------:R0:W-:Y:S04]  /*4900*/  STL [R1+0x40c], R2 ;  /* 0x00040c0201007387 */ /* 0x0001e80000100800 */
[----:B------:R-:W-:Y:S04]  /*4910*/  STL [R1+0x418], R14 ;  /* 0x0004180e01007387 */ /* 0x000fe80000100800 */
[----:B------:R1:W-:Y:S01]  /*4920*/  STL [R1+0x414], R3 ;  /* 0x0004140301007387 */ /* 0x0003e20000100800 */
[----:B0-----:R-:W0:Y:S01]  /*4930*/  LDC R2, c[0x0][0x238] ;  /* 0x00008e00ff027b82 */ /* 0x001e220000000800 */
[----:B-1----:R-:W-:-:S04]  /*4940*/  LEA R3, P0, R0, UR6, 0x1 ;  /* 0x0000000600037c11 */ /* 0x002fc8000f8008ff */
[----:B------:R-:W-:Y:S01]  /*4950*/  LEA.HI.X.SX32 R28, R0, UR7, 0x1, P0 ;  /* 0x00000007001c7c11 */ /* 0x000fe200080f0eff */
[C---:B0-----:R-:W-:Y:S02]  /*4960*/  IMAD R23, R2.reuse, 0x5b, RZ ;  /* 0x0000005b02177824 */ /* 0x041fe400078e02ff */
[----:B------:R-:W-:Y:S02]  /*4970*/  IMAD R20, R2, 0x57, RZ ;  /* 0x0000005702147824 */ /* 0x000fe400078e02ff */
[----:B--2---:R-:W-:Y:S01]  /*4980*/  IMAD.MOV.U32 R4, RZ, RZ, R13 ;  /* 0x000000ffff047224 */ /* 0x004fe200078e000d */
[----:B------:R-:W-:Y:S04]  /*4990*/  STL [R1+0x420], R12 ;  /* 0x0004200c01007387 */ /* 0x000fe80000100800 */
[----:B------:R-:W-:Y:S04]  /*49a0*/  STL [R1+0x41c], R4 ;  /* 0x00041c0401007387 */ /* 0x000fe80000100800 */
[----:B----4-:R-:W-:Y:S04]  /*49b0*/  STL [R1+0x428], R26 ;  /* 0x0004281a01007387 */ /* 0x010fe80000100800 */
[----:B------:R0:W-:Y:S02]  /*49c0*/  STL [R1+0x13c], R3 ;  /* 0x00013c0301007387 */ /* 0x0001e40000100800 */
[----:B0-----:R-:W-:-:S02]  /*49d0*/  IMAD.MOV.U32 R3, RZ, RZ, R27 ;  /* 0x000000ffff037224 */ /* 0x001fc400078e001b */
[----:B------:R-:W-:Y:S04]  /*49e0*/  STL [R1+0x430], R10 ;  /* 0x0004300a01007387 */ /* 0x000fe80000100800 */
[----:B------:R-:W-:Y:S04]  /*49f0*/  STL [R1+0x424], R3 ;  /* 0x0004240301007387 */ /* 0x000fe80000100800 */
[----:B------:R-:W-:Y:S04]  /*4a00*/  STL [R1+0x42c], R11 ;  /* 0x00042c0b01007387 */ /* 0x000fe80000100800 */
[----:B------:R-:W-:Y:S04]  /*4a10*/  STL [R1+0x2b0], RZ ;  /* 0x0002b0ff01007387 */ /* 0x000fe80000100800 */
[----:B------:R-:W-:Y:S04]  /*4a20*/  STL [R1+0xe0], RZ ;  /* 0x0000e0ff01007387 */ /* 0x000fe80000100800 */
[----:B------:R-:W-:Y:S04]  /*4a30*/  STL [R1+0xe4], RZ ;  /* 0x0000e4ff01007387 */ /* 0x000fe80000100800 */
[----:B------:R-:W-:Y:S04]  /*4a40*/  STL [R1+0x138], R28 ;  /* 0x0001381c01007387 */ /* 0x000fe80000100800 */
[----:B------:R-:W-:Y:S04]  /*4a50*/  STL [R1+0xe8], RZ ;  /* 0x0000e8ff01007387 */ /* 0x000fe80000100800 */
[----:B------:R-:W-:Y:S01]  /*4a60*/  STL [R1+0xec], RZ ;  /* 0x0000ecff01007387 */ /* 0x000fe20000100800 */
[----:B------:R-:W-:-:S03]  /*4a70*/  IMAD R26, R2, 0x5f, RZ ;  /* 0x0000005f021a7824 */ /* 0x000fc600078e02ff */
[----:B------:R-:W-:Y:S04]  /*4a80*/  STL [R1+0xd0], RZ ;  /* 0x0000d0ff01007387 */ /* 0x000fe80000100800 */
[----:B------:R-:W-:Y:S04]  /*4a90*/  STL [R1+0xd4], RZ ;  /* 0x0000d4ff01007387 */ /* 0x000fe80000100800 */
[----:B------:R-:W-:Y:S04]  /*4aa0*/  STL [R1+0xd8], RZ ;  /* 0x0000d8ff01007387 */ /* 0x000fe80000100800 */
[----:B------:R-:W-:Y:S04]  /*4ab0*/  STL [R1+0xdc], RZ ;  /* 0x0000dcff01007387 */ /* 0x000fe80000100800 */
[----:B------:R-:W-:Y:S04]  /*4ac0*/  STL [R1+0xc0], RZ ;  /* 0x0000c0ff01007387 */ /* 0x000fe80000100800 */
[----:B------:R-:W-:Y:S04]  /*4ad0*/  STL [R1+0xc4], RZ ;  /* 0x0000c4ff01007387 */ /* 0x000fe80000100800 */
[----:B------:R-:W-:Y:S04]  /*4ae0*/  STL [R1+0xc8], RZ ;  /* 0x0000c8ff01007387 */ /* 0x000fe80000100800 */
[----:B------:R-:W-:Y:S04]  /*4af0*/  STL [R1+0xcc], RZ ;  /* 0x0000ccff01007387 */ /* 0x000fe80000100800 */
[----:B------:R-:W-:Y:S04]  /*4b00*/  STL [R1+0x8e0], R26 ;  /* 0x0008e01a01007387 */ /* 0x000fe80000100800 */
[----:B------:R0:W-:Y:S02]  /*4b10*/  STL [R1+0x8e4], R23 ;  /* 0x0008e41701007387 */ /* 0x0001e40000100800 */
[----:B0-----:R-:W0:Y:S01]  /*4b20*/  LDC R23, c[0x0][0x230] ;  /* 0x00008c00ff177b82 */ /* 0x001e220000000800 */
[----:B------:R-:W-:Y:S01]  /*4b30*/  IMAD.SHL.U32 R3, R2, 0x80, RZ ;  /* 0x0000008002037824 */ /* 0x000fe200078e00ff */
[----:B------:R-:W-:Y:S01]  /*4b40*/  STL [R1+0x8e8], R20 ;  /* 0x0008e81401007387 */ /* 0x000fe20000100800 */
[----:B0-----:R-:W-:-:S05]  /*4b50*/  VIADD R23, R23, 0x7f ;  /* 0x0000007f17177836 */ /* 0x001fca0000000000 */
[----:B------:R-:W-:-:S04]  /*4b60*/  SHF.R.S32.HI R0, RZ, 0x1f, R23 ;  /* 0x0000001fff007819 */ /* 0x000fc80000011417 */
[----:B------:R-:W-:Y:S02]  /*4b70*/  LEA.HI R23, R0, R23, RZ, 0x7 ;  /* 0x0000001700177211 */ /* 0x000fe400078f38ff */
[----:B------:R-:W-:-:S04]  /*4b80*/  SHF.R.S32.HI R0, RZ, 0x1f, R3 ;  /* 0x0000001fff007819 */ /* 0x000fc80000011403 */
[----:B------:R-:W-:-:S05]  /*4b90*/  SHF.L.U64.HI R0, R3, 0x1, R0 ;  /* 0x0000000103007819 */ /* 0x000fca0000010200 */
[----:B------:R0:W-:Y:S04]  /*4ba0*/  STL [R1+0x8dc], R0 ;  /* 0x0008dc0001007387 */ /* 0x0001e80000100800 */
[----:B0-----:R-:W2:Y:S01]  /*4bb0*/  LDL R0, [R1+0x13c] ;  /* 0x00013c0001007983 */ /* 0x001ea20000100800 */
[----:B------:R-:W-:Y:S01]  /*4bc0*/  SHF.R.S32.HI R20, RZ, 0x7, R23 ;  /* 0x00000007ff147819 */ /* 0x000fe20000011417 */
[C---:B------:R-:W-:Y:S02]  /*4bd0*/  IMAD R20, R2.reuse, 0xfe, RZ ;  /* 0x000000fe02147824 */ /* 0x040fe400078e02ff */
[C---:B------:R-:W-:Y:S02]  /*4be0*/  IMAD R23, R2.reuse, 0xfa, RZ ;  /* 0x000000fa02177824 */ /* 0x040fe400078e02ff */
[----:B------:R-:W-:-:S02]  /*4bf0*/  IMAD R26, R2, 0xae, RZ ;  /* 0x000000ae021a7824 */ /* 0x000fc400078e02ff */
[C---:B------:R-:W-:Y:S02]  /*4c00*/  IMAD R29, R2.reuse, 0xaa, RZ ;  /* 0x000000aa021d7824 */ /* 0x040fe400078e02ff */
[C---:B------:R-:W-:Y:S02]  /*4c10*/  IMAD R17, R2.reuse, 0x53, RZ ;  /* 0x0000005302117824 */ /* 0x040fe400078e02ff */
[C---:B------:R-:W-:Y:S02]  /*4c20*/  IMAD R27, R2.reuse, 0xa6, RZ ;  /* 0x000000a6021b7824 */ /* 0x040fe400078e02ff */
        /* <DEDUP_REMOVED lines=19> */
[----:B------:R-:W-:Y:S01]  /*4d60*/  IMAD R3, R2, 0xf2, RZ ;  /* 0x000000f202037824 */ /* 0x000fe200078e02ff */
[-C--:B--2---:R-:W-:Y:S02]  /*4d70*/  IADD3 R20, P2, R20, R0.reuse, RZ ;  /* 0x0000000014147210 */ /* 0x084fe40007f5e0ff */
[----:B------:R-:W-:-:S03]  /*4d80*/  IADD3 R23, P4, R23, R0, RZ ;  /* 0x0000000017177210 */ /* 0x000fc60007f9e0ff */
[----:B------:R0:W-:Y:S04]  /*4d90*/  STL [R1+0x438], R20 ;  /* 0x0004381401007387 */ /* 0x0001e80000100800 */
[----:B------:R1:W-:Y:S01]  /*4da0*/  STL [R1+0x448], R23 ;  /* 0x0004481701007387 */ /* 0x0003e20000100800 */
[C---:B0-----:R-:W-:Y:S02]  /*4db0*/  IMAD R20, R2.reuse, 0xee, RZ ;  /* 0x000000ee02147824 */ /* 0x041fe400078e02ff */
[----:B-1----:R-:W-:Y:S02]  /*4dc0*/  IMAD R23, R2, 0xea, RZ ;  /* 0x000000ea02177824 */ /* 0x002fe400078e02ff */
[----:B------:R-:W0:Y:S02]  /*4dd0*/  LDC R2, c[0x0][0x238] ;  /* 0x00008e00ff027b82 */ /* 0x000e240000000800 */
[----:B0-----:R-:W-:-:S05]  /*4de0*/  IMAD R2, R2, 0xf6, RZ ;  /* 0x000000f602027824 */ /* 0x001fca00078e02ff */
[----:B------:R-:W-:-:S05]  /*4df0*/  IADD3 R2, P5, R2, R0, RZ ;  /* 0x0000000002027210 */ /* 0x000fca0007fbe0ff */
[----:B------:R0:W-:Y:S02]  /*4e00*/  STL [R1+0x458], R2 ;  /* 0x0004580201007387 */ /* 0x0001e40000100800 */
[----:B0-----:R-:W0:Y:S01]  /*4e10*/  LDC R2, c[0x0][0x238] ;  /* 0x00008e00ff027b82 */ /* 0x001e220000000800 */
[-C--:B------:R-:W-:Y:S02]  /*4e20*/  IADD3 R3, P6, R3, R0.reuse, RZ ;  /* 0x0000000003037210 */ /* 0x080fe40007fde0ff */
[-C--:B------:R-:W-:Y:S02]  /*4e30*/  IADD3 R20, P0, R20, R0.reuse, RZ ;  /* 0x0000000014147210 */ /* 0x080fe40007f1e0ff */
[----:B------:R-:W-:Y:S01]  /*4e40*/  IADD3 R23, P3, R23, R0, RZ ;  /* 0x0000000017177210 */ /* 0x000fe20007f7e0ff */
[----:B------:R0:W-:Y:S04]  /*4e50*/  STL [R1+0x468], R3 ;  /* 0x0004680301007387 */ /* 0x0001e80000100800 */
[----:B------:R1:W-:Y:S04]  /*4e60*/  STL [R1+0x478], R20 ;  /* 0x0004781401007387 */ /* 0x0003e80000100800 */
[----:B------:R2:W-:Y:S01]  /*4e70*/  STL [R1+0x488], R23 ;  /* 0x0004881701007387 */ /* 0x0005e20000100800 */
[----:B0-----:R-:W-:-:S02]  /*4e80*/  IMAD R3, R2, 0x7f, RZ ;  /* 0x0000007f02037824 */ /* 0x001fc400078e02ff */
[C---:B-1----:R-:W-:Y:S02]  /*4e90*/  IMAD R20, R2.reuse, 0xe2, RZ ;  /* 0x000000e202147824 */ /* 0x042fe400078e02ff */
[----:B--2---:R-:W-:Y:S02]  /*4ea0*/  IMAD R23, R2, 0x7d, RZ ;  /* 0x0000007d02177824 */ /* 0x004fe400078e02ff */
[----:B------:R-:W0:Y:S02]  /*4eb0*/  LDC R2, c[0x0][0x238] ;  /* 0x00008e00ff027b82 */ /* 0x000e240000000800 */
[----:B0-----:R-:W-:-:S05]  /*4ec0*/  IMAD R2, R2, 0xe6, RZ ;  /* 0x000000e602027824 */ /* 0x001fca00078e02ff */
[----:B------:R-:W-:-:S05]  /*4ed0*/  IADD3 R2, P1, R2, R0, RZ ;  /* 0x0000000002027210 */ /* 0x000fca0007f3e0ff */
[----:B------:R0:W-:Y:S02]  /*4ee0*/  STL [R1+0x498], R2 ;  /* 0x0004980201007387 */ /* 0x0001e40000100800 */
[----:B0-----:R-:W0:Y:S01]  /*4ef0*/  LDC R2, c[0x0][0x238] ;  /* 0x00008e00ff027b82 */ /* 0x001e220000000800 */
[----:B------:R-:W-:Y:S02]  /*4f00*/  LEA.HI.X.SX32 R3, R3, R28, 0x1, P2 ;  /* 0x0000001c03037211 */ /* 0x000fe400010f0eff */
[----:B------:R-:W-:Y:S02]  /*4f10*/  IADD3 R20, P2, R20, R0, RZ ;  /* 0x0000000014147210 */ /* 0x000fe40007f5e0ff */
[----:B------:R-:W-:Y:S01]  /*4f20*/  LEA.HI.X.SX32 R23, R23, R28, 0x1, P4 ;  /* 0x0000001c17177211 */ /* 0x000fe200020f0eff */
        /* <DEDUP_REMOVED lines=62> */
[----:B------:R-:W0:Y:S01]  /*5310*/  LDC R2, c[0x0][0x238] ;  /* 0x00008e00ff027b82 */ /* 0x000e220000000800 */
[----:B------:R-:W-:Y:S01]  /*5320*/  LEA.HI.X.SX32 R3, R3, R28, 0x1, P6 ;  /* 0x0000001c03037211 */ /* 0x000fe200030f0eff */
[----:B0-----:R-:W-:-:S05]  /*5330*/  IMAD R2, R2, 0xbe, RZ ;  /* 0x000000be02027824 */ /* 0x001fca00078e02ff */
[----:B------:R-:W-:-:S05]  /*5340*/  IADD3 R2, P5, R2, R0, RZ ;  /* 0x0000000002027210 */ /* 0x000fca0007fbe0ff */
[----:B------:R0:W-:Y:S02]  /*5350*/  STL [R1+0x538], R2 ;  /* 0x0005380201007387 */ /* 0x0001e40000100800 */
[----:B0-----:R-:W0:Y:S02]  /*5360*/  LDC R2, c[0x0][0x238] ;  /* 0x00008e00ff027b82 */ /* 0x001e240000000800 */
[----:B------:R1:W-:Y:S02]  /*5370*/  STL [R1+0x4d4], R3 ;  /* 0x0004d40301007387 */ /* 0x0003e40000100800 */
[----:B-1----:R-:W-:Y:S02]  /*5380*/  IADD3 R3, P6, R20, R0, RZ ;  /* 0x0000000014037210 */ /* 0x002fe40007fde0ff */
[----:B------:R-:W-:Y:S02]  /*5390*/  LEA.HI.X.SX32 R20, R23, R28, 0x1, P0 ;  /* 0x0000001c17147211 */ /* 0x000fe400000f0eff */
[----:B------:R-:W1:Y:S01]  /*53a0*/  LDC R23, c[0x0][0x238] ;  /* 0x00008e00ff177b82 */ /* 0x000e620000000800 */
[----:B------:R0:W-:Y:S04]  /*53b0*/  STL [R1+0x548], R3 ;  /* 0x0005480301007387 */ /* 0x0001e80000100800 */
[----:B------:R2:W-:Y:S01]  /*53c0*/  STL [R1+0x4e4], R20 ;  /* 0x0004e41401007387 */ /* 0x0005e20000100800 */
[----:B0-----:R-:W-:-:S02]  /*53d0*/  IMAD R3, R2, 0x65, RZ ;  /* 0x0000006502037824 */ /* 0x001fc400078e02ff */
[----:B------:R-:W0:Y:S08]  /*53e0*/  LDC R2, c[0x0][0x238] ;  /* 0x00008e00ff027b82 */ /* 0x000e300000000800 */
[----:B--2---:R-:W2:Y:S01]  /*53f0*/  LDC R20, c[0x0][0x238] ;  /* 0x00008e00ff147b82 */ /* 0x004ea20000000800 */
[----:B-1----:R-:W-:Y:S01]  /*5400*/  IMAD R23, R23, 0x67, RZ ;  /* 0x0000006717177824 */ /* 0x002fe200078e02ff */
[----:B------:R-:W-:-:S04]  /*5410*/  LEA.HI.X.SX32 R3, R3, R28, 0x1, P1 ;  /* 0x0000001c03037211 */ /* 0x000fc800008f0eff */
[----:B------:R-:W-:Y:S01]  /*5420*/  LEA.HI.X.SX32 R23, R23, R28, 0x1, P3 ;  /* 0x0000001c17177211 */ /* 0x000fe200018f0eff */
[----:B0-----:R-:W-:Y:S02]  /*5430*/  IMAD R2, R2, 0xb2, RZ ;  /* 0x000000b202027824 */ /* 0x001fe400078e02ff */
[----:B--2---:R-:W-:-:S03]  /*5440*/  IMAD R20, R20, 0xb6, RZ ;  /* 0x000000b614147824 */ /* 0x004fc600078e02ff */
[-C--:B------:R-:W-:Y:S02]  /*5450*/  IADD3 R2, P3, R2, R0.reuse, RZ ;  /* 0x0000000002027210 */ /* 0x080fe40007f7e0ff */
[-C--:B------:R-:W-:Y:S02]  /*5460*/  IADD3 R20, P0, R20, R0.reuse, RZ ;  /* 0x0000000014147210 */ /* 0x080fe40007f1e0ff */
[----:B------:R-:W-:-:S03]  /*5470*/  IADD3 R26, P1, R26, R0, RZ ;  /* 0x000000001a1a7210 */ /* 0x000fc60007f3e0ff */
[----:B------:R0:W-:Y:S04]  /*5480*/  STL [R1+0x558], R20 ;  /* 0x0005581401007387 */ /* 0x0001e80000100800 */
[----:B0-----:R-:W2:Y:S04]  /*5490*/  LDL.LU R20, [R1+0x8e8] ;  /* 0x0008e80001147983 */ /* 0x001ea80000300800 */
[----:B------:R0:W-:Y:S04]  /*54a0*/  STL [R1+0x4f4], R23 ;  /* 0x0004f41701007387 */ /* 0x0001e80000100800 */
[----:B0-----:R-:W3:Y:S04]  /*54b0*/  LDL.LU R23, [R1+0x8e4] ;  /* 0x0008e40001177983 */ /* 0x001ee80000300800 */
[----:B------:R0:W-:Y:S04]  /*54c0*/  STL [R1+0x568], R2 ;  /* 0x0005680201007387 */ /* 0x0001e80000100800 */
[----:B------:R-:W-:Y:S04]  /*54d0*/  STL [R1+0x504], R3 ;  /* 0x0005040301007387 */ /* 0x000fe80000100800 */
[----:B------:R1:W-:Y:S01]  /*54e0*/  STL [R1+0x578], R26 ;  /* 0x0005781a01007387 */ /* 0x0003e20000100800 */
[----:B0-----:R-:W0:Y:S03]  /*54f0*/  LDC R2, c[0x0][0x238] ;  /* 0x00008e00ff027b82 */ /* 0x001e260000000800 */
[----:B-1----:R-:W4:Y:S01]  /*5500*/  LDL.LU R26, [R1+0x8e0] ;  /* 0x0008e000011a7983 */ /* 0x002f220000300800 */
[----:B0-----:R-:W-:-:S04]  /*5510*/  IMAD R3, R2, 0x61, RZ ;  /* 0x0000006102037824 */ /* 0x001fc800078e02ff */
[----:B------:R-:W0:Y:S02]  /*5520*/  LDC R2, c[0x0][0x238] ;  /* 0x00008e00ff027b82 */ /* 0x000e240000000800 */
[----:B0-----:R-:W-:-:S05]  /*5530*/  IMAD R2, R2, 0x63, RZ ;  /* 0x0000006302027824 */ /* 0x001fca00078e02ff */
[----:B------:R-:W-:-:S05]  /*5540*/  LEA.HI.X.SX32 R2, R2, R28, 0x1, P2 ;  /* 0x0000001c02027211 */ /* 0x000fca00010f0eff */
[----:B------:R0:W-:Y:S02]  /*5550*/  STL [R1+0x514], R2 ;  /* 0x0005140201007387 */ /* 0x0001e40000100800 */
[----:B0-----:R-:W0:Y:S01]  /*5560*/  LDC R2, c[0x0][0x238] ;  /* 0x00008e00ff027b82 */ /* 0x001e220000000800 */
[----:B------:R-:W-:Y:S02]  /*5570*/  IADD3 R29, P2, R29, R0, RZ ;  /* 0x000000001d1d7210 */ /* 0x000fe40007f5e0ff */
[----:B------:R-:W-:-:S03]  /*5580*/  LEA.HI.X.SX32 R3, R3, R28, 0x1, P4 ;  /* 0x0000001c03037211 */ /* 0x000fc600020f0eff */
[----:B------:R-:W-:Y:S01]  /*5590*/  STL [R1+0x588], R29 ;  /* 0x0005881d01007387 */ /* 0x000fe20000100800 */
[----:B------:R-:W-:-:S03]  /*55a0*/  IADD3 R27, P4, R27, R0, RZ ;  /* 0x000000001b1b7210 */ /* 0x000fc60007f9e0ff */
[----:B------:R0:W-:Y:S04]  /*55b0*/  STL [R1+0x524], R3 ;  /* 0x0005240301007387 */ /* 0x0001e80000100800 */
[----:B------:R-:W-:Y:S01]  /*55c0*/  STL [R1+0x598], R27 ;  /* 0x0005981b01007387 */ /* 0x000fe20000100800 */
[----:B0-----:R-:W-:-:S05]  /*55d0*/  IMAD R3, R2, 0x5d, RZ ;  /* 0x0000005d02037824 */ /* 0x001fca00078e02ff */
[----:B------:R-:W-:Y:S02]  /*55e0*/  LEA.HI.X.SX32 R3, R3, R28, 0x1, P6 ;  /* 0x0000001c03037211 */ /* 0x000fe400030f0eff */
[----:B------:R-:W-:Y:S02]  /*55f0*/  IADD3 R24, P6, R24, R0, RZ ;  /* 0x0000000018187210 */ /* 0x000fe40007fde0ff */
[----:B------:R-:W-:Y:S02]  /*5600*/  LEA.HI.X.SX32 R17, R17, R28, 0x1, P4 ;  /* 0x0000001c11117211 */ /* 0x000fe400020f0eff */
[----:B------:R-:W-:Y:S02]  /*5610*/  IADD3 R16, P4, R16, R0, RZ ;  /* 0x0000000010107210 */ /* 0x000fe40007f9e0ff */
[----:B------:R-:W-:Y:S02]  /*5620*/  LEA.HI.X.SX32 R14, R14, R28, 0x1, P6 ;  /* 0x0000001c0e0e7211 */ /* 0x000fe400030f0eff */
[----:B------:R-:W-:-:S02]  /*5630*/  IADD3 R13, P6, R13, R0, RZ ;  /* 0x000000000d0d7210 */ /* 0x000fc40007fde0ff */
[----:B--2---:R-:W-:Y:S02]  /*5640*/  LEA.HI.X.SX32 R20, R20, R28, 0x1, P1 ;  /* 0x0000001c14147211 */ /* 0x004fe400008f0eff */
[----:B------:R-:W-:Y:S02]  /*5650*/  IADD3 R19, P1, R19, R0, RZ ;  /* 0x0000000013137210 */ /* 0x000fe40007f3e0ff */
[----:B---3--:R-:W-:Y:S02]  /*5660*/  LEA.HI.X.SX32 R23, R23, R28, 0x1, P0 ;  /* 0x0000001c17177211 */ /* 0x008fe400000f0eff */
[----:B------:R-:W-:Y:S02]  /*5670*/  IADD3 R22, P0, R22, R0, RZ ;  /* 0x0000000016167210 */ /* 0x000fe40007f1e0ff */
[----:B----4-:R-:W-:Y:S02]  /*5680*/  LEA.HI.X.SX32 R26, R26, R28, 0x1, P5 ;  /* 0x0000001c1a1a7211 */ /* 0x010fe400028f0eff */
[----:B------:R-:W-:-:S03]  /*5690*/  IADD3 R25, P5, R25, R0, RZ ;  /* 0x0000000019197210 */ /* 0x000fc60007fbe0ff */
[----:B------:R-:W-:Y:S04]  /*56a0*/  STL [R1+0x534], R26 ;  /* 0x0005341a01007387 */ /* 0x000fe80000100800 */
[----:B------:R-:W-:Y:S04]  /*56b0*/  STL [R1+0x5a8], R25 ;  /* 0x0005a81901007387 */ /* 0x000fe80000100800 */
[----:B------:R0:W-:Y:S02]  /*56c0*/  STL [R1+0x544], R3 ;  /* 0x0005440301007387 */ /* 0x0001e40000100800 */
[----:B0-----:R-:W-:-:S02]  /*56d0*/  IMAD R3, R2, 0x59, RZ ;  /* 0x0000005902037824 */ /* 0x001fc400078e02ff */
[----:B------:R-:W-:Y:S03]  /*56e0*/  STL [R1+0x5b8], R24 ;  /* 0x0005b81801007387 */ /* 0x000fe60000100800 */
[----:B------:R-:W-:Y:S01]  /*56f0*/  LEA.HI.X.SX32 R3, R3, R28, 0x1, P3 ;  /* 0x0000001c03037211 */ /* 0x000fe200018f0eff */
[----:B------:R-:W-:Y:S04]  /*5700*/  STL [R1+0x554], R23 ;  /* 0x0005541701007387 */ /* 0x000fe80000100800 */
[----:B------:R-:W-:Y:S01]  /*5710*/  STL [R1+0x5c8], R22 ;  /* 0x0005c81601007387 */ /* 0x000fe20000100800 */
[----:B------:R-:W-:-:S03]  /*5720*/  IADD3 R21, P3, R21, R0, RZ ;  /* 0x0000000015157210 */ /* 0x000fc60007f7e0ff */
[----:B------:R0:W-:Y:S02]  /*5730*/  STL [R1+0x564], R3 ;  /* 0x0005640301007387 */ /* 0x0001e40000100800 */
[----:B0-----:R-:W-:Y:S02]  /*5740*/  IMAD R3, R2, 0x55, RZ ;  /* 0x0000005502037824 */ /* 0x001fe400078e02ff */
        /* <DEDUP_REMOVED lines=19> */
[----:B------:R0:W-:Y:S01]  /*5880*/  STL [R1+0x5c4], R3 ;  /* 0x0005c40301007387 */ /* 0x0001e20000100800 */
[----:B------:R-:W-:Y:S02]  /*5890*/  LEA.HI.X.SX32 R11, R11, R28, 0x1, P3 ;  /* 0x0000001c0b0b7211 */ /* 0x000fe400018f0eff */
[----:B------:R-:W-:Y:S01]  /*58a0*/  IADD3 R10, P3, R10, R0, RZ ;  /* 0x000000000a0a7210 */ /* 0x000fe20007f7e0ff */
[----:B0-----:R-:W-:Y:S01]  /*58b0*/  IMAD R3, R2, 0x49, RZ ;  /* 0x0000004902037824 */ /* 0x001fe200078e02ff */
[----:B------:R-:W-:Y:S04]  /*58c0*/  STL [R1+0x440], R12 ;  /* 0x0004400c01007387 */ /* 0x000fe80000100800 */
        /* <DEDUP_REMOVED lines=9> */
[----:B------:R-:W-:Y:S02]  /*5960*/  LEA.HI.X.SX32 R3, R3, R28, 0x1, P4 ;  /* 0x0000001c03037211 */ /* 0x000fe400020f0eff */
[----:B------:R-:W-:Y:S01]  /*5970*/  IADD3 R4, P4, R4, R0, RZ ;  /* 0x0000000004047210 */ /* 0x000fe20007f9e0ff */
[----:B------:R-:W-:Y:S01]  /*5980*/  STL [R1+0x5f4], R8 ;  /* 0x0005f40801007387 */ /* 0x000fe20000100800 */
[----:B------:R-:W-:-:S03]  /*5990*/  LEA.HI.X.SX32 R5, R5, R28, 0x1, P5 ;  /* 0x0000001c05057211 */ /* 0x000fc600028f0eff */
[----:B------:R-:W-:Y:S04]  /*59a0*/  STL [R1+0x4a0], R7 ;  /* 0x0004a00701007387 */ /* 0x000fe80000100800 */
[----:B------:R0:W-:Y:S04]  /*59b0*/  STL [R1+0x604], R3 ;  /* 0x0006040301007387 */ /* 0x0001e80000100800 */
[----:B------:R1:W-:Y:S01]  /*59c0*/  STL [R1+0x4c0], R4 ;  /* 0x0004c00401007387 */ /* 0x0003e20000100800 */
[C---:B0-----:R-:W-:Y:S02]  /*59d0*/  IMAD R3, R2.reuse, 0x41, RZ ;  /* 0x0000004102037824 */ /* 0x041fe400078e02ff */
[----:B-1----:R-:W-:Y:S01]  /*59e0*/  IMAD R4, R2, 0x7e, RZ ;  /* 0x0000007e02047824 */ /* 0x002fe200078e02ff */
[----:B------:R0:W-:Y:S02]  /*59f0*/  STL [R1+0x614], R5 ;  /* 0x0006140501007387 */ /* 0x0001e40000100800 */
[----:B------:R-:W-:-:S02]  /*5a00*/  LEA.HI.X.SX32 R3, R3, R28, 0x1, P6 ;  /* 0x0000001c03037211 */ /* 0x000fc400030f0eff */
[-C--:B------:R-:W-:Y:S02]  /*5a10*/  IADD3 R6, P6, R6, R0.reuse, RZ ;  /* 0x0000000006067210 */ /* 0x080fe40007fde0ff */
[----:B0-----:R-:W-:-:S05]  /*5a20*/  IADD3 R5, P5, R4, R0, RZ ;  /* 0x0000000004057210 */ /* 0x001fca0007fbe0ff */
[----:B------:R0:W-:Y:S04]  /*5a30*/  STL [R1+0x638], R5 ;  /* 0x0006380501007387 */ /* 0x0001e80000100800 */
[----:B------:R-:W-:Y:S04]  /*5a40*/  STL [R1+0x624], R3 ;  /* 0x0006240301007387 */ /* 0x000fe80000100800 */
[----:B------:R1:W-:Y:S01]  /*5a50*/  STL [R1+0x4e0], R6 ;  /* 0x0004e00601007387 */ /* 0x0003e20000100800 */
[----:B0-----:R-:W-:Y:S01]  /*5a60*/  IMAD R5, R2, 0x7a, RZ ;  /* 0x0000007a02057824 */ /* 0x001fe200078e02ff */
[----:B-1----:R-:W-:Y:S01]  /*5a70*/  LEA.HI.X.SX32 R6, R4, R28, 0x1, P0 ;  /* 0x0000001c04067211 */ /* 0x002fe200000f0eff */
[----:B------:R-:W-:-:S02]  /*5a80*/  IMAD R4, R2, 0x3f, RZ ;  /* 0x0000003f02047824 */ /* 0x000fc400078e02ff */
[----:B------:R-:W-:Y:S02]  /*5a90*/  IMAD R3, R2, 0xcc, RZ ;  /* 0x000000cc02037824 */ /* 0x000fe400078e02ff */
[----:B------:R0:W-:Y:S01]  /*5aa0*/  STL [R1+0x43c], R6 ;  /* 0x00043c0601007387 */ /* 0x0001e20000100800 */
[----:B------:R-:W-:Y:S02]  /*5ab0*/  LEA.HI.X.SX32 R4, R4, R28, 0x1, P5 ;  /* 0x0000001c04047211 */ /* 0x000fe400028f0eff */
[-C--:B------:R-:W-:Y:S02]  /*5ac0*/  IADD3 R3, P5, R3, R0.reuse, RZ ;  /* 0x0000000003037210 */ /* 0x080fe40007fbe0ff */
[C---:B0-----:R-:W-:Y:S02]  /*5ad0*/  IADD3 R6, P0, R5.reuse, R0, RZ ;  /* 0x0000000005067210 */ /* 0x041fe40007f1e0ff */
[----:B------:R-:W-:-:S03]  /*5ae0*/  LEA.HI.X.SX32 R5, R5, R28, 0x1, P3 ;  /* 0x0000001c05057211 */ /* 0x000fc600018f0eff */
[----:B------:R0:W-:Y:S04]  /*5af0*/  STL [R1+0x648], R6 ;  /* 0x0006480601007387 */ /* 0x0001e80000100800 */
[----:B------:R1:W-:Y:S01]  /*5b00*/  STL [R1+0x634], R4 ;  /* 0x0006340401007387 */ /* 0x0003e20000100800 */
[----:B0-----:R-:W-:-:S03]  /*5b10*/  IMAD R6, R2, 0x76, RZ ;  /* 0x0000007602067824 */ /* 0x001fc600078e02ff */
[----:B------:R0:W-:Y:S01]  /*5b20*/  STL [R1+0x500], R3 ;  /* 0x0005000301007387 */ /* 0x0001e20000100800 */
[----:B-1----:R-:W-:-:S03]  /*5b30*/  IMAD R4, R2, 0x3d, RZ ;  /* 0x0000003d02047824 */ /* 0x002fc600078e02ff */
[----:B------:R1:W-:Y:S01]  /*5b40*/  STL [R1+0x45c], R5 ;  /* 0x00045c0501007387 */ /* 0x0003e20000100800 */
[----:B0-----:R-:W-:Y:S01]  /*5b50*/  IMAD R3, R2, 0xc4, RZ ;  /* 0x000000c402037824 */ /* 0x001fe200078e02ff */
[----:B-1----:R-:W-:Y:S02]  /*5b60*/  IADD3 R5, P3, R6, R0, RZ ;  /* 0x0000000006057210 */ /* 0x002fe40007f7e0ff */
[-C--:B------:R-:W-:Y:S01]  /*5b70*/  LEA.HI.X.SX32 R4, R4, R28.reuse, 0x1, P0 ;  /* 0x0000001c04047211 */ /* 0x080fe200000f0eff */
[----:B------:R-:W-:Y:S02]  /*5b80*/  IMAD R7, R2, 0x72, RZ ;  /* 0x0000007202077824 */ /* 0x000fe400078e02ff */
[----:B------:R0:W-:Y:S01]  /*5b90*/  STL [R1+0x658], R5 ;  /* 0x0006580501007387 */ /* 0x0001e20000100800 */
[----:B------:R-:W-:-:S03]  /*5ba0*/  LEA.HI.X.SX32 R6, R6, R28, 0x1, P1 ;  /* 0x0000001c06067211 */ /* 0x000fc600008f0eff */
[----:B------:R1:W-:Y:S01]  /*5bb0*/  STL [R1+0x644], R4 ;  /* 0x0006440401007387 */ /* 0x0003e20000100800 */
[-C--:B0-----:R-:W-:Y:S01]  /*5bc0*/  IADD3 R5, P0, R3, R0.reuse, RZ ;  /* 0x0000000003057210 */ /* 0x081fe20007f1e0ff */
[C---:B------:R-:W-:Y:S02]  /*5bd0*/  IMAD R3, R2.reuse, 0xbc, RZ ;  /* 0x000000bc02037824 */ /* 0x040fe400078e02ff */
[----:B-1----:R-:W-:Y:S02]  /*5be0*/  IMAD R4, R2, 0x3b, RZ ;  /* 0x0000003b02047824 */ /* 0x002fe400078e02ff */
[----:B------:R0:W-:Y:S04]  /*5bf0*/  STL [R1+0x520], R5 ;  /* 0x0005200501007387 */ /* 0x0001e80000100800 */
[----:B------:R1:W-:Y:S01]  /*5c00*/  STL [R1+0x47c], R6 ;  /* 0x00047c0601007387 */ /* 0x0003e20000100800 */
[----:B0-----:R-:W-:-:S02]  /*5c10*/  IADD3 R5, P1, R7, R0, RZ ;  /* 0x0000000007057210 */ /* 0x001fc40007f3e0ff */
[----:B-1----:R-:W-:-:S03]  /*5c20*/  LEA.HI.X.SX32 R6, R4, R28, 0x1, P3 ;  /* 0x0000001c04067211 */ /* 0x002fc600018f0eff */
[----:B------:R0:W-:Y:S01]  /*5c30*/  STL [R1+0x668], R5 ;  /* 0x0006680501007387 */ /* 0x0001e20000100800 */
[----:B------:R-:W-:-:S03]  /*5c40*/  IMAD R8, R2, 0x6e, RZ ;  /* 0x0000006e02087824 */ /* 0x000fc600078e02ff */
[----:B------:R1:W-:Y:S01]  /*5c50*/  STL [R1+0x654], R6 ;  /* 0x0006540601007387 */ /* 0x0003e20000100800 */
[----:B0-----:R-:W-:Y:S01]  /*5c60*/  IADD3 R5, P3, R3, R0, RZ ;  /* 0x0000000003057210 */ /* 0x001fe20007f7e0ff */
[C---:B------:R-:W-:Y:S02]  /*5c70*/  IMAD R4, R2.reuse, 0x39, RZ ;  /* 0x0000003902047824 */ /* 0x040fe400078e02ff */
[----:B------:R-:W-:Y:S02]  /*5c80*/  IMAD R3, R2, 0xb4, RZ ;  /* 0x000000b402037824 */ /* 0x000fe400078e02ff */
[----:B------:R0:W-:Y:S01]  /*5c90*/  STL [R1+0x540], R5 ;  /* 0x0005400501007387 */ /* 0x0001e20000100800 */
[-C--:B-1----:R-:W-:Y:S02]  /*5ca0*/  LEA.HI.X.SX32 R6, R4, R28.reuse, 0x1, P1 ;  /* 0x0000001c04067211 */ /* 0x082fe400008f0eff */
[----:B0-----:R-:W-:Y:S02]  /*5cb0*/  LEA.HI.X.SX32 R5, R7, R28, 0x1, P2 ;  /* 0x0000001c07057211 */ /* 0x001fe400010f0eff */
[----:B------:R-:W-:-:S03]  /*5cc0*/  IADD3 R7, P2, R8, R0, RZ ;  /* 0x0000000008077210 */ /* 0x000fc60007f5e0ff */
[----:B------:R0:W-:Y:S01]  /*5cd0*/  STL [R1+0x49c], R5 ;  /* 0x00049c0501007387 */ /* 0x0001e20000100800 */
[----:B------:R-:W-:-:S03]  /*5ce0*/  IMAD R9, R2, 0x6a, RZ ;  /* 0x0000006a02097824 */ /* 0x000fc600078e02ff */
[----:B------:R-:W-:Y:S01]  /*5cf0*/  STL [R1+0x678], R7 ;  /* 0x0006780701007387 */ /* 0x000fe20000100800 */
[----:B0-----:R-:W-:-:S03]  /*5d00*/  IADD3 R5, P1, R3, R0, RZ ;  /* 0x0000000003057210 */ /* 0x001fc60007f3e0ff */
[----:B------:R-:W-:Y:S01]  /*5d10*/  STL [R1+0x664], R6 ;  /* 0x0006640601007387 */ /* 0x000fe20000100800 */
[----:B------:R-:W-:-:S03]  /*5d20*/  IMAD R4, R2, 0x37, RZ ;  /* 0x0000003702047824 */ /* 0x000fc600078e02ff */
[----:B------:R0:W-:Y:S01]  /*5d30*/  STL [R1+0x560], R5 ;  /* 0x0005600501007387 */ /* 0x0001e20000100800 */
[----:B------:R-:W-:Y:S01]  /*5d40*/  IMAD R3, R2, 0xac, RZ ;  /* 0x000000ac02037824 */ /* 0x000fe200078e02ff */
[----:B0-----:R-:W-:Y:S02]  /*5d50*/  LEA.HI.X.SX32 R5, R8, R28, 0x1, P4 ;  /* 0x0000001c08057211 */ /* 0x001fe400020f0eff */
[----:B------:R-:W-:Y:S02]  /*5d60*/  IADD3 R7, P4, R9, R0, RZ ;  /* 0x0000000009077210 */ /* 0x000fe40007f9e0ff */
[----:B------:R-:W-:Y:S01]  /*5d70*/  LEA.HI.X.SX32 R6, R4, R28, 0x1, P2 ;  /* 0x0000001c04067211 */ /* 0x000fe200010f0eff */
        /* <DEDUP_REMOVED lines=89> */
[C---:B------:R-:W-:Y:S02]  /*6310*/  IMAD R18, R2.reuse, 0x46, RZ ;  /* 0x0000004602127824 */ /* 0x040fe400078e02ff */
[----:B------:R-:W-:Y:S01]  /*6320*/  IMAD R4, R2, 0x25, RZ ;  /* 0x0000002502047824 */ /* 0x000fe200078e02ff */
[----:B------:R-:W-:Y:S01]  /*6330*/  STL [R1+0x708], R7 ;  /* 0x0007080701007387 */ /* 0x000fe20000100800 */
[----:B0-----:R-:W-:-:S03]  /*6340*/  IADD3 R5, P4, R3, R0, RZ ;  /* 0x0000000003057210 */ /* 0x001fc60007f9e0ff */
[----:B------:R0:W-:Y:S01]  /*6350*/  STL [R1+0x6f4], R6 ;  /* 0x0006f40601007387 */ /* 0x0001e20000100800 */
[----:B------:R-:W-:-:S03]  /*6360*/  IMAD R3, R2, 0xc8, RZ ;  /* 0x000000c802037824 */ /* 0x000fc600078e02ff */
[----:B------:R1:W-:Y:S01]  /*6370*/  STL [R1+0x4d0], R5 ;  /* 0x0004d00501007387 */ /* 0x0003e20000100800 */
[----:B------:R-:W-:Y:S01]  /*6380*/  IMAD R19, R2, 0x42, RZ ;  /* 0x0000004202137824 */ /* 0x000fe200078e02ff */
[-C--:B0-----:R-:W-:Y:S02]  /*6390*/  LEA.HI.X.SX32 R6, R4, R28.reuse, 0x1, P6 ;  /* 0x0000001c04067211 */ /* 0x081fe400030f0eff */
[----:B-1----:R-:W-:Y:S02]  /*63a0*/  LEA.HI.X.SX32 R5, R17, R28, 0x1, P5 ;  /* 0x0000001c11057211 */ /* 0x002fe400028f0eff */
[-C--:B------:R-:W-:Y:S01]  /*63b0*/  IADD3 R7, P5, R18, R0.reuse, RZ ;  /* 0x0000000012077210 */ /* 0x080fe20007fbe0ff */
[C---:B------:R-:W-:Y:S02]  /*63c0*/  IMAD R4, R2.reuse, 0x23, RZ ;  /* 0x0000002302047824 */ /* 0x040fe400078e02ff */
[----:B------:R0:W-:Y:S04]  /*63d0*/  STL [R1+0x5dc], R5 ;  /* 0x0005dc0501007387 */ /* 0x0001e80000100800 */
[----:B------:R1:W-:Y:S04]  /*63e0*/  STL [R1+0x718], R7 ;  /* 0x0007180701007387 */ /* 0x0003e80000100800 */
[----:B------:R2:W-:Y:S01]  /*63f0*/  STL [R1+0x704], R6 ;  /* 0x0007040601007387 */ /* 0x0005e20000100800 */
[----:B0-----:R-:W-:Y:S01]  /*6400*/  IADD3 R5, P6, R3, R0, RZ ;  /* 0x0000000003057210 */ /* 0x001fe20007fde0ff */
[----:B------:R-:W-:Y:S01]  /*6410*/  IMAD R3, R2, 0xb8, RZ ;  /* 0x000000b802037824 */ /* 0x000fe200078e02ff */
[----:B-1----:R-:W-:-:S03]  /*6420*/  LEA.HI.X.SX32 R7, R18, R28, 0x1, P0 ;  /* 0x0000001c12077211 */ /* 0x002fc600000f0eff */
[----:B------:R0:W-:Y:S01]  /*6430*/  STL [R1+0x510], R5 ;  /* 0x0005100501007387 */ /* 0x0001e20000100800 */
[----:B--2---:R-:W-:-:S03]  /*6440*/  IADD3 R6, P0, R19, R0, RZ ;  /* 0x0000000013067210 */ /* 0x004fc60007f1e0ff */
[----:B------:R-:W-:Y:S01]  /*6450*/  STL [R1+0x5fc], R7 ;  /* 0x0005fc0701007387 */ /* 0x000fe20000100800 */
[----:B------:R-:W-:-:S03]  /*6460*/  IMAD R20, R2, 0x7c, RZ ;  /* 0x0000007c02147824 */ /* 0x000fc600078e02ff */
[----:B------:R1:W-:Y:S01]  /*6470*/  STL [R1+0x728], R6 ;  /* 0x0007280601007387 */ /* 0x0003e20000100800 */
[----:B0-----:R-:W-:Y:S02]  /*6480*/  LEA.HI.X.SX32 R5, R4, R28, 0x1, P5 ;  /* 0x0000001c04057211 */ /* 0x001fe400028f0eff */
[----:B------:R-:W-:Y:S01]  /*6490*/  IADD3 R3, P5, R3, R0, RZ ;  /* 0x0000000003037210 */ /* 0x000fe20007fbe0ff */
[C---:B------:R-:W-:Y:S02]  /*64a0*/  IMAD R4, R2.reuse, 0x21, RZ ;  /* 0x0000002102047824 */ /* 0x040fe400078e02ff */
[----:B------:R-:W-:Y:S01]  /*64b0*/  IMAD R21, R2, 0x3e, RZ ;  /* 0x0000003e02157824 */ /* 0x000fe200078e02ff */
[----:B-1----:R-:W-:Y:S01]  /*64c0*/  LEA.HI.X.SX32 R6, R19, R28, 0x1, P3 ;  /* 0x0000001c13067211 */ /* 0x002fe200018f0eff */
[----:B------:R0:W-:Y:S04]  /*64d0*/  STL [R1+0x714], R5 ;  /* 0x0007140501007387 */ /* 0x0001e80000100800 */
[----:B------:R1:W-:Y:S04]  /*64e0*/  STL [R1+0x550], R3 ;  /* 0x0005500301007387 */ /* 0x0003e80000100800 */
[----:B------:R2:W-:Y:S01]  /*64f0*/  STL [R1+0x61c], R6 ;  /* 0x00061c0601007387 */ /* 0x0005e20000100800 */
[----:B0-----:R-:W-:Y:S01]  /*6500*/  IADD3 R5, P3, R20, R0, RZ ;  /* 0x0000000014057210 */ /* 0x001fe20007f7e0ff */
[----:B-1----:R-:W-:-:S04]  /*6510*/  IMAD R3, R2, 0xa8, RZ ;  /* 0x000000a802037824 */ /* 0x002fc800078e02ff */
[----:B------:R0:W-:Y:S01]  /*6520*/  STL [R1+0x640], R5 ;  /* 0x0006400501007387 */ /* 0x0001e20000100800 */
[----:B--2---:R-:W-:Y:S02]  /*6530*/  LEA.HI.X.SX32 R6, R4, R28, 0x1, P0 ;  /* 0x0000001c04067211 */ /* 0x004fe400000f0eff */
[----:B------:R-:W-:Y:S01]  /*6540*/  IADD3 R4, P0, R21, R0, RZ ;  /* 0x0000000015047210 */ /* 0x000fe20007f1e0ff */
[----:B------:R-:W-:Y:S02]  /*6550*/  IMAD R22, R2, 0x74, RZ ;  /* 0x0000007402167824 */ /* 0x000fe400078e02ff */
[----:B------:R1:W-:Y:S01]  /*6560*/  STL [R1+0x724], R6 ;  /* 0x0007240601007387 */ /* 0x0003e20000100800 */
[----:B0-----:R-:W-:Y:S02]  /*6570*/  LEA.HI.X.SX32 R5, R20, R28, 0x1, P1 ;  /* 0x0000001c14057211 */ /* 0x001fe400008f0eff */
[----:B------:R-:W-:Y:S01]  /*6580*/  IADD3 R3, P1, R3, R0, RZ ;  /* 0x0000000003037210 */ /* 0x000fe20007f3e0ff */
[----:B------:R0:W-:Y:S01]  /*6590*/  STL [R1+0x738], R4 ;  /* 0x0007380401007387 */ /* 0x0001e20000100800 */
[----:B------:R-:W-:Y:S01]  /*65a0*/  IMAD R23, R2, 0x3a, RZ ;  /* 0x0000003a02177824 */ /* 0x000fe200078e02ff */
[----:B-1----:R-:W-:-:S02]  /*65b0*/  LEA.HI.X.SX32 R6, R21, R28, 0x1, P3 ;  /* 0x0000001c15067211 */ /* 0x002fc400018f0eff */
[----:B------:R1:W-:Y:S01]  /*65c0*/  STL [R1+0x44c], R5 ;  /* 0x00044c0501007387 */ /* 0x0003e20000100800 */
[----:B0-----:R-:W-:-:S03]  /*65d0*/  IMAD R4, R2, 0x1f, RZ ;  /* 0x0000001f02047824 */ /* 0x001fc600078e02ff */
[----:B------:R0:W-:Y:S04]  /*65e0*/  STL [R1+0x590], R3 ;  /* 0x0005900301007387 */ /* 0x0001e80000100800 */
[----:B------:R2:W-:Y:S01]  /*65f0*/  STL [R1+0x63c], R6 ;  /* 0x00063c0601007387 */ /* 0x0005e20000100800 */
[----:B-1----:R-:W-:Y:S01]  /*6600*/  IADD3 R5, P3, R22, R0, RZ ;  /* 0x0000000016057210 */ /* 0x002fe20007f7e0ff */
[----:B0-----:R-:W-:-:S04]  /*6610*/  IMAD R3, R2, 0x98, RZ ;  /* 0x0000009802037824 */ /* 0x001fc800078e02ff */
        /* <DEDUP_REMOVED lines=15> */
[C---:B------:R-:W-:Y:S02]  /*6710*/  IMAD R26, R2.reuse, 0x64, RZ ;  /* 0x00000064021a7824 */ /* 0x040fe400078e02ff */
[----:B0-----:R-:W-:Y:S01]  /*6720*/  IMAD R3, R2, 0x88, RZ ;  /* 0x0000008802037824 */ /* 0x001fe200078e02ff */
[----:B--2---:R-:W-:Y:S02]  /*6730*/  LEA.HI.X.SX32 R6, R4, R28, 0x1, P0 ;  /* 0x0000001c04067211 */ /* 0x004fe400000f0eff */
[----:B------:R-:W-:Y:S01]  /*6740*/  IADD3 R4, P0, R25, R0, RZ ;  /* 0x0000000019047210 */ /* 0x000fe20007f1e0ff */
[----:B------:R0:W-:Y:S04]  /*6750*/  STL [R1+0x680], R5 ;  /* 0x0006800501007387 */ /* 0x0001e80000100800 */
[----:B------:R1:W-:Y:S01]  /*6760*/  STL [R1+0x744], R6 ;  /* 0x0007440601007387 */ /* 0x0003e20000100800 */
[----:B------:R-:W-:-:S03]  /*6770*/  IMAD R27, R2, 0x32, RZ ;  /* 0x00000032021b7824 */ /* 0x000fc600078e02ff */
[----:B------:R2:W-:Y:S01]  /*6780*/  STL [R1+0x758], R4 ;  /* 0x0007580401007387 */ /* 0x0005e20000100800 */
[----:B0-----:R-:W-:Y:S02]  /*6790*/  LEA.HI.X.SX32 R5, R24, R28, 0x1, P4 ;  /* 0x0000001c18057211 */ /* 0x001fe400020f0eff */
[----:B------:R-:W-:Y:S02]  /*67a0*/  IADD3 R3, P4, R3, R0, RZ ;  /* 0x0000000003037210 */ /* 0x000fe40007f9e0ff */
[----:B-1----:R-:W-:Y:S01]  /*67b0*/  LEA.HI.X.SX32 R6, R25, R28, 0x1, P3 ;  /* 0x0000001c19067211 */ /* 0x002fe200018f0eff */
[----:B------:R0:W-:Y:S01]  /*67c0*/  STL [R1+0x4cc], R5 ;  /* 0x0004cc0501007387 */ /* 0x0001e20000100800 */
[----:B--2---:R-:W-:-:S03]  /*67d0*/  IMAD R4, R2, 0x1b, RZ ;  /* 0x0000001b02047824 */ /* 0x004fc600078e02ff */
[----:B------:R1:W-:Y:S02]  /*67e0*/  STL [R1+0x610], R3 ;  /* 0x0006100301007387 */ /* 0x0003e40000100800 */
[----:B------:R-:W-:Y:S02]  /*67f0*/  LEA.HI.X.SX32 R4, R4, R28, 0x1, P0 ;  /* 0x0000001c04047211 */ /* 0x000fe400000f0eff */
[----:B0-----:R-:W-:Y:S01]  /*6800*/  IADD3 R5, P3, R26, R0, RZ ;  /* 0x000000001a057210 */ /* 0x001fe20007f7e0ff */
[----:B------:R0:W-:Y:S01]  /*6810*/  STL [R1+0x67c], R6 ;  /* 0x00067c0601007387 */ /* 0x0001e20000100800 */
[----:B-1----:R-:W-:-:S03]  /*6820*/  IMAD R3, R2, 0xf0, RZ ;  /* 0x000000f002037824 */ /* 0x002fc600078e02ff */
[----:B------:R1:W-:Y:S01]  /*6830*/  STL [R1+0x6a0], R5 ;  /* 0x0006a00501007387 */ /* 0x0003e20000100800 */
[----:B------:R-:W-:Y:S01]  /*6840*/  IMAD R29, R2, 0x5c, RZ ;  /* 0x0000005c021d7824 */ /* 0x000fe200078e02ff */
[C---:B0-----:R-:W-:Y:S02]  /*6850*/  IADD3 R6, P0, R27.reuse, R0, RZ ;  /* 0x000000001b067210 */ /* 0x041fe40007f1e0ff */
[----:B------:R0:W-:Y:S01]  /*6860*/  STL [R1+0x754], R4 ;  /* 0x0007540401007387 */ /* 0x0001e20000100800 */
[-C--:B------:R-:W-:Y:S02]  /*6870*/  LEA.HI.X.SX32 R7, R27, R28.reuse, 0x1, P3 ;  /* 0x0000001c1b077211 */ /* 0x080fe400018f0eff */
[----:B-1----:R-:W-:Y:S01]  /*6880*/  LEA.HI.X.SX32 R5, R26, R28, 0x1, P6 ;  /* 0x0000001c1a057211 */ /* 0x002fe200030f0eff */
[----:B------:R1:W-:Y:S01]  /*6890*/  STL [R1+0x768], R6 ;  /* 0x0007680601007387 */ /* 0x0003e20000100800 */
[----:B0-----:R-:W-:Y:S01]  /*68a0*/  IADD3 R4, P6, R3, R0, RZ ;  /* 0x0000000003047210 */ /* 0x001fe20007fde0ff */
[----:B------:R-:W-:-:S02]  /*68b0*/  IMAD R3, R2, 0x19, RZ ;  /* 0x0000001902037824 */ /* 0x000fc400078e02ff */
[----:B------:R0:W-:Y:S01]  /*68c0*/  STL [R1+0x50c], R5 ;  /* 0x00050c0501007387 */ /* 0x0001e20000100800 */
[----:B-1----:R-:W-:-:S03]  /*68d0*/  IMAD R6, R2, 0x2e, RZ ;  /* 0x0000002e02067824 */ /* 0x002fc600078e02ff */
[----:B------:R1:W-:Y:S04]  /*68e0*/  STL [R1+0x470], R4 ;  /* 0x0004700401007387 */ /* 0x0003e80000100800 */
[----:B------:R2:W-:Y:S01]  /*68f0*/  STL [R1+0x69c], R7 ;  /* 0x00069c0701007387 */ /* 0x0005e20000100800 */
[----:B0-----:R-:W-:Y:S02]  /*6900*/  IADD3 R5, P3, R29, R0, RZ ;  /* 0x000000001d057210 */ /* 0x001fe40007f7e0ff */
[----:B-1----:R-:W-:Y:S01]  /*6910*/  LEA.HI.X.SX32 R4, R3, R28, 0x1, P0 ;  /* 0x0000001c03047211 */ /* 0x002fe200000f0eff */
[----:B------:R-:W-:Y:S01]  /*6920*/  IMAD R3, R2, 0xd0, RZ ;  /* 0x000000d002037824 */ /* 0x000fe200078e02ff */
[----:B--2---:R-:W-:Y:S01]  /*6930*/  IADD3 R7, P0, R6, R0, RZ ;  /* 0x0000000006077210 */ /* 0x004fe20007f1e0ff */
[----:B------:R0:W-:Y:S04]  /*6940*/  STL [R1+0x6c0], R5 ;  /* 0x0006c00501007387 */ /* 0x0001e80000100800 */
[----:B------:R1:W-:Y:S04]  /*6950*/  STL [R1+0x764], R4 ;  /* 0x0007640401007387 */ /* 0x0003e80000100800 */
[----:B------:R2:W-:Y:S01]  /*6960*/  STL [R1+0x778], R7 ;  /* 0x0007780701007387 */ /* 0x0005e20000100800 */
[----:B0-----:R-:W-:Y:S01]  /*6970*/  LEA.HI.X.SX32 R5, R29, R28, 0x1, P5 ;  /* 0x0000001c1d057211 */ /* 0x001fe200028f0eff */
[----:B-1----:R-:W-:Y:S01]  /*6980*/  IMAD R4, R2, 0x54, RZ ;  /* 0x0000005402047824 */ /* 0x002fe200078e02ff */
[----:B--2---:R-:W-:-:S03]  /*6990*/  IADD3 R7, P5, R3, R0, RZ ;  /* 0x0000000003077210 */ /* 0x004fc60007fbe0ff */
[----:B------:R0:W-:Y:S01]  /*69a0*/  STL [R1+0x54c], R5 ;  /* 0x00054c0501007387 */ /* 0x0001e20000100800 */
[----:B------:R-:W-:Y:S01]  /*69b0*/  LEA.HI.X.SX32 R8, R6, R28, 0x1, P3 ;  /* 0x0000001c06087211 */ /* 0x000fe200018f0eff */
[C---:B------:R-:W-:Y:S02]  /*69c0*/  IMAD R3, R2.reuse, 0x17, RZ ;  /* 0x0000001702037824 */ /* 0x040fe400078e02ff */
[----:B------:R1:W-:Y:S01]  /*69d0*/  STL [R1+0x4f0], R7 ;  /* 0x0004f00701007387 */ /* 0x0003e20000100800 */
[----:B0-----:R-:W-:Y:S01]  /*69e0*/  IMAD R5, R2, 0x2a, RZ ;  /* 0x0000002a02057824 */ /* 0x001fe200078e02ff */
[----:B-1----:R-:W-:Y:S02]  /*69f0*/  IADD3 R7, P3, R4, R0, RZ ;  /* 0x0000000004077210 */ /* 0x002fe40007f7e0ff */
[----:B------:R-:W-:Y:S01]  /*6a00*/  STL [R1+0x6bc], R8 ;  /* 0x0006bc0801007387 */ /* 0x000fe20000100800 */
[----:B------:R-:W-:Y:S01]  /*6a10*/  LEA.HI.X.SX32 R6, R3, R28, 0x1, P0 ;  /* 0x0000001c03067211 */ /* 0x000fe200000f0eff */
[----:B------:R-:W-:-:S02]  /*6a20*/  IMAD R3, R2, 0xb0, RZ ;  /* 0x000000b002037824 */ /* 0x000fc400078e02ff */
[----:B------:R0:W-:Y:S04]  /*6a30*/  STL [R1+0x6e0], R7 ;  /* 0x0006e00701007387 */ /* 0x0001e80000100800 */
[----:B------:R1:W-:Y:S01]  /*6a40*/  STL [R1+0x774], R6 ;  /* 0x0007740601007387 */ /* 0x0003e20000100800 */
[----:B0-----:R-:W-:Y:S02]  /*6a50*/  IADD3 R7, P0, R5, R0, RZ ;  /* 0x0000000005077210 */ /* 0x001fe40007f1e0ff */
[----:B-1----:R-:W-:-:S03]  /*6a60*/  LEA.HI.X.SX32 R6, R4, R28, 0x1, P1 ;  /* 0x0000001c04067211 */ /* 0x002fc600008f0eff */
[----:B------:R0:W-:Y:S01]  /*6a70*/  STL [R1+0x788], R7 ;  /* 0x0007880701007387 */ /* 0x0001e20000100800 */
[C---:B------:R-:W-:Y:S01]  /*6a80*/  IMAD R4, R2.reuse, 0x4c, RZ ;  /* 0x0000004c02047824 */ /* 0x040fe200078e02ff */
[----:B------:R-:W-:Y:S02]  /*6a90*/  LEA.HI.X.SX32 R8, R5, R28, 0x1, P3 ;  /* 0x0000001c05087211 */ /* 0x000fe400018f0eff */
[----:B------:R1:W-:Y:S01]  /*6aa0*/  STL [R1+0x58c], R6 ;  /* 0x00058c0601007387 */ /* 0x0003e20000100800 */
[----:B0-----:R-:W-:Y:S01]  /*6ab0*/  IADD3 R7, P1, R3, R0, RZ ;  /* 0x0000000003077210 */ /* 0x001fe20007f3e0ff */
[----:B------:R-:W-:-:S04]  /*6ac0*/  IMAD R3, R2, 0x15, RZ ;  /* 0x0000001502037824 */ /* 0x000fc800078e02ff */
[----:B------:R0:W-:Y:S01]  /*6ad0*/  STL [R1+0x570], R7 ;  /* 0x0005700701007387 */ /* 0x0001e20000100800 */
[----:B-1----:R-:W-:Y:S01]  /*6ae0*/  IMAD R6, R2, 0x26, RZ ;  /* 0x0000002602067824 */ /* 0x002fe200078e02ff */
[----:B------:R-:W-:Y:S02]  /*6af0*/  LEA.HI.X.SX32 R5, R3, R28, 0x1, P0 ;  /* 0x0000001c03057211 */ /* 0x000fe400000f0eff */
[----:B------:R-:W-:Y:S01]  /*6b00*/  STL [R1+0x6dc], R8 ;  /* 0x0006dc0801007387 */ /* 0x000fe20000100800 */
[----:B0-----:R-:W-:Y:S01]  /*6b10*/  IADD3 R7, P3, R4, R0, RZ ;  /* 0x0000000004077210 */ /* 0x001fe20007f7e0ff */
[----:B------:R-:W-:-:S04]  /*6b20*/  IMAD R3, R2, 0x90, RZ ;  /* 0x0000009002037824 */ /* 0x000fc800078e02ff */
[----:B------:R0:W-:Y:S04]  /*6b30*/  STL [R1+0x700], R7 ;  /* 0x0007000701007387 */ /* 0x0001e80000100800 */
[----:B------:R1:W-:Y:S01]  /*6b40*/  STL [R1+0x784], R5 ;  /* 0x0007840501007387 */ /* 0x0003e20000100800 */
[----:B0-----:R-:W-:Y:S02]  /*6b50*/  IADD3 R7, P0, R6, R0, RZ ;  /* 0x0000000006077210 */ /* 0x001fe40007f1e0ff */
[----:B-1----:R-:W-:-:S03]  /*6b60*/  LEA.HI.X.SX32 R5, R4, R28, 0x1, P2 ;  /* 0x0000001c04057211 */ /* 0x002fc600010f0eff */
[----:B------:R0:W-:Y:S01]  /*6b70*/  STL [R1+0x798], R7 ;  /* 0x0007980701007387 */ /* 0x0001e20000100800 */
[----:B------:R-:W-:-:S03]  /*6b80*/  IMAD R4, R2, 0x44, RZ ;  /* 0x0000004402047824 */ /* 0x000fc600078e02ff */
[----:B------:R1:W-:Y:S01]  /*6b90*/  STL [R1+0x5cc], R5 ;  /* 0x0005cc0501007387 */ /* 0x0003e20000100800 */
[----:B------:R-:W-:Y:S02]  /*6ba0*/  LEA.HI.X.SX32 R8, R6, R28, 0x1, P3 ;  /* 0x0000001c06087211 */ /* 0x000fe400018f0eff */
[----:B0-----:R-:W-:Y:S01]  /*6bb0*/  IADD3 R7, P2, R3, R0, RZ ;  /* 0x0000000003077210 */ /* 0x001fe20007f5e0ff */
[----:B-1----:R-:W-:-:S04]  /*6bc0*/  IMAD R5, R2, 0x13, RZ ;  /* 0x0000001302057824 */ /* 0x002fc800078e02ff */
[----:B------:R0:W-:Y:S01]  /*6bd0*/  STL [R1+0x5f0], R7 ;  /* 0x0005f00701007387 */ /* 0x0001e20000100800 */
[C---:B------:R-:W-:Y:S01]  /*6be0*/  IMAD R3, R2.reuse, 0x22, RZ ;  /* 0x0000002202037824 */ /* 0x040fe200078e02ff */
[----:B------:R-:W-:Y:S01]  /*6bf0*/  LEA.HI.X.SX32 R6, R5, R28, 0x1, P0 ;  /* 0x0000001c05067211 */ /* 0x000fe200000f0eff */
[----:B------:R-:W-:Y:S01]  /*6c00*/  IMAD R5, R2, 0xe0, RZ ;  /* 0x000000e002057824 */ /* 0x000fe200078e02ff */
[----:B------:R-:W-:Y:S01]  /*6c10*/  STL [R1+0x6fc], R8 ;  /* 0x0006fc0801007387 */ /* 0x000fe20000100800 */
[----:B0-----:R-:W-:-:S05]  /*6c20*/  IADD3 R7, P3, R4, R0, RZ ;  /* 0x0000000004077210 */ /* 0x001fca0007f7e0ff */
[----:B------:R0:W-:Y:S04]  /*6c30*/  STL [R1+0x720], R7 ;  /* 0x0007200701007387 */ /* 0x0001e80000100800 */
[----:B------:R1:W-:Y:S01]  /*6c40*/  STL [R1+0x794], R6 ;  /* 0x0007940601007387 */ /* 0x0003e20000100800 */
[----:B0-----:R-:W-:Y:S02]  /*6c50*/  IADD3 R7, P0, R3, R0, RZ ;  /* 0x0000000003077210 */ /* 0x001fe40007f1e0ff */
[----:B-1----:R-:W-:Y:S01]  /*6c60*/  LEA.HI.X.SX32 R6, R4, R28, 0x1, P4 ;  /* 0x0000001c04067211 */ /* 0x002fe200020f0eff */
[----:B------:R-:W-:Y:S01]  /*6c70*/  IMAD R4, R2, 0x78, RZ ;  /* 0x0000007802047824 */ /* 0x000fe200078e02ff */
[----:B------:R-:W-:Y:S01]  /*6c80*/  IADD3 R5, P4, R5, R0, RZ ;  /* 0x0000000005057210 */ /* 0x000fe20007f9e0ff */
[----:B------:R0:W-:Y:S01]  /*6c90*/  STL [R1+0x7a8], R7 ;  /* 0x0007a80701007387 */ /* 0x0001e20000100800 */
[----:B------:R-:W-:-:S03]  /*6ca0*/  LEA.HI.X.SX32 R3, R3, R28, 0x1, P3 ;  /* 0x0000001c03037211 */ /* 0x000fc600018f0eff */
[----:B------:R1:W-:Y:S04]  /*6cb0*/  STL [R1+0x60c], R6 ;  /* 0x00060c0601007387 */ /* 0x0003e80000100800 */
[----:B------:R2:W-:Y:S01]  /*6cc0*/  STL [R1+0x4b0], R5 ;  /* 0x0004b00501007387 */ /* 0x0005e20000100800 */
[----:B0-----:R-:W-:Y:S01]  /*6cd0*/  IADD3 R7, P3, R4, R0, RZ ;  /* 0x0000000004077210 */ /* 0x001fe20007f7e0ff */
[C---:B-1----:R-:W-:Y:S02]  /*6ce0*/  IMAD R6, R2.reuse, 0x11, RZ ;  /* 0x0000001102067824 */ /* 0x042fe400078e02ff */
[----:B------:R0:W-:Y:S01]  /*6cf0*/  STL [R1+0x71c], R3 ;  /* 0x00071c0301007387 */ /* 0x0001e20000100800 */
[----:B--2---:R-:W-:Y:S02]  /*6d00*/  IMAD R5, R2, 0x3c, RZ ;  /* 0x0000003c02057824 */ /* 0x004fe400078e02ff */
[-C--:B------:R-:W-:Y:S01]  /*6d10*/  LEA.HI.X.SX32 R8, R6, R28.reuse, 0x1, P0 ;  /* 0x0000001c06087211 */ /* 0x080fe200000f0eff */
[----:B------:R1:W-:Y:S01]  /*6d20*/  STL [R1+0x650], R7 ;  /* 0x0006500701007387 */ /* 0x0003e20000100800 */
[----:B------:R-:W-:Y:S01]  /*6d30*/  LEA.HI.X.SX32 R6, R4, R28, 0x1, P6 ;  /* 0x0000001c04067211 */ /* 0x000fe200030f0eff */
[----:B------:R-:W-:-:S02]  /*6d40*/  IMAD R4, R2, 0xa0, RZ ;  /* 0x000000a002047824 */ /* 0x000fc400078e02ff */
[----:B0-----:R-:W-:Y:S01]  /*6d50*/  IMAD R3, R2, 0x1e, RZ ;  /* 0x0000001e02037824 */ /* 0x001fe200078e02ff */
[----:B------:R-:W-:Y:S01]  /*6d60*/  STL [R1+0x7a4], R8 ;  /* 0x0007a40801007387 */ /* 0x000fe20000100800 */
[----:B-1----:R-:W-:-:S05]  /*6d70*/  IADD3 R7, P0, R5, R0, RZ ;  /* 0x0000000005077210 */ /* 0x002fca0007f1e0ff */
        /* <DEDUP_REMOVED lines=10> */
[C---:B0-----:R-:W-:Y:S01]  /*6e20*/  IADD3 R7, P0, R5.reuse, R0, RZ ;  /* 0x0000000005077210 */ /* 0x041fe20007f1e0ff */
[C---:B-1----:R-:W-:Y:S02]  /*6e30*/  IMAD R6, R2.reuse, 0xf, RZ ;  /* 0x0000000f02067824 */ /* 0x042fe400078e02ff */
[----:B------:R0:W-:Y:S01]  /*6e40*/  STL [R1+0x73c], R3 ;  /* 0x00073c0301007387 */ /* 0x0001e20000100800 */
[----:B--2---:R-:W-:Y:S02]  /*6e50*/  IMAD R4, R2, 0x34, RZ ;  /* 0x0000003402047824 */ /* 0x004fe400078e02ff */
[-C--:B------:R-:W-:Y:S01]  /*6e60*/  LEA.HI.X.SX32 R8, R6, R28.reuse, 0x1, P6 ;  /* 0x0000001c06087211 */ /* 0x080fe200030f0eff */
[----:B------:R1:W-:Y:S01]  /*6e70*/  STL [R1+0x690], R7 ;  /* 0x0006900701007387 */ /* 0x0003e20000100800 */
[----:B------:R-:W-:Y:S01]  /*6e80*/  LEA.HI.X.SX32 R6, R5, R28, 0x1, P5 ;  /* 0x0000001c05067211 */ /* 0x000fe200028f0eff */
[----:B0-----:R-:W-:-:S02]  /*6e90*/  IMAD R3, R2, 0x1a, RZ ;  /* 0x0000001a02037824 */ /* 0x001fc400078e02ff */
[----:B------:R-:W-:Y:S01]  /*6ea0*/  STL [R1+0x7b4], R8 ;  /* 0x0007b40801007387 */ /* 0x000fe20000100800 */
[----:B-1----:R-:W-:Y:S01]  /*6eb0*/  IADD3 R7, P6, R4, R0, RZ ;  /* 0x0000000004077210 */ /* 0x002fe20007fde0ff */
        /* <DEDUP_REMOVED lines=8> */
[----:B0-----:R-:W-:Y:S01]  /*6f40*/  IADD3 R7, P0, R5, R0, RZ ;  /* 0x0000000005077210 */ /* 0x001fe20007f1e0ff */
[----:B------:R-:W-:Y:S01]  /*6f50*/  IMAD R5, R2, 0xd, RZ ;  /* 0x0000000d02057824 */ /* 0x000fe200078e02ff */
[----:B-1----:R-:W-:-:S03]  /*6f60*/  LEA.HI.X.SX32 R6, R3, R28, 0x1, P6 ;  /* 0x0000001c03067211 */ /* 0x002fc600030f0eff */
[----:B------:R0:W-:Y:S01]  /*6f70*/  STL [R1+0x530], R7 ;  /* 0x0005300701007387 */ /* 0x0001e20000100800 */
[----:B------:R-:W-:Y:S01]  /*6f80*/  IMAD R3, R2, 0x2c, RZ ;  /* 0x0000002c02037824 */ /* 0x000fe200078e02ff */
[----:B------:R-:W-:Y:S02]  /*6f90*/  LEA.HI.X.SX32 R5, R5, R28, 0x1, P5 ;  /* 0x0000001c05057211 */ /* 0x000fe400028f0eff */
[----:B------:R1:W-:Y:S01]  /*6fa0*/  STL [R1+0x75c], R6 ;  /* 0x00075c0601007387 */ /* 0x0003e20000100800 */
[----:B0-----:R-:W-:-:S05]  /*6fb0*/  IADD3 R7, P6, R4, R0, RZ ;  /* 0x0000000004077210 */ /* 0x001fca0007fde0ff */
[----:B------:R0:W-:Y:S01]  /*6fc0*/  STL [R1+0x6d0], R7 ;  /* 0x0006d00701007387 */ /* 0x0001e20000100800 */
[----:B-1----:R-:W-:Y:S01]  /*6fd0*/  IMAD R6, R2, 0x16, RZ ;  /* 0x0000001602067824 */ /* 0x002fe200078e02ff */
[----:B------:R-:W-:Y:S02]  /*6fe0*/  LEA.HI.X.SX32 R4, R4, R28, 0x1, P1 ;  /* 0x0000001c04047211 */ /* 0x000fe400008f0eff */
[----:B------:R1:W-:Y:S01]  /*6ff0*/  STL [R1+0x7c4], R5 ;  /* 0x0007c40501007387 */ /* 0x0003e20000100800 */
[----:B0-----:R-:W-:Y:S01]  /*7000*/  IADD3 R7, P5, R3, R0, RZ ;  /* 0x0000000003077210 */ /* 0x001fe20007fbe0ff */
[----:B-1----:R-:W-:-:S04]  /*7010*/  IMAD R5, R2, 0x48, RZ ;  /* 0x0000004802057824 */ /* 0x002fc800078e02ff */
[----:B------:R0:W-:Y:S01]  /*7020*/  STL [R1+0x780], R7 ;  /* 0x0007800701007387 */ /* 0x0001e20000100800 */
[----:B------:R-:W-:-:S03]  /*7030*/  LEA.HI.X.SX32 R3, R3, R28, 0x1, P6 ;  /* 0x0000001c03037211 */ /* 0x000fc600030f0eff */
[----:B------:R1:W-:Y:S01]  /*7040*/  STL [R1+0x56c], R4 ;  /* 0x00056c0401007387 */ /* 0x0003e20000100800 */
[-C--:B------:R-:W-:Y:S02]  /*7050*/  IADD3 R8, P6, R5, R0.reuse, RZ ;  /* 0x0000000005087210 */ /* 0x080fe40007fde0ff */
[----:B0-----:R-:W-:Y:S01]  /*7060*/  IADD3 R7, P1, R6, R0, RZ ;  /* 0x0000000006077210 */ /* 0x001fe20007f3e0ff */
[----:B-1----:R-:W-:-:S04]  /*7070*/  IMAD R4, R2, 0x24, RZ ;  /* 0x0000002402047824 */ /* 0x002fc800078e02ff */
[----:B------:R0:W-:Y:S04]  /*7080*/  STL [R1+0x7d8], R7 ;  /* 0x0007d80701007387 */ /* 0x0001e80000100800 */
[----:B------:R1:W-:Y:S04]  /*7090*/  STL [R1+0x6cc], R3 ;  /* 0x0006cc0301007387 */ /* 0x0003e80000100800 */
[----:B------:R2:W-:Y:S01]  /*70a0*/  STL [R1+0x710], R8 ;  /* 0x0007100801007387 */ /* 0x0005e20000100800 */
[----:B0-----:R-:W-:Y:S01]  /*70b0*/  LEA.HI.X.SX32 R7, R6, R28, 0x1, P5 ;  /* 0x0000001c06077211 */ /* 0x001fe200028f0eff */
[----:B------:R-:W-:-:S02]  /*70c0*/  IMAD R6, R2, 0x12, RZ ;  /* 0x0000001202067824 */ /* 0x000fc400078e02ff */
[----:B-1----:R-:W-:Y:S01]  /*70d0*/  IMAD R3, R2, 0xb, RZ ;  /* 0x0000000b02037824 */ /* 0x002fe200078e02ff */
[----:B--2---:R-:W-:Y:S01]  /*70e0*/  IADD3 R8, P5, R4, R0, RZ ;  /* 0x0000000004087210 */ /* 0x004fe20007fbe0ff */
[----:B------:R0:W-:Y:S04]  /*70f0*/  STL [R1+0x77c], R7 ;  /* 0x00077c0701007387 */ /* 0x0001e80000100800 */
[----:B------:R1:W-:Y:S01]  /*7100*/  STL [R1+0x7a0], R8 ;  /* 0x0007a00801007387 */ /* 0x0003e20000100800 */
[----:B0-----:R-:W-:Y:S01]  /*7110*/  LEA.HI.X.SX32 R7, R3, R28, 0x1, P1 ;  /* 0x0000001c03077211 */ /* 0x001fe200008f0eff */
[----:B------:R-:W-:Y:S01]  /*7120*/  IMAD R3, R2, 0x70, RZ ;  /* 0x0000007002037824 */ /* 0x000fe200078e02ff */
[----:B-1----:R-:W-:-:S03]  /*7130*/  IADD3 R8, P1, R6, R0, RZ ;  /* 0x0000000006087210 */ /* 0x002fc60007f3e0ff */
[----:B------:R0:W-:Y:S01]  /*7140*/  STL [R1+0x7d4], R7 ;  /* 0x0007d40701007387 */ /* 0x0001e20000100800 */
[----:B------:R-:W-:-:S03]  /*7150*/  LEA.HI.X.SX32 R5, R5, R28, 0x1, P2 ;  /* 0x0000001c05057211 */ /* 0x000fc600010f0eff */
[----:B------:R1:W-:Y:S01]  /*7160*/  STL [R1+0x7e8], R8 ;  /* 0x0007e80801007387 */ /* 0x0003e20000100800 */
[----:B------:R-:W-:Y:S01]  /*7170*/  LEA.HI.X.SX32 R4, R4, R28, 0x1, P6 ;  /* 0x0000001c04047211 */ /* 0x000fe200030f0eff */
[C---:B0-----:R-:W-:Y:S01]  /*7180*/  IMAD R7, R2.reuse, 0x38, RZ ;  /* 0x0000003802077824 */ /* 0x041fe200078e02ff */
[-C--:B-1----:R-:W-:Y:S01]  /*7190*/  IADD3 R8, P2, R3, R0.reuse, RZ ;  /* 0x0000000003087210 */ /* 0x082fe20007f5e0ff */
[----:B------:R0:W-:Y:S03]  /*71a0*/  STL [R1+0x5ec], R5 ;  /* 0x0005ec0501007387 */ /* 0x0001e60000100800 */
[----:B------:R-:W-:Y:S01]  /*71b0*/  IADD3 R9, P6, R7, R0, RZ ;  /* 0x0000000007097210 */ /* 0x000fe20007fde0ff */
[----:B------:R1:W-:Y:S04]  /*71c0*/  STL [R1+0x670], R8 ;  /* 0x0006700801007387 */ /* 0x0003e80000100800 */
[----:B------:R2:W-:Y:S01]  /*71d0*/  STL [R1+0x70c], R4 ;  /* 0x00070c0401007387 */ /* 0x0005e20000100800 */
[----:B0-----:R-:W-:Y:S01]  /*71e0*/  IMAD R5, R2, 0x1c, RZ ;  /* 0x0000001c02057824 */ /* 0x001fe200078e02ff */
[----:B-1----:R-:W-:-:S02]  /*71f0*/  LEA.HI.X.SX32 R8, R6, R28, 0x1, P5 ;  /* 0x0000001c06087211 */ /* 0x002fc400028f0eff */
[----:B------:R0:W-:Y:S01]  /*7200*/  STL [R1+0x750], R9 ;  /* 0x0007500901007387 */ /* 0x0001e20000100800 */
[----:B--2---:R-:W-:-:S03]  /*7210*/  IMAD R4, R2, 0x9, RZ ;  /* 0x0000000902047824 */ /* 0x004fc600078e02ff */
[----:B------:R1:W-:Y:S01]  /*7220*/  STL [R1+0x79c], R8 ;  /* 0x00079c0801007387 */ /* 0x0003e20000100800 */
[----:B------:R-:W-:Y:S01]  /*7230*/  IMAD R6, R2, 0xe, RZ ;  /* 0x0000000e02067824 */ /* 0x000fe200078e02ff */
[----:B0-----:R-:W-:Y:S02]  /*7240*/  IADD3 R9, P5, R5, R0, RZ ;  /* 0x0000000005097210 */ /* 0x001fe40007fbe0ff */
[----:B-1----:R-:W-:-:S03]  /*7250*/  LEA.HI.X.SX32 R8, R4, R28, 0x1, P1 ;  /* 0x0000001c04087211 */ /* 0x002fc600008f0eff */
[----:B------:R0:W-:Y:S01]  /*7260*/  STL [R1+0x7c0], R9 ;  /* 0x0007c00901007387 */ /* 0x0001e20000100800 */
[----:B------:R-:W-:-:S03]  /*7270*/  IMAD R4, R2, 0x50, RZ ;  /* 0x0000005002047824 */ /* 0x000fc600078e02ff */
[----:B------:R1:W-:Y:S01]  /*7280*/  STL [R1+0x7e4], R8 ;  /* 0x0007e40801007387 */ /* 0x0003e20000100800 */
[----:B0-----:R-:W-:Y:S02]  /*7290*/  IADD3 R9, P1, R6, R0, RZ ;  /* 0x0000000006097210 */ /* 0x001fe40007f3e0ff */
[----:B-1----:R-:W-:Y:S01]  /*72a0*/  LEA.HI.X.SX32 R8, R3, R28, 0x1, P4 ;  /* 0x0000001c03087211 */ /* 0x002fe200020f0eff */
[----:B------:R-:W-:Y:S02]  /*72b0*/  IMAD R3, R2, 0x28, RZ ;  /* 0x0000002802037824 */ /* 0x000fe400078e02ff */
[----:B------:R0:W-:Y:S01]  /*72c0*/  STL [R1+0x7f8], R9 ;  /* 0x0007f80901007387 */ /* 0x0001e20000100800 */
[----:B------:R-:W-:-:S03]  /*72d0*/  IADD3 R10, P4, R4, R0, RZ ;  /* 0x00000000040a7210 */ /* 0x000fc60007f9e0ff */
[----:B------:R1:W-:Y:S01]  /*72e0*/  STL [R1+0x4ac], R8 ;  /* 0x0004ac0801007387 */ /* 0x0003e20000100800 */
[----:B0-----:R-:W-:Y:S02]  /*72f0*/  LEA.HI.X.SX32 R9, R7, R28, 0x1, P2 ;  /* 0x0000001c07097211 */ /* 0x001fe400010f0eff */
[----:B------:R-:W-:Y:S01]  /*7300*/  IADD3 R7, P2, R3, R0, RZ ;  /* 0x0000000003077210 */ /* 0x000fe20007f5e0ff */
[----:B-1----:R-:W-:Y:S01]  /*7310*/  IMAD R8, R2, 0x14, RZ ;  /* 0x0000001402087824 */ /* 0x002fe200078e02ff */
[----:B------:R-:W-:Y:S01]  /*7320*/  STL [R1+0x6f0], R10 ;  /* 0x0006f00a01007387 */ /* 0x000fe20000100800 */
[----:B------:R-:W-:-:S03]  /*7330*/  LEA.HI.X.SX32 R5, R5, R28, 0x1, P6 ;  /* 0x0000001c05057211 */ /* 0x000fc600030f0eff */
[----:B------:R0:W-:Y:S04]  /*7340*/  STL [R1+0x66c], R9 ;  /* 0x00066c0901007387 */ /* 0x0001e80000100800 */
[----:B------:R1:W-:Y:S01]  /*7350*/  STL [R1+0x790], R7 ;  /* 0x0007900701007387 */ /* 0x0003e20000100800 */
[----:B------:R-:W-:Y:S01]  /*7360*/  LEA.HI.X.SX32 R6, R6, R28, 0x1, P5 ;  /* 0x0000001c06067211 */ /* 0x000fe200028f0eff */
[----:B0-----:R-:W-:Y:S01]  /*7370*/  IMAD R9, R2, 0xa, RZ ;  /* 0x0000000a02097824 */ /* 0x001fe200078e02ff */
[-C--:B-1----:R-:W-:Y:S01]  /*7380*/  IADD3 R7, P6, R8, R0.reuse, RZ ;  /* 0x0000000008077210 */ /* 0x082fe20007fde0ff */
[----:B------:R0:W-:Y:S03]  /*7390*/  STL [R1+0x74c], R5 ;  /* 0x00074c0501007387 */ /* 0x0001e60000100800 */
[----:B------:R-:W-:Y:S01]  /*73a0*/  IADD3 R10, P5, R9, R0, RZ ;  /* 0x00000000090a7210 */ /* 0x000fe20007fbe0ff */
[----:B------:R1:W-:Y:S01]  /*73b0*/  STL [R1+0x7e0], R7 ;  /* 0x0007e00701007387 */ /* 0x0003e20000100800 */
[----:B0-----:R-:W-:-:S03]  /*73c0*/  IMAD R5, R2, 0x7, RZ ;  /* 0x0000000702057824 */ /* 0x001fc600078e02ff */
[----:B------:R0:W-:Y:S01]  /*73d0*/  STL [R1+0x7bc], R6 ;  /* 0x0007bc0601007387 */ /* 0x0001e20000100800 */
[----:B-1----:R-:W-:Y:S01]  /*73e0*/  IMAD R7, R2, 0x60, RZ ;  /* 0x0000006002077824 */ /* 0x002fe200078e02ff */
[-C--:B------:R-:W-:Y:S02]  /*73f0*/  LEA.HI.X.SX32 R5, R5, R28.reuse, 0x1, P1 ;  /* 0x0000001c05057211 */ /* 0x080fe400008f0eff */
[----:B------:R1:W-:Y:S01]  /*7400*/  STL [R1+0x808], R10 ;  /* 0x0008080a01007387 */ /* 0x0003e20000100800 */
[----:B------:R-:W-:Y:S01]  /*7410*/  LEA.HI.X.SX32 R4, R4, R28, 0x1, P3 ;  /* 0x0000001c04047211 */ /* 0x000fe200018f0eff */
[----:B0-----:R-:W-:Y:S02]  /*7420*/  IMAD R6, R2, 0x30, RZ ;  /* 0x0000003002067824 */ /* 0x001fe400078e02ff */
[----:B------:R0:W-:Y:S01]  /*7430*/  STL [R1+0x7f4], R5 ;  /* 0x0007f40501007387 */ /* 0x0001e20000100800 */
[----:B-1----:R-:W-:-:S05]  /*7440*/  IADD3 R10, P1, R7, R0, RZ ;  /* 0x00000000070a7210 */ /* 0x002fca0007f3e0ff */
[----:B------:R1:W-:Y:S01]  /*7450*/  STL [R1+0x6b0], R10 ;  /* 0x0006b00a01007387 */ /* 0x0003e20000100800 */
[----:B0-----:R-:W-:Y:S01]  /*7460*/  IMAD R5, R2, 0x18, RZ ;  /* 0x0000001802057824 */ /* 0x001fe200078e02ff */
[----:B------:R-:W-:Y:S02]  /*7470*/  LEA.HI.X.SX32 R3, R3, R28, 0x1, P4 ;  /* 0x0000001c03037211 */ /* 0x000fe400020f0eff */
[----:B------:R0:W-:Y:S01]  /*7480*/  STL [R1+0x5ac], R4 ;  /* 0x0005ac0401007387 */ /* 0x0001e20000100800 */
[-C--:B-1----:R-:W-:Y:S02]  /*7490*/  IADD3 R10, P3, R6, R0.reuse, RZ ;  /* 0x00000000060a7210 */ /* 0x082fe40007f7e0ff */
[----:B------:R-:W-:Y:S01]  /*74a0*/  IADD3 R11, P4, R5, R0, RZ ;  /* 0x00000000050b7210 */ /* 0x000fe20007f9e0ff */
[----:B0-----:R-:W-:Y:S02]  /*74b0*/  IMAD R4, R2, 0xc, RZ ;  /* 0x0000000c02047824 */ /* 0x001fe400078e02ff */
[----:B------:R0:W-:Y:S04]  /*74c0*/  STL [R1+0x770], R10 ;  /* 0x0007700a01007387 */ /* 0x0001e80000100800 */
[----:B------:R1:W-:Y:S01]  /*74d0*/  STL [R1+0x6ec], R3 ;  /* 0x0006ec0301007387 */ /* 0x0003e20000100800 */
[----:B0-----:R-:W-:-:S03]  /*74e0*/  LEA.HI.X.SX32 R10, R8, R28, 0x1, P2 ;  /* 0x0000001c080a7211 */ /* 0x001fc600010f0eff */
[----:B------:R-:W-:Y:S01]  /*74f0*/  STL [R1+0x7d0], R11 ;  /* 0x0007d00b01007387 */ /* 0x000fe20000100800 */
[----:B------:R-:W-:Y:S01]  /*7500*/  IADD3 R12, P2, R4, R0, RZ ;  /* 0x00000000040c7210 */ /* 0x000fe20007f5e0ff */
[C---:B------:R-:W-:Y:S02]  /*7510*/  IMAD R8, R2.reuse, 0x5, RZ ;  /* 0x0000000502087824 */ /* 0x040fe400078e02ff */
[----:B-1----:R-:W-:Y:S01]  /*7520*/  IMAD R3, R2, 0x6, RZ ;  /* 0x0000000602037824 */ /* 0x002fe200078e02ff */
[----:B------:R0:W-:Y:S04]  /*7530*/  STL [R1+0x78c], R10 ;  /* 0x00078c0a01007387 */ /* 0x0001e80000100800 */
[----:B------:R-:W-:Y:S01]  /*7540*/  STL [R1+0x800], R12 ;  /* 0x0008000c01007387 */ /* 0x000fe20000100800 */
[----:B0-----:R-:W-:-:S02]  /*7550*/  LEA.HI.X.SX32 R10, R9, R28, 0x1, P6 ;  /* 0x0000001c090a7211 */ /* 0x001fc400030f0eff */
[----:B------:R-:W-:Y:S02]  /*7560*/  IADD3 R11, P6, R3, R0, RZ ;  /* 0x00000000030b7210 */ /* 0x000fe40007fde0ff */
[-C--:B------:R-:W-:Y:S01]  /*7570*/  LEA.HI.X.SX32 R9, R8, R28.reuse, 0x1, P5 ;  /* 0x0000001c08097211 */ /* 0x080fe200028f0eff */
[----:B------:R0:W-:Y:S01]  /*7580*/  STL [R1+0x7dc], R10 ;  /* 0x0007dc0a01007387 */ /* 0x0001e20000100800 */
[----:B------:R-:W-:-:S03]  /*7590*/  LEA.HI.X.SX32 R8, R7, R28, 0x1, P0 ;  /* 0x0000001c07087211 */ /* 0x000fc600000f0eff */
[----:B------:R-:W-:Y:S01]  /*75a0*/  STL [R1+0x818], R11 ;  /* 0x0008180b01007387 */ /* 0x000fe20000100800 */
[----:B0-----:R-:W-:-:S03]  /*75b0*/  LEA R10, P5, R2, R0, 0x7 ;  /* 0x00000000020a7211 */ /* 0x001fc600078a38ff */
[----:B------:R0:W-:Y:S01]  /*75c0*/  STL [R1+0x804], R9 ;  /* 0x0008040901007387 */ /* 0x0001e20000100800 */
[----:B------:R-:W-:-:S03]  /*75d0*/  LEA.HI.X.SX32 R7, R6, R28, 0x1, P1 ;  /* 0x0000001c06077211 */ /* 0x000fc600008f0eff */
[----:B------:R-:W-:Y:S01]  /*75e0*/  STL [R1+0x630], R10 ;  /* 0x0006300a01007387 */ /* 0x000fe20000100800 */
[----:B------:R-:W-:-:S03]  /*75f0*/  LEA.HI.X.SX32 R6, R5, R28, 0x1, P3 ;  /* 0x0000001c05067211 */ /* 0x000fc600018f0eff */
[----:B------:R1:W-:Y:S01]  /*7600*/  STL [R1+0x52c], R8 ;  /* 0x00052c0801007387 */ /* 0x0003e20000100800 */
[----:B0-----:R-:W-:-:S05]  /*7610*/  LEA R9, P0, R2, R0, 0x6 ;  /* 0x0000000002097211 */ /* 0x001fca00078030ff */
[----:B------:R-:W-:Y:S01]  /*7620*/  STL [R1+0x730], R9 ;  /* 0x0007300901007387 */ /* 0x000fe20000100800 */
[----:B-1----:R-:W-:-:S03]  /*7630*/  LEA R8, P1, R2, R0, 0x5 ;  /* 0x0000000002087211 */ /* 0x002fc600078228ff */
[----:B------:R0:W-:Y:S04]  /*7640*/  STL [R1+0x6ac], R7 ;  /* 0x0006ac0701007387 */ /* 0x0001e80000100800 */
[----:B------:R-:W-:Y:S04]  /*7650*/  STL [R1+0x7b0], R8 ;  /* 0x0007b00801007387 */ /* 0x000fe80000100800 */
[----:B------:R1:W-:Y:S01]  /*7660*/  STL [R1+0x76c], R6 ;  /* 0x00076c0601007387 */ /* 0x0003e20000100800 */
[C---:B0-----:R-:W-:Y:S01]  /*7670*/  LEA R7, P3, R2.reuse, R0, 0x4 ;  /* 0x0000000002077211 */ /* 0x041fe200078620ff */
[----:B------:R-:W-:-:S04]  /*7680*/  IMAD.SHL.U32 R5, R2, 0x2, RZ ;  /* 0x0000000202057824 */ /* 0x000fc800078e00ff */
[----:B------:R0:W-:Y:S01]  /*7690*/  STL [R1+0x7f0], R7 ;  /* 0x0007f00701007387 */ /* 0x0001e20000100800 */
[----:B-1----:R-:W-:Y:S01]  /*76a0*/  LEA.HI.X.SX32 R6, R4, R28, 0x1, P4 ;  /* 0x0000001c04067211 */ /* 0x002fe200020f0eff */
[----:B------:R-:W-:-:S04]  /*76b0*/  IMAD R4, R2, 0x3, RZ ;  /* 0x0000000302047824 */ /* 0x000fc800078e02ff */
[----:B------:R1:W-:Y:S01]  /*76c0*/  STL [R1+0x7cc], R6 ;  /* 0x0007cc0601007387 */ /* 0x0003e20000100800 */
[----:B0-----:R-:W-:-:S05]  /*76d0*/  LEA R7, P4, R2, R0, 0x3 ;  /* 0x0000000002077211 */ /* 0x001fca00078818ff */
[----:B------:R0:W-:Y:S01]  /*76e0*/  STL [R1+0x810], R7 ;  /* 0x0008100701007387 */ /* 0x0001e20000100800 */
[----:B-1----:R-:W-:Y:S01]  /*76f0*/  LEA.HI.X.SX32 R6, R3, R28, 0x1, P2 ;  /* 0x0000001c03067211 */ /* 0x002fe200010f0eff */
[----:B------:R-:W-:-:S04]  /*7700*/  IMAD.SHL.U32 R3, R2, 0x40, RZ ;  /* 0x0000004002037824 */ /* 0x000fc800078e00ff */
[----:B------:R1:W-:Y:S01]  /*7710*/  STL [R1+0x7fc], R6 ;  /* 0x0007fc0601007387 */ /* 0x0003e20000100800 */
[----:B0-----:R-:W-:-:S05]  /*7720*/  IADD3 R7, P2, R5, R0, RZ ;  /* 0x0000000005077210 */ /* 0x001fca0007f5e0ff */
[----:B------:R0:W-:Y:S01]  /*7730*/  STL [R1+0x828], R7 ;  /* 0x0008280701007387 */ /* 0x0001e20000100800 */
[----:B-1----:R-:W-:Y:S02]  /*7740*/  LEA.HI.X.SX32 R6, R4, R28, 0x1, P6 ;  /* 0x0000001c04067211 */ /* 0x002fe400030f0eff */
[C---:B------:R-:W-:Y:S02]  /*7750*/  LEA R4, P6, R2.reuse, R0, 0x2 ;  /* 0x0000000002047211 */ /* 0x040fe400078c10ff */
[----:B------:R1:W5:Y:S01]  /*7760*/  LDL.LU R0, [R1+0x8dc] ;  /* 0x0008dc0001007983 */ /* 0x0003620000300800 */
[-C--:B------:R-:W-:Y:S01]  /*7770*/  LEA.HI.X.SX32 R3, R3, R28.reuse, 0x1, P5 ;  /* 0x0000001c03037211 */ /* 0x080fe200028f0eff */
[C---:B0-----:R-:W-:Y:S02]  /*7780*/  IMAD.SHL.U32 R7, R2.reuse, 0x20, RZ ;  /* 0x0000002002077824 */ /* 0x041fe400078e00ff */
[----:B------:R0:W-:Y:S04]  /*7790*/  STL [R1+0x814], R6 ;  /* 0x0008140601007387 */ /* 0x0001e80000100800 */
[----:B------:R2:W-:Y:S01]  /*77a0*/  STL [R1+0x820], R4 ;  /* 0x0008200401007387 */ /* 0x0005e20000100800 */
[----:B------:R-:W-:Y:S01]  /*77b0*/  LEA.HI.X.SX32 R9, R7, R28, 0x1, P0 ;  /* 0x0000001c07097211 */ /* 0x000fe200000f0eff */
[----:B0-----:R-:W-:-:S02]  /*77c0*/  IMAD.SHL.U32 R6, R2, 0x10, RZ ;  /* 0x0000001002067824 */ /* 0x001fc400078e00ff */
[----:B--2---:R-:W-:-:S03]  /*77d0*/  IMAD.SHL.U32 R4, R2, 0x8, RZ ;  /* 0x0000000802047824 */ /* 0x004fc600078e00ff */
[-C--:B------:R-:W-:Y:S01]  /*77e0*/  LEA.HI.X.SX32 R8, R6, R28.reuse, 0x1, P1 ;  /* 0x0000001c06087211 */ /* 0x080fe200008f0eff */
[----:B------:R0:W-:Y:S01]  /*77f0*/  STL [R1+0x62c], R3 ;  /* 0x00062c0301007387 */ /* 0x0001e20000100800 */
[----:B------:R-:W-:-:S03]  /*7800*/  LEA.HI.X.SX32 R7, R4, R28, 0x1, P3 ;  /* 0x0000001c04077211 */ /* 0x000fc600018f0eff */
[----:B------:R-:W-:Y:S01]  /*7810*/  STL [R1+0x72c], R9 ;  /* 0x00072c0901007387 */ /* 0x000fe20000100800 */
[----:B0-----:R-:W-:-:S03]  /*7820*/  IMAD.SHL.U32 R3, R2, 0x4, RZ ;  /* 0x0000000402037824 */ /* 0x001fc600078e00ff */
[----:B------:R-:W-:Y:S04]  /*7830*/  STL [R1+0x7ac], R8 ;  /* 0x0007ac0801007387 */ /* 0x000fe80000100800 */
[----:B------:R-:W2:Y:S01]  /*7840*/  LDL R4, [R1+0x140] ;  /* 0x0001400001047983 */ /* 0x000ea20000100800 */
[----:B------:R-:W-:-:S03]  /*7850*/  LEA.HI.X.SX32 R6, R3, R28, 0x1, P4 ;  /* 0x0000001c03067211 */ /* 0x000fc600020f0eff */
[----:B------:R-:W-:Y:S04]  /*7860*/  STL [R1+0x7ec], R7 ;  /* 0x0007ec0701007387 */ /* 0x000fe80000100800 */
[----:B------:R-:W3:Y:S04]  /*7870*/  LDL R3, [R1+0x134] ;  /* 0x0001340001037983 */ /* 0x000ee80000100800 */
[----:B------:R0:W-:Y:S02]  /*7880*/  STL [R1+0x80c], R6 ;  /* 0x00080c0601007387 */ /* 0x0001e40000100800 */
[----:B0-----:R-:W-:-:S02]  /*7890*/  LEA.HI.X.SX32 R6, R2, R28, 0x1, P2 ;  /* 0x0000001c02067211 */ /* 0x001fc400010f0eff */
[----:B------:R-:W-:Y:S02]  /*78a0*/  LEA.HI.X.SX32 R2, R5, R28, 0x1, P6 ;  /* 0x0000001c05027211 */ /* 0x000fe400030f0eff */
[----:B------:R-:W0:Y:S01]  /*78b0*/  S2R R28, SR_TID.X ;  /* 0x00000000001c7919 */ /* 0x000e220000002100 */
[----:B------:R-:W-:Y:S04]  /*78c0*/  STL [R1+0x824], R6 ;  /* 0x0008240601007387 */ /* 0x000fe80000100800 */
[----:B------:R-:W-:Y:S04]  /*78d0*/  STL [R1+0xb0], RZ ;  /* 0x0000b0ff01007387 */ /* 0x000fe80000100800 */
[----:B------:R4:W-:Y:S04]  /*78e0*/  STL [R1+0x81c], R2 ;  /* 0x00081c0201007387 */ /* 0x0009e80000100800 */
[----:B------:R1:W-:Y:S04]  /*78f0*/  STL [R1+0xb4], RZ ;  /* 0x0000b4ff01007387 */ /* 0x0003e80000100800 */
[----:B------:R1:W-:Y:S04]  /*7900*/  STL [R1+0xb8], RZ ;  /* 0x0000b8ff01007387 */ /* 0x0003e80000100800 */
[----:B------:R1:W-:Y:S04]  /*7910*/  STL [R1+0xbc], RZ ;  /* 0x0000bcff01007387 */ /* 0x0003e80000100800 */
[----:B------:R1:W-:Y:S01]  /*7920*/  STL [R1+0x50], RZ ;  /* 0x000050ff01007387 */ /* 0x0003e20000100800 */
[----:B0-----:R-:W-:-:S03]  /*7930*/  LOP3.LUT R28, R28, 0x3f, RZ, 0xc0, !PT ;  /* 0x0000003f1c1c7812 */ /* 0x001fc600078ec0ff */
[----:B------:R1:W-:Y:S04]  /*7940*/  STL [R1+0x54], RZ ;  /* 0x000054ff01007387 */ /* 0x0003e80000100800 */
[----:B------:R1:W-:Y:S01]  /*7950*/  STL [R1+0x58], RZ ;  /* 0x000058ff01007387 */ /* 0x0003e20000100800 */
[----:B------:R-:W-:-:S03]  /*7960*/  IMAD.SHL.U32 R28, R28, 0x2, RZ ;  /* 0x000000021c1c7824 */ /* 0x000fc600078e00ff */
[----:B------:R1:W-:Y:S04]  /*7970*/  STL [R1+0x5c], RZ ;  /* 0x00005cff01007387 */ /* 0x0003e80000100800 */
[----:B------:R1:W-:Y:S04]  /*7980*/  STL [R1+0x40], RZ ;  /* 0x000040ff01007387 */ /* 0x0003e80000100800 */
[----:B------:R1:W-:Y:S01]  /*7990*/  STL [R1+0x44], RZ ;  /* 0x000044ff01007387 */ /* 0x0003e20000100800 */
[----:B----4-:R-:W-:-:S03]  /*79a0*/  LOP3.LUT R2, R28, 0x30, RZ, 0x3c, !PT ;  /* 0x000000301c027812 */ /* 0x010fc600078e3cff */
[----:B------:R1:W-:Y:S01]  /*79b0*/  STL [R1+0x48], RZ ;  /* 0x000048ff01007387 */ /* 0x0003e20000100800 */
[----:B------:R-:W-:-:S03]  /*79c0*/  LOP3.LUT R2, R28, 0x60, RZ, 0x3c, !PT ;  /* 0x000000601c027812 */ /* 0x000fc600078e3cff */
[----:B------:R1:W-:Y:S04]  /*79d0*/  STL [R1+0x4c], RZ ;  /* 0x00004cff01007387 */ /* 0x0003e80000100800 */
[----:B------:R1:W-:Y:S04]  /*79e0*/  STL [R1+0x30], RZ ;  /* 0x000030ff01007387 */ /* 0x0003e80000100800 */
[----:B------:R1:W-:Y:S04]  /*79f0*/  STL [R1+0x34], RZ ;  /* 0x000034ff01007387 */ /* 0x0003e80000100800 */
[----:B------:R1:W-:Y:S04]  /*7a00*/  STL [R1+0x38], RZ ;  /* 0x000038ff01007387 */ /* 0x0003e80000100800 */
[----:B------:R1:W-:Y:S04]  /*7a10*/  STL [R1+0x3c], RZ ;  /* 0x00003cff01007387 */ /* 0x0003e80000100800 */
[----:B------:R1:W-:Y:S04]  /*7a20*/  STL [R1+0x20], RZ ;  /* 0x000020ff01007387 */ /* 0x0003e80000100800 */
[----:B------:R1:W-:Y:S04]  /*7a30*/  STL [R1+0x24], RZ ;  /* 0x000024ff01007387 */ /* 0x0003e80000100800 */
[----:B------:R1:W-:Y:S04]  /*7a40*/  STL [R1+0x28], RZ ;  /* 0x000028ff01007387 */ /* 0x0003e80000100800 */
[----:B------:R1:W-:Y:S01]  /*7a50*/  STL [R1+0x2c], RZ ;  /* 0x00002cff01007387 */ /* 0x0003e20000100800 */
[----:B------:R-:W-:Y:S01]  /*7a60*/  USHF.L.U32 UR5, UR5, 0x7, URZ ;  /* 0x0000000705057899 */ /* 0x000fe2000800063f */
[----:B------:R-:W-:-:S02]  /*7a70*/  LOP3.LUT R5, R28, 0x10, RZ, 0x3c, !PT ;  /* 0x000000101c057812 */ /* 0x000fc400078e3cff */
[C---:B------:R-:W-:Y:S01]  /*7a80*/  LOP3.LUT R6, R28.reuse, 0x20, RZ, 0x3c, !PT ;  /* 0x000000201c067812 */ /* 0x040fe200078e3cff */
[----:B------:R-:W-:Y:S01]  /*7a90*/  USHF.R.S32.HI UR6, URZ, 0x1f, UR5 ;  /* 0x0000001f3f067899 */ /* 0x000fe20008011405 */
[C---:B------:R-:W-:Y:S02]  /*7aa0*/  LOP3.LUT R5, R28.reuse, 0x40, RZ, 0x3c, !PT ;  /* 0x000000401c057812 */ /* 0x040fe400078e3cff */
[C---:B------:R-:W-:Y:S02]  /*7ab0*/  LOP3.LUT R6, R28.reuse, 0x50, RZ, 0x3c, !PT ;  /* 0x000000501c067812 */ /* 0x040fe400078e3cff */
[----:B------:R-:W-:Y:S01]  /*7ac0*/  LOP3.LUT R5, R28, 0x70, RZ, 0x3c, !PT ;  /* 0x000000701c057812 */ /* 0x000fe200078e3cff */
[----:B------:R-:W-:Y:S02]  /*7ad0*/  USHF.L.U32 UR7, UR5, 0x1, URZ ;  /* 0x0000000105077899 */ /* 0x000fe4000800063f */
[----:B------:R-:W-:Y:S01]  /*7ae0*/  USHF.L.U64.HI UR6, UR5, 0x1, UR6 ;  /* 0x0000000105067899 */ /* 0x000fe20008010206 */
[----:B--2---:R-:W-:-:S02]  /*7af0*/  LOP3.LUT R4, R4, 0x40, RZ, 0x3c, !PT ;  /* 0x0000004004047812 */ /* 0x004fc400078e3cff */
[----:B---3--:R-:W-:-:S05]  /*7b00*/  LOP3.LUT R2, R3, 0x40, RZ, 0x3c, !PT ;  /* 0x0000004003027812 */ /* 0x008fca00078e3cff */
[----:B------:R1:W-:Y:S04]  /*7b10*/  STL [R1+0x8d4], R2 ;  /* 0x0008d40201007387 */ /* 0x0003e80000100800 */
[----:B------:R1:W-:Y:S02]  /*7b20*/  STL [R1+0x8d0], R4 ;  /* 0x0008d00401007387 */ /* 0x0003e40000100800 */
.L_x_1:
[----:B0-----:R-:W2:Y:S01]  /*7b30*/  LDL R5, [R1+0x138] ;  /* 0x0001380001057983 */ /* 0x001ea20000100800 */
[----:B-----5:R-:W0:Y:S03]  /*7b40*/  LDC R3, c[0x0][0x230] ;  /* 0x00008c00ff037b82 */ /* 0x020e260000000800 */
[----:B--2---:R2:W-:Y:S04]  /*7b50*/  STL [R1+0x10ec], R5 ;  /* 0x0010ec0501007387 */ /* 0x0045e80000100800 */
[----:B-1----:R-:W3:Y:S04]  /*7b60*/  LDL R4, [R1+0x13c] ;  /* 0x00013c0001047983 */ /* 0x002ee80000100800 */
[----:B--2---:R-:W0:Y:S04]  /*7b70*/  LDL R5, [R1+0x2b0] ;  /* 0x0002b00001057983 */ /* 0x004e280000100800 */
[----:B------:R-:W-:Y:S04]  /*7b80*/  STL [R1+0x10b4], R29 ;  /* 0x0010b41d01007387 */ /* 0x000fe80000100800 */
        /* <DEDUP_REMOVED lines=16> */
[----:B------:R1:W-:Y:S04]  /*7c90*/  STL [R1+0x10e8], R26 ;  /* 0x0010e81a01007387 */ /* 0x0003e80000100800 */
        /* <DEDUP_REMOVED lines=82> */
[----:B------:R-:W-:Y:S01]  /*81c0*/  STL [R1+0xf5c], R28 ;  /* 0x000f5c1c01007387 */ /* 0x000fe20000100800 */
[----:B0-----:R-:W-:-:S03]  /*81d0*/  IMAD R3, R5, -0x80, R3 ;  /* 0xffffff8005037824 */ /* 0x001fc600078e0203 */
[----:B------:R-:W-:Y:S04]  /*81e0*/  STL [R1+0xf60], R28 ;  /* 0x000f601c01007387 */ /* 0x000fe80000100800 */
[----:B-----5:R-:W-:Y:S04]  /*81f0*/  STL [R1+0x9f0], R0 ;  /* 0x0009f00001007387 */ /* 0x020fe80000100800 */
[----:B------:R-:W-:Y:S04]  /*8200*/  STL [R1+0xf0c], R0 ;  /* 0x000f0c0001007387 */ /* 0x000fe80000100800 */
[----:B------:R-:W-:Y:S04]  /*8210*/  STL [R1+0xf3c], R0 ;  /* 0x000f3c0001007387 */ /* 0x000fe80000100800 */
[----:B------:R-:W3:Y:S01]  /*8220*/  LDL.LU R5, [R1+0x10ec] ;  /* 0x0010ec0001057983 */ /* 0x000ee20000300800 */
[----:B------:R-:W-:-:S02]  /*8230*/  ISETP.GT.AND P0, PT, R3, RZ, PT ;  /* 0x000000ff0300720c */ /* 0x000fc40003f04270 */
[----:B-1----:R-:W-:-:S11]  /*8240*/  PRMT R26, RZ, 0x7610, R26 ;  /* 0x00007610ff1a7816 */ /* 0x002fd6000000001a */
[----:B---3--:R-:W2:Y:S01]  /*8250*/  @P0 LDG.E.U16 R26, desc[UR8][R4.64] ;  /* 0x00000008041a0981 */ /* 0x008ea2000c1e1500 */
[----:B------:R-:W-:-:S03]  /*8260*/  ISETP.GT.AND P1, PT, R3, 0x1, PT ;  /* 0x000000010300780c */ /* 0x000fc60003f24270 */
[----:B--2---:R0:W-:Y:S04]  /*8270*/  STL [R1+0xc], R26 ;  /* 0x00000c1a01007387 */ /* 0x0041e80000100800 */
[----:B0-----:R-:W2:Y:S04]  /*8280*/  LDL.LU R26, [R1+0x10e8] ;  /* 0x0010e800011a7983 */ /* 0x001ea80000300800 */
[----:B------:R-:W3:Y:S04]  /*8290*/  LDL R4, [R1+0x824] ;  /* 0x0008240001047983 */ /* 0x000ee80000100800 */
[----:B------:R-:W3:Y:S01]  /*82a0*/  LDL R5, [R1+0x828] ;  /* 0x0008280001057983 */ /* 0x000ee20000100800 */
[----:B------:R-:W-:-:S02]  /*82b0*/  PRMT R29, RZ, 0x7610, R29 ;  /* 0x00007610ff1d7816 */ /* 0x000fc4000000001d */
[----:B---3--:R-:W-:-:S04]  /*82c0*/  @P1 LOP3.LUT R5, R5, R4, RZ, 0x3c, !PT ;  /* 0x0000000405051212 */ /* 0x008fc800078e3cff */
[----:B------:R-:W-:-:S04]  /*82d0*/  @P1 LOP3.LUT R4, R5, R4, RZ, 0x3c, !PT ;  /* 0x0000000405041212 */ /* 0x000fc800078e3cff */
[----:B------:R-:W-:-:S05]  /*82e0*/  @P1 LOP3.LUT R5, R5, R4, RZ, 0x3c, !PT ;  /* 0x0000000405051212 */ /* 0x000fca00078e3cff */
[----:B------:R-:W3:Y:S01]  /*82f0*/  @P1 LDG.E.U16 R29, desc[UR8][R4.64] ;  /* 0x00000008041d1981 */ /* 0x000ee2000c1e1500 */
[----:B------:R-:W-:-:S03]  /*8300*/  ISETP.GT.AND P2, PT, R3, 0x2, PT ;  /* 0x000000020300780c */ /* 0x000fc60003f44270 */
[----:B---3--:R0:W-:Y:S04]  /*8310*/  STL [R1+0x1c], R29 ;  /* 0x00001c1d01007387 */ /* 0x0081e80000100800 */
[----:B0-----:R-:W3:Y:S04]  /*8320*/  LDL.LU R29, [R1+0x10e4] ;  /* 0x0010e400011d7983 */ /* 0x001ee80000300800 */
[----:B------:R-:W4:Y:S04]  /*8330*/  LDL R4, [R1+0x81c] ;  /* 0x00081c0001047983 */ /* 0x000f280000100800 */
[----:B------:R-:W4:Y:S01]  /*8340*/  LDL R5, [R1+0x820] ;  /* 0x0008200001057983 */ /* 0x000f220000100800 */
[----:B--2---:R-:W-:-:S02]  /*8350*/  PRMT R26, RZ, 0x7610, R26 ;  /* 0x00007610ff1a7816 */ /* 0x004fc4000000001a */
[----:B----4-:R-:W-:-:S04]  /*8360*/  @P2 LOP3.LUT R5, R5, R4, RZ, 0x3c, !PT ;  /* 0x0000000405052212 */ /* 0x010fc800078e3cff */
[----:B------:R-:W-:-:S04]  /*8370*/  @P2 LOP3.LUT R4, R5, R4, RZ, 0x3c, !PT ;  /* 0x0000000405042212 */ /* 0x000fc800078e3cff */
[----:B------:R-:W-:-:S05]  /*8380*/  @P2 LOP3.LUT R5, R5, R4, RZ, 0x3c, !PT ;  /* 0x0000000405052212 */ /* 0x000fca00078e3cff */
[----:B------:R-:W2:Y:S01]  /*8390*/  @P2 LDG.E.U16 R26, desc[UR8][R4.64] ;  /* 0x00000008041a2981 */ /* 0x000ea2000c1e1500 */
[----:B------:R-:W-:-:S03]  /*83a0*/  ISETP.GT.AND P3, PT, R3, 0x3, PT ;  /* 0x000000030300780c */ /* 0x000fc60003f64270 */
[----:B--2---:R0:W-:Y:S04]  /*83b0*/  STL [R1+0x254], R26 ;  /* 0x0002541a01007387 */ /* 0x0041e80000100800 */
[----:B0-----:R-:W2:Y:S04]  /*83c0*/  LDL.LU R26, [R1+0x10e0] ;  /* 0x0010e000011a7983 */ /* 0x001ea80000300800 */
[----:B------:R-:W4:Y:S04]  /*83d0*/  LDL R4, [R1+0x814] ;  /* 0x0008140001047983 */ /* 0x000f280000100800 */
[----:B------:R-:W4:Y:S01]  /*83e0*/  LDL R5, [R1+0x818] ;  /* 0x0008180001057983 */ /* 0x000f220000100800 */
[----:B---3--:R-:W-:-:S02]  /*83f0*/  PRMT R29, RZ, 0x7610, R29 ;  /* 0x00007610ff1d7816 */ /* 0x008fc4000000001d */
[----:B----4-:R-:W-:-:S04]  /*8400*/  @P3 LOP3.LUT R5, R5, R4, RZ, 0x3c, !PT ;  /* 0x0000000405053212 */ /* 0x010fc800078e3cff */
        /* <DEDUP_REMOVED lines=48> */
[----:B------:R-:W-:-:S02]  /*8710*/  PRMT R0, RZ, 0x7610, R0 ;  /* 0x00007610ff007816 */ /* 0x000fc40000000000 */
[----:B----4-:R-:W-:-:S04]  /*8720*/  @P0 LOP3.LUT R5, R5, R4, RZ, 0x3c, !PT ;  /* 0x0000000405050212 */ /* 0x010fc800078e3cff */
[----:B------:R-:W-:-:S04]  /*8730*/  @P0 LOP3.LUT R4, R5, R4, RZ, 0x3c, !PT ;  /* 0x0000000405040212 */ /* 0x000fc800078e3cff */
[----:B------:R-:W-:-:S05]  /*8740*/  @P0 LOP3.LUT R5, R5, R4, RZ, 0x3c, !PT ;  /* 0x0000000405050212 */ /* 0x000fca00078e3cff */
[----:B------:R0:W4:Y:S04]  /*8750*/  @P0 LDG.E.U16 R0, desc[UR8][R4.64] ;  /* 0x0000000804000981 */ /* 0x000128000c1e1500 */
[----:B------:R-:W0:Y:S04]  /*8760*/  LDL R4, [R1+0x7e4] ;  /* 0x0007e40001047983 */ /* 0x000e280000100800 */
[----:B------:R-:W0:Y:S01]  /*8770*/  LDL R5, [R1+0x7e8] ;  /* 0x0007e80001057983 */ /* 0x000e220000100800 */
[----:B------:R-:W-:Y:S02]  /*8780*/  ISETP.GT.AND P1, PT, R3, 0x9, PT ;  /* 0x000000090300780c */ /* 0x000fe40003f24270 */
[----:B--2---:R-:W-:-:S11]  /*8790*/  PRMT R26, RZ, 0x7610, R26 ;  /* 0x00007610ff1a7816 */ /* 0x004fd6000000001a */
[----:B0-----:R-:W-:-:S04]  /*87a0*/  @P1 LOP3.LUT R5, R5, R4, RZ, 0x3c, !PT ;  /* 0x0000000405051212 */ /* 0x001fc800078e3cff */
[----:B------:R-:W-:-:S04]  /*87b0*/  @P1 LOP3.LUT R4, R5, R4, RZ, 0x3c, !PT ;  /* 0x0000000405041212 */ /* 0x000fc800078e3cff */
[----:B------:R-:W-:-:S05]  /*87c0*/  @P1 LOP3.LUT R5, R5, R4, RZ, 0x3c, !PT ;  /* 0x0000000405051212 */ /* 0x000fca00078e3cff */
[----:B------:R-:W2:Y:S04]  /*87d0*/  @P1 LDG.E.U16 R26, desc[UR8][R4.64] ;  /* 0x00000008041a1981 */ /* 0x000ea8000c1e1500 */
[----:B----4-:R-:W-:Y:S04]  /*87e0*/  STL [R1+0xf40], R0 ;  /* 0x000f400001007387 */ /* 0x010fe80000100800 */
[----:B------:R-:W-:Y:S04]  /*87f0*/  STL [R1+0xf68], R0 ;  /* 0x000f680001007387 */ /* 0x000fe80000100800 */
[----:B------:R-:W-:Y:S04]  /*8800*/  STL [R1+0xf6c], R0 ;  /* 0x000f6c0001007387 */ /* 0x000fe80000100800 */
[----:B------:R-:W-:Y:S04]  /*8810*/  STL [R1+0xf70], R0 ;  /* 0x000f700001007387 */ /* 0x000fe80000100800 */
[----:B--2---:R0:W-:Y:S04]  /*8820*/  STL [R1+0x18], R26 ;  /* 0x0000181a01007387 */ /* 0x0041e80000100800 */
[----:B0-----:R-:W2:Y:S04]  /*8830*/  LDL.LU R26, [R1+0x10c8] ;  /* 0x0010c800011a7983 */ /* 0x001ea80000300800 */
[----:B------:R-:W4:Y:S04]  /*8840*/  LDL R4, [R1+0x7dc] ;  /* 0x0007dc0001047983 */ /* 0x000f280000100800 */
[----:B------:R-:W4:Y:S01]  /*8850*/  LDL R5, [R1+0x7e0] ;  /* 0x0007e00001057983 */ /* 0x000f220000100800 */
[----:B------:R-:W-:-:S02]  /*8860*/  ISETP.GT.AND P2, PT, R3, 0xa, PT ;  /* 0x0000000a0300780c */ /* 0x000fc40003f44270 */
[----:B---3--:R-:W-:-:S11]  /*8870*/  PRMT R29, RZ, 0x7610, R29 ;  /* 0x00007610ff1d7816 */ /* 0x008fd6000000001d */
        /* <DEDUP_REMOVED lines=63> */
[----:B------:R0:W3:Y:S04]  /*8c70*/  @P0 LDG.E.U16 R29, desc[UR8][R4.64] ;  /* 0x00000008041d0981 */ /* 0x0000e8000c1e1500 */
[----:B------:R-:W0:Y:S04]  /*8c80*/  LDL R4, [R1+0x7a4] ;  /* 0x0007a40001047983 */ /* 0x000e280000100800 */
[----:B------:R-:W0:Y:S01]  /*8c90*/  LDL R5, [R1+0x7a8] ;  /* 0x0007a80001057983 */ /* 0x000e220000100800 */
[----:B------:R-:W-:Y:S02]  /*8ca0*/  ISETP.GT.AND P1, PT, R3, 0x11, PT ;  /* 0x000000110300780c */ /* 0x000fe40003f24270 */
[----:B------:R-:W-:-:S11]  /*8cb0*/  PRMT R24, RZ, 0x7610, R24 ;  /* 0x00007610ff187816 */ /* 0x000fd60000000018 */
[----:B0-----:R-:W-:-:S04]  /*8cc0*/  @P1 LOP3.LUT R5, R5, R4, RZ, 0x3c, !PT ;  /* 0x0000000405051212 */ /* 0x001fc800078e3cff */
[----:B------:R-:W-:-:S04]  /*8cd0*/  @P1 LOP3.LUT R4, R5, R4, RZ, 0x3c, !PT ;  /* 0x0000000405041212 */ /* 0x000fc800078e3cff */
[----:B------:R-:W-:-:S05]  /*8ce0*/  @P1 LOP3.LUT R5, R5, R4, RZ, 0x3c, !PT ;  /* 0x0000000405051212 */ /* 0x000fca00078e3cff */
[----:B------:R-:W4:Y:S04]  /*8cf0*/  @P1 LDG.E.U16 R24, desc[UR8][R4.64] ;  /* 0x0000000804181981 */ /* 0x000f28000c1e1500 */
[----:B---3--:R-:W-:Y:S01]  /*8d00*/  STL [R1+0xf64], R29 ;  /* 0x000f641d01007387 */ /* 0x008fe20000100800 */
[----:B------:R-:W-:-:S03]  /*8d10*/  ISETP.GT.AND P2, PT, R3, 0x12, PT ;  /* 0x000000120300780c */ /* 0x000fc60003f44270 */
[----:B----4-:R0:W-:Y:S04]  /*8d20*/  STL [R1+0x14], R24 ;  /* 0x0000141801007387 */ /* 0x0101e80000100800 */
        /* <DEDUP_REMOVED lines=67> */
[----:B------:R0:W2:Y:S04]  /*9160*/  @P0 LDG.E.U16 R26, desc[UR8][R4.64] ;  /* 0x00000008041a0981 */ /* 0x0000a8000c1e1500 */
[----:B------:R-:W0:Y:S04]  /*9170*/  LDL R4, [R1+0x764] ;  /* 0x0007640001047983 */ /* 0x000e280000100800 */
[----:B------:R-:W0:Y:S01]  /*9180*/  LDL R5, [R1+0x768] ;  /* 0x0007680001057983 */ /* 0x000e220000100800 */
[----:B------:R-:W-:Y:S02]  /*9190*/  ISETP.GT.AND P1, PT, R3, 0x19, PT ;  /* 0x000000190300780c */ /* 0x000fe40003f24270 */
[----:B------:R-:W-:-:S11]  /*91a0*/  PRMT R22, RZ, 0x7610, R22 ;  /* 0x00007610ff167816 */ /* 0x000fd60000000016 */
[----:B0-----:R-:W-:-:S04]  /*91b0*/  @P1 LOP3.LUT R5, R5, R4, RZ, 0x3c, !PT ;  /* 0x0000000405051212 */ /* 0x001fc800078e3cff */
[----:B------:R-:W-:-:S04]  /*91c0*/  @P1 LOP3.LUT R4, R5, R4, RZ, 0x3c, !PT ;  /* 0x0000000405041212 */ /* 0x000fc800078e3cff */
[----:B------:R-:W-:-:S05]  /*91d0*/  @P1 LOP3.LUT R5, R5, R4, RZ, 0x3c, !PT ;  /* 0x0000000405051212 */ /* 0x000fca00078e3cff */
[----:B------:R-:W4:Y:S01]  /*91e0*/  @P1 LDG.E.U16 R22, desc[UR8][R4.64] ;  /* 0x0000000804161981 */ /* 0x000f22000c1e1500 */
[----:B------:R-:W-:-:S03]  /*91f0*/  ISETP.GT.AND P2, PT, R3, 0x1a, PT ;  /* 0x0000001a0300780c */ /* 0x000fc60003f44270 */
[----:B----4-:R0:W-:Y:S04]  /*9200*/  STL [R1+0x10], R22 ;  /* 0x0000101601007387 */ /* 0x0101e80000100800 */
[----:B0-----:R-:W4:Y:S04]  /*9210*/  LDL.LU R22, [R1+0x1090] ;  /* 0x0010900001167983 */ /* 0x001f280000300800 */
[----:B------:R-:W2:Y:S04]  /*9220*/  LDL R4, [R1+0x75c] ;  /* 0x00075c0001047983 */ /* 0x000ea80000100800 */
[----:B------:R-:W2:Y:S01]  /*9230*/  LDL R5, [R1+0x760] ;  /* 0x0007600001057983 */ /* 0x000ea20000100800 */
[----:B---3--:R-:W-:-:S02]  /*9240*/  PRMT R24, RZ, 0x7610, R24 ;  /* 0x00007610ff187816 */ /* 0x008fc40000000018 */
[----:B--2---:R-:W-:-:S04]  /*9250*/  @P2 LOP3.LUT R5, R5, R4, RZ, 0x3c, !PT ;  /* 0x0000000405052212 */ /* 0x004fc800078e3cff */
[----:B------:R-:W-:-:S04]  /*9260*/  @P2 LOP3.LUT R4, R5, R4, RZ, 0x3c, !PT ;  /* 0x0000000405042212 */ /* 0x000fc800078e3cff */
[----:B------:R-:W-:-:S05]  /*9270*/  @P2 LOP3.LUT R5, R5, R4, RZ, 0x3c, !PT ;  /* 0x0000000405052212 */ /* 0x000fca00078e3cff */
[----:B------:R-:W2:Y:S01]  /*9280*/  @P2 LDG.E.U16 R24, desc[UR8][R4.64] ;  /* 0x0000000804182981 */ /* 0x000ea2000c1e1500 */
[----:B------:R-:W-:-:S03]  /*9290*/  ISETP.GT.AND P3, PT, R3, 0x1b, PT ;  /* 0x0000001b0300780c */ /* 0x000fc60003f64270 */
[----:B--2---:R0:W-:Y:S04]  /*92a0*/  STL [R1+0x214], R24 ;  /* 0x0002141801007387 */ /* 0x0041e80000100800 */
[----:B0-----:R-:W2:Y:S04]  /*92b0*/  LDL.LU R24, [R1+0x108c] ;  /* 0x00108c0001187983 */ /* 0x001ea80000300800 */
[----:B------:R-:W3:Y:S04]  /*92c0*/  LDL R4, [R1+0x754] ;  /* 0x0007540001047983 */ /* 0x000ee80000100800 */
[----:B------:R-:W3:Y:S01]  /*92d0*/  LDL R5, [R1+0x758] ;  /* 0x0007580001057983 */ /* 0x000ee20000100800 */
[----:B----4-:R-:W-:-:S02]  /*92e0*/  PRMT R22, RZ, 0x7610, R22 ;  /* 0x00007610ff167816 */ /* 0x010fc40000000016 */
        /* <DEDUP_REMOVED lines=141> */
[----:B----4-:R0:W-:Y:S04]  /*9bc0*/  STL [R1], R27 ;  /* 0x0000001b01007387 */ /* 0x0101e80000100800 */
        /* <DEDUP_REMOVED lines=71> */
[----:B---3--:R-:W-:-:S11]  /*a040*/  PRMT R27, RZ, 0x7610, R27 ;  /* 0x00007610ff1b7816 */ /* 0x008fd6000000001b */
[----:B0-----:R-:W-:-:S04]  /*a050*/  @P1 LOP3.LUT R5, R5, R4, RZ, 0x3c, !PT ;  /* 0x0000000405051212 */ /* 0x001fc800078e3cff */
        /* <DEDUP_REMOVED lines=11> */
[----:B---3--:R-:W-:Y:S04]  /*a110*/  STL [R1+0xf14], R27 ;  /* 0x000f141b01007387 */ /* 0x008fe80000100800 */
[----:B------:R-:W-:Y:S04]  /*a120*/  STL [R1+0xf18], R27 ;  /* 0x000f181b01007387 */ /* 0x000fe80000100800 */
[----:B------:R-:W-:Y:S04]  /*a130*/  STL [R1+0xf1c], R27 ;  /* 0x000f1c1b01007387 */ /* 0x000fe80000100800 */
[----:B----4-:R0:W-:Y:S04]  /*a140*/  STL [R1+0x1d8], R18 ;  /* 0x0001d81201007387 */ /* 0x0101e80000100800 */
[----:B0-----:R-:W3:Y:S04]  /*a150*/  LDL.LU R18, [R1+0x103c] ;  /* 0x00103c0001127983 */ /* 0x001ee80000300800 */
[----:B------:R-:W4:Y:S04]  /*a160*/  LDL R4, [R1+0x694] ;  /* 0x0006940001047983 */ /* 0x000f280000100800 */
[----:B------:R-:W4:Y:S01]  /*a170*/  LDL R5, [R1+0x698] ;  /* 0x0006980001057983 */ /* 0x000f220000100800 */
[----:B------:R-:W-:-:S02]  /*a180*/  ISETP.GT.AND P3, PT, R3, 0x33, PT ;  /* 0x000000330300780c */ /* 0x000fc40003f64270 */
[----:B------:R-:W-:-:S11]  /*a190*/  PRMT R25, RZ, 0x7610, R25 ;  /* 0x00007610ff197816 */ /* 0x000fd60000000019 */
[----:B----4-:R-:W-:-:S04]  /*a1a0*/  @P3 LOP3.LUT R5, R5, R4, RZ, 0x3c, !PT ;  /* 0x0000000405053212 */ /* 0x010fc800078e3cff */
        /* <DEDUP_REMOVED lines=105> */
[----:B------:R-:W2:Y:S04]  /*a840*/  LDL R4, [R1+0x63c] ;  /* 0x00063c0001047983 */ /* 0x000ea80000100800 */
[----:B------:R-:W2:Y:S01]  /*a850*/  LDL R5, [R1+0x640] ;  /* 0x0006400001057983 */ /* 0x000ea20000100800 */
[----:B----4-:R-:W-:-:S02]  /*a860*/  PRMT R7, RZ, 0x7610, R7 ;  /* 0x00007610ff077816 */ /* 0x010fc40000000007 */
[----:B--2---:R-:W-:-:S04]  /*a870*/  @P2 LOP3.LUT R5, R5, R4, RZ, 0x3c, !PT ;  /* 0x0000000405052212 */ /* 0x004fc800078e3cff */
        /* <DEDUP_REMOVED lines=11> */
[----:B--2---:R0:W-:Y:S04]  /*a930*/  STL [R1+0x204], R7 ;  /* 0x0002040701007387 */ /* 0x0041e80000100800 */
[----:B0-----:R-:W2:Y:S04]  /*a940*/  LDL R7, [R1+0x620] ;  /* 0x0006200001077983 */ /* 0x001ea80000100800 */
[----:B----4-:R0:W-:Y:S04]  /*a950*/  STL [R1+0x200], R6 ;  /* 0x0002000601007387 */ /* 0x0101e80000100800 */
[----:B0-----:R-:W4:Y:S04]  /*a960*/  LDL.LU R6, [R1+0x1014] ;  /* 0x0010140001067983 */ /* 0x001f280000300800 */
[----:B------:R-:W3:Y:S04]  /*a970*/  LDL R4, [R1+0x62c] ;  /* 0x00062c0001047983 */ /* 0x000ee80000100800 */
[----:B------:R-:W3:Y:S01]  /*a980*/  LDL R5, [R1+0x630] ;  /* 0x0006300001057983 */ /* 0x000ee20000100800 */
[----:B------:R-:W-:-:S02]  /*a990*/  ISETP.GT.AND P0, PT, R3, 0x40, PT ;  /* 0x000000400300780c */ /* 0x000fc40003f04270 */
[----:B------:R-:W-:-:S11]  /*a9a0*/  PRMT R16, RZ, 0x7610, R16 ;  /* 0x00007610ff107816 */ /* 0x000fd60000000010 */
[----:B---3--:R-:W-:-:S04]  /*a9b0*/  @P0 LOP3.LUT R5, R5, R4, RZ, 0x3c, !PT ;  /* 0x0000000405050212 */ /* 0x008fc800078e3cff */
        /* <DEDUP_REMOVED lines=10> */
[----:B------:R2:W3:Y:S04]  /*aa60*/  @P1 LDG.E.U16 R23, desc[UR8][R4.64] ;  /* 0x0000000804171981 */ /* 0x0004e8000c1e1500 */
[----:B------:R-:W3:Y:S01]  /*aa70*/  LDL R5, [R1+0x61c] ;  /* 0x00061c0001057983 */ /* 0x000ee20000100800 */
[----:B------:R-:W-:Y:S02]  /*aa80*/  ISETP.GT.AND P2, PT, R3, 0x42, PT ;  /* 0x000000420300780c */ /* 0x000fe40003f44270 */
[----:B----4-:R-:W-:-:S11]  /*aa90*/  PRMT R6, RZ, 0x7610, R6 ;  /* 0x00007610ff067816 */ /* 0x010fd60000000006 */
[----:B--2---:R-:W-:Y:S01]  /*aaa0*/  @P2 IMAD.MOV.U32 R4, RZ, RZ, R7 ;  /* 0x000000ffff042224 */ /* 0x004fe200078e0007 */
[----:B---3--:R-:W-:Y:S04]  /*aab0*/  STL [R1+0xf28], R23 ;  /* 0x000f281701007387 */ /* 0x008fe80000100800 */
[----:B------:R-:W-:Y:S04]  /*aac0*/  STL [R1+0xf2c], R23 ;  /* 0x000f2c1701007387 */ /* 0x000fe80000100800 */
[----:B------:R-:W-:Y:S04]  /*aad0*/  STL [R1+0xf30], R23 ;  /* 0x000f301701007387 */ /* 0x000fe80000100800 */
[----:B------:R-:W-:Y:S04]  /*aae0*/  STL [R1+0xf34], R23 ;  /* 0x000f341701007387 */ /* 0x000fe80000100800 */
[----:B------:R0:W2:Y:S01]  /*aaf0*/  @P2 LDG.E.U16 R6, desc[UR8][R4.64] ;  /* 0x0000000804062981 */ /* 0x0000a2000c1e1500 */
[----:B------:R-:W-:-:S02]  /*ab00*/  ISETP.GT.AND P3, PT, R3, 0x43, PT ;  /* 0x000000430300780c */ /* 0x000fc40003f64270 */
[----:B------:R-:W-:Y:S01]  /*ab10*/  PRMT R21, RZ, 0x7610, R21 ;  /* 0x00007610ff157816 */ /* 0x000fe20000000015 */
[----:B------:R-:W3:Y:S04]  /*ab20*/  LDL R7, [R1+0x5f4] ;  /* 0x0005f40001077983 */ /* 0x000ee80000100800 */
[----:B------:R-:W0:Y:S04]  /*ab30*/  LDL R4, [R1+0x614] ;  /* 0x0006140001047983 */ /* 0x000e280000100800 */
[----:B------:R-:W0:Y:S02]  /*ab40*/  LDL R5, [R1+0x618] ;  /* 0x0006180001057983 */ /* 0x000e240000100800 */
[----:B0-----:R-:W-:-:S04]  /*ab50*/  @P3 LOP3.LUT R5, R5, R4, RZ, 0x3c, !PT ;  /* 0x0000000405053212 */ /* 0x001fc800078e3cff */
[----:B------:R-:W-:-:S04]  /*ab60*/  @P3 LOP3.LUT R4, R5, R4, RZ, 0x3c, !PT ;  /* 0x0000000405043212 */ /* 0x000fc800078e3cff */
[----:B------:R-:W-:-:S05]  /*ab70*/  @P3 LOP3.LUT R5, R5, R4, RZ, 0x3c, !PT ;  /* 0x0000000405053212 */ /* 0x000fca00078e3cff */
[----:B------:R-:W4:Y:S04]  /*ab80*/  @P3 LDG.E.U16 R21, desc[UR8][R4.64] ;  /* 0x0000000804153981 */ /* 0x000f28000c1e1500 */
[----:B--2---:R0:W-:Y:S04]  /*ab90*/  STL [R1+0x1b0], R6 ;  /* 0x0001b00601007387 */ /* 0x0041e80000100800 */
[----:B0-----:R-:W3:Y:S04]  /*aba0*/  LDL R6, [R1+0x5f8] ;  /* 0x0005f80001067983 */ /* 0x001ee80000100800 */
[----:B----4-:R0:W-:Y:S04]  /*abb0*/  STL [R1+0x1f8], R21 ;  /* 0x0001f81501007387 */ /* 0x0101e80000100800 */
[----:B0-----:R-:W2:Y:S04]  /*abc0*/  LDL.LU R21, [R1+0x1010] ;  /* 0x0010100001157983 */ /* 0x001ea80000300800 */
        /* <DEDUP_REMOVED lines=11> */
[----:B------:R-:W3:Y:S04]  /*ac80*/  LDL R4, [R1+0x604] ;  /* 0x0006040001047983 */ /* 0x000ee80000100800 */
[----:B------:R-:W3:Y:S01]  /*ac90*/  LDL R5, [R1+0x608] ;  /* 0x0006080001057983 */ /* 0x000ee20000100800 */
[----:B--2---:R-:W-:-:S02]  /*aca0*/  PRMT R21, RZ, 0x7610, R21 ;  /* 0x00007610ff157816 */ /* 0x004fc40000000015 */
[----:B---3--:R-:W-:-:S04]  /*acb0*/  @P1 LOP3.LUT R5, R5, R4, RZ, 0x3c, !PT ;  /* 0x0000000405051212 */ /* 0x008fc800078e3cff */
        /* <DEDUP_REMOVED lines=8> */
[----:B------:R-:W-:-:S02]  /*ad40*/  ISETP.GT.AND P3, PT, R3, 0x47, PT ;  /* 0x000000470300780c */ /* 0x000fc40003f64270 */
[----:B----4-:R-:W-:Y:S02]  /*ad50*/  PRMT R13, RZ, 0x7610, R13 ;  /* 0x00007610ff0d7816 */ /* 0x010fe4000000000d */
[----:B---3--:R-:W-:-:S04]  /*ad60*/  @P2 LOP3.LUT R5, R5, R4, RZ, 0x3c, !PT ;  /* 0x0000000405052212 */ /* 0x008fc800078e3cff */
[C---:B------:R-:W-:Y:S02]  /*ad70*/  @P2 LOP3.LUT R4, R5.reuse, R4, RZ, 0x3c, !PT ;  /* 0x0000000405042212 */ /* 0x040fe400078e3cff */
[----:B--2---:R-:W-:Y:S02]  /*ad80*/  PRMT R21, RZ, 0x7610, R21 ;  /* 0x00007610ff157816 */ /* 0x004fe40000000015 */
[----:B------:R-:W-:-:S04]  /*ad90*/  @P2 LOP3.LUT R5, R5, R4, RZ, 0x3c, !PT ;  /* 0x0000000405052212 */ /* 0x000fc800078e3cff */
[----:B------:R-:W2:Y:S04]  /*ada0*/  @P3 LDG.E.U16 R21, desc[UR8][R6.64] ;  /* 0x0000000806153981 */ /* 0x000ea8000c1e1500 */
[----:B------:R-:W3:Y:S01]  /*adb0*/  @P2 LDG.E.U16 R13, desc[UR8][R4.64] ;  /* 0x00000008040d2981 */ /* 0x000ee2000c1e1500 */
[----:B------:R-:W-:-:S03]  /*adc0*/  ISETP.GT.AND P0, PT, R3, 0x48, PT ;  /* 0x000000480300780c */ /* 0x000fc60003f04270 */
[----:B---3--:R0:W-:Y:S04]  /*add0*/  STL [R1+0x1ec], R13 ;  /* 0x0001ec0d01007387 */ /* 0x0081e80000100800 */
[----:B0-----:R-:W3:Y:S04]  /*ade0*/  LDL.LU R13, [R1+0x1004] ;  /* 0x00100400010d7983 */ /* 0x001ee80000300800 */
[----:B--2---:R0:W-:Y:S04]  /*adf0*/  STL [R1+0x1e4], R21 ;  /* 0x0001e41501007387 */ /* 0x0041e80000100800 */
[----:B0-----:R-:W2:Y:S04]  /*ae00*/  LDL.LU R21, [R1+0x1000] ;  /* 0x0010000001157983 */ /* 0x001ea80000300800 */
        /* <DEDUP_REMOVED lines=22> */
[----:B------:R-:W3:Y:S04]  /*af70*/  @P2 LDG.E.U16 R13, desc[UR8][R6.64] ;  /* 0x00000008060d2981 */ /* 0x000ee8000c1e1500 */
[----:B--2---:R-:W-:Y:S04]  /*af80*/  STL [R1+0xf04], R21 ;  /* 0x000f041501007387 */ /* 0x004fe80000100800 */
[----:B------:R-:W-:Y:S04]  /*af90*/  STL [R1+0xf08], R21 ;  /* 0x000f081501007387 */ /* 0x000fe80000100800 */
[----:B------:R-:W-:Y:S04]  /*afa0*/  STL [R1+0xf38], R21 ;  /* 0x000f381501007387 */ /* 0x000fe80000100800 */
[----:B---3--:R0:W-:Y:S04]  /*afb0*/  STL [R1+0x198], R13 ;  /* 0x0001980d01007387 */ /* 0x0081e80000100800 */
[----:B0-----:R-:W2:Y:S04]  /*afc0*/  LDL.LU R13, [R1+0xffc] ;  /* 0x000ffc00010d7983 */ /* 0x001ea80000300800 */
[----:B------:R-:W3:Y:S04]  /*afd0*/  LDL R6, [R1+0x5d4] ;  /* 0x0005d40001067983 */ /* 0x000ee80000100800 */
[----:B------:R-:W3:Y:S01]  /*afe0*/  LDL R7, [R1+0x5d8] ;  /* 0x0005d80001077983 */ /* 0x000ee20000100800 */
[----:B------:R-:W-:-:S02]  /*aff0*/  ISETP.GT.AND P3, PT, R3, 0x4b, PT ;  /* 0x0000004b0300780c */ /* 0x000fc40003f64270 */
[----:B------:R-:W-:-:S11]  /*b000*/  PRMT R19, RZ, 0x7610, R19 ;  /* 0x00007610ff137816 */ /* 0x000fd60000000013 */
        /* <DEDUP_REMOVED lines=75> */
[----:B------:R-:W-:-:S02]  /*b4c0*/  PRMT R17, RZ, 0x7610, R17 ;  /* 0x00007610ff117816 */ /* 0x000fc40000000011 */
        /* <DEDUP_REMOVED lines=70> */
[----:B--2---:R-:W-:Y:S01]  /*b930*/  STL [R1+0xf00], R17 ;  /* 0x000f001101007387 */ /* 0x004fe20000100800 */
[----:B------:R-:W-:-:S03]  /*b940*/  ISETP.GT.AND P3, PT, R3, 0x5b, PT ;  /* 0x0000005b0300780c */ /* 0x000fc60003f64270 */
[----:B----4-:R0:W-:Y:S04]  /*b950*/  STL [R1+0x17c], R11 ;  /* 0x00017c0b01007387 */ /* 0x0101e80000100800 */
[----:B0-----:R-:W2:Y:S04]  /*b960*/  LDL.LU R11, [R1+0xfcc] ;  /* 0x000fcc00010b7983 */ /* 0x001ea80000300800 */
[----:B------:R-:W4:Y:S04]  /*b970*/  LDL R6, [R1+0x554] ;  /* 0x0005540001067983 */ /* 0x000f280000100800 */
[----:B------:R-:W4:Y:S01]  /*b980*/  LDL R7, [R1+0x558] ;  /* 0x0005580001077983 */ /* 0x000f220000100800 */
[----:B------:R-:W-:-:S02]  /*b990*/  PRMT R15, RZ, 0x7610, R15 ;  /* 0x00007610ff0f7816 */ /* 0x000fc4000000000f */
        /* <DEDUP_REMOVED lines=86> */
[----:B----4-:R-:W-:-:S02]  /*bf00*/  PRMT R10, RZ, 0x7610, R10 ;  /* 0x00007610ff0a7816 */ /* 0x010fc4000000000a */
[----:B--2---:R-:W-:-:S04]  /*bf10*/  @P0 LOP3.LUT R7, R7, R6, RZ, 0x3c, !PT ;  /* 0x0000000607070212 */ /* 0x004fc800078e3cff */
        /* <DEDUP_REMOVED lines=58> */
[----:B------:R0:W2:Y:S04]  /*c2c0*/  @P2 LDG.E.U16 R4, desc[UR8][R6.64] ;  /* 0x0000000806042981 */ /* 0x0000a8000c1e1500 */
[----:B------:R-:W0:Y:S04]  /*c2d0*/  LDL R6, [R1+0x4e4] ;  /* 0x0004e40001067983 */ /* 0x000e280000100800 */
[----:B------:R-:W0:Y:S01]  /*c2e0*/  LDL R7, [R1+0x4e8] ;  /* 0x0004e80001077983 */ /* 0x000e220000100800 */
[----:B------:R-:W-:Y:S02]  /*c2f0*/  ISETP.GT.AND P0, PT, R3, 0x69, PT ;  /* 0x000000690300780c */ /* 0x000fe40003f04270 */
[----:B----4-:R-:W-:-:S11]  /*c300*/  PRMT R14, RZ, 0x7610, R14 ;  /* 0x00007610ff0e7816 */ /* 0x010fd6000000000e */
[----:B0-----:R-:W-:-:S04]  /*c310*/  @P0 LOP3.LUT R7, R7, R6, RZ, 0x3c, !PT ;  /* 0x0000000607070212 */ /* 0x001fc800078e3cff */
[----:B------:R-:W-:-:S04]  /*c320*/  @P0 LOP3.LUT R6, R7, R6, RZ, 0x3c, !PT ;  /* 0x0000000607060212 */ /* 0x000fc800078e3cff */
[----:B------:R-:W-:-:S05]  /*c330*/  @P0 LOP3.LUT R7, R7, R6, RZ, 0x3c, !PT ;  /* 0x0000000607070212 */ /* 0x000fca00078e3cff */
[----:B------:R0:W4:Y:S04]  /*c340*/  @P0 LDG.E.U16 R14, desc[UR8][R6.64] ;  /* 0x00000008060e0981 */ /* 0x000128000c1e1500 */
[----:B------:R-:W0:Y:S04]  /*c350*/  LDL R6, [R1+0x4dc] ;  /* 0x0004dc0001067983 */ /* 0x000e280000100800 */
[----:B------:R-:W0:Y:S01]  /*c360*/  LDL R7, [R1+0x4e0] ;  /* 0x0004e00001077983 */ /* 0x000e220000100800 */
[----:B------:R-:W-:Y:S02]  /*c370*/  ISETP.GT.AND P1, PT, R3, 0x6a, PT ;  /* 0x0000006a0300780c */ /* 0x000fe40003f24270 */
[----:B------:R-:W-:-:S11]  /*c380*/  PRMT R12, RZ, 0x7610, R12 ;  /* 0x00007610ff0c7816 */ /* 0x000fd6000000000c */
[----:B0-----:R-:W-:-:S04]  /*c390*/  @P1 LOP3.LUT R7, R7, R6, RZ, 0x3c, !PT ;  /* 0x0000000607071212 */ /* 0x001fc800078e3cff */
[----:B------:R-:W-:-:S04]  /*c3a0*/  @P1 LOP3.LUT R6, R7, R6, RZ, 0x3c, !PT ;  /* 0x0000000607061212 */ /* 0x000fc800078e3cff */
[----:B------:R-:W-:-:S05]  /*c3b0*/  @P1 LOP3.LUT R7, R7, R6, RZ, 0x3c, !PT ;  /* 0x0000000607071212 */ /* 0x000fca00078e3cff */
[----:B------:R-:W3:Y:S04]  /*c3c0*/  @P1 LDG.E.U16 R12, desc[UR8][R6.64] ;  /* 0x00000008060c1981 */ /* 0x000ee8000c1e1500 */
[----:B----4-:R-:W-:Y:S01]  /*c3d0*/  STL [R1+0xef8], R14 ;  /* 0x000ef80e01007387 */ /* 0x010fe20000100800 */
[----:B------:R-:W-:-:S03]  /*c3e0*/  ISETP.GT.AND P0, PT, R3, 0x6b, PT ;  /* 0x0000006b0300780c */ /* 0x000fc60003f04270 */
[----:B---3--:R0:W-:Y:S04]  /*c3f0*/  STL [R1+0x144], R12 ;  /* 0x0001440c01007387 */ /* 0x0081e80000100800 */
[----:B0-----:R-:W3:Y:S04]  /*c400*/  LDL.LU R12, [R1+0xf9c] ;  /* 0x000f9c00010c7983 */ /* 0x001ee80000300800 */
        /* <DEDUP_REMOVED lines=90> */
[----:B----4-:R-:W-:-:S11]  /*c9b0*/  PRMT R2, RZ, 0x7610, R2 ;  /* 0x00007610ff027816 */ /* 0x010fd60000000002 */
        /* <DEDUP_REMOVED lines=27> */
[----:B------:R-:W4:Y:S02]  /*cb70*/  LDL R7, [R1+0x464] ;  /* 0x0004640001077983 */ /* 0x000f240000100800 */
[----:B--2---:R-:W-:Y:S01]  /*cb80*/  @P0 IMAD.MOV.U32 R6, RZ, RZ, R28 ;  /* 0x000000ffff060224 */ /* 0x004fe200078e001c */
[----:B------:R-:W-:-:S02]  /*cb90*/  ISETP.GT.AND P1, PT, R3, 0x7a, PT ;  /* 0x0000007a0300780c */ /* 0x000fc40003f24270 */
[----:B------:R-:W-:Y:S01]  /*cba0*/  PRMT R0, RZ, 0x7610, R0 ;  /* 0x00007610ff007816 */ /* 0x000fe20000000000 */
[----:B------:R-:W2:Y:S01]  /*cbb0*/  LDL R28, [R1+0x448] ;  /* 0x00044800011c7983 */ /* 0x000ea20000100800 */
[----:B---3--:R-:W-:-:S06]  /*cbc0*/  PRMT R2, RZ, 0x7610, R2 ;  /* 0x00007610ff027816 */ /* 0x008fcc0000000002 */
[----:B----4-:R0:W3:Y:S04]  /*cbd0*/  @P0 LDG.E.U16 R2, desc[UR8][R6.64] ;  /* 0x0000000806020981 */ /* 0x0100e8000c1e1500 */
[----:B------:R-:W0:Y:S04]  /*cbe0*/  LDL R6, [R1+0x45c] ;  /* 0x00045c0001067983 */ /* 0x000e280000100800 */
[----:B------:R-:W0:Y:S02]  /*cbf0*/  LDL R7, [R1+0x460] ;  /* 0x0004600001077983 */ /* 0x000e240000100800 */
        /* <DEDUP_REMOVED lines=31> */
[----:B---3--:R-:W-:-:S06]  /*cdf0*/  PRMT R0, RZ, 0x7610, R0 ;  /* 0x00007610ff007816 */ /* 0x008fcc0000000000 */
[----:B----4-:R0:W2:Y:S04]  /*ce00*/  @P0 LDG.E.U16 R0, desc[UR8][R6.64] ;  /* 0x0000000806000981 */ /* 0x0100a8000c1e1500 */
[----:B------:R-:W0:Y:S04]  /*ce10*/  LDL R6, [R1+0x43c] ;  /* 0x00043c0001067983 */ /* 0x000e280000100800 */
[----:B------:R-:W0:Y:S01]  /*ce20*/  LDL R7, [R1+0x440] ;  /* 0x0004400001077983 */ /* 0x000e220000100800 */
[----:B------:R-:W-:Y:S01]  /*ce30*/  PRMT R29, RZ, 0x7610, R29 ;  /* 0x00007610ff1d7816 */ /* 0x000fe2000000001d */
[----:B------:R-:W1:Y:S01]  /*ce40*/  S2R R28, SR_TID.X ;  /* 0x00000000001c7919 */ /* 0x000e620000002100 */
[----:B0-----:R-:W-:-:S04]  /*ce50*/  @P1 LOP3.LUT R7, R7, R6, RZ, 0x3c, !PT ;  /* 0x0000000607071212 */ /* 0x001fc800078e3cff */
[----:B------:R-:W-:-:S04]  /*ce60*/  @P1 LOP3.LUT R6, R7, R6, RZ, 0x3c, !PT ;  /* 0x0000000607061212 */ /* 0x000fc800078e3cff */
[----:B------:R-:W-:-:S05]  /*ce70*/  @P1 LOP3.LUT R7, R7, R6, RZ, 0x3c, !PT ;  /* 0x0000000607071212 */ /* 0x000fca00078e3cff */
[----:B------:R-:W3:Y:S01]  /*ce80*/  @P1 LDG.E.U16 R29, desc[UR8][R6.64] ;  /* 0x00000008061d1981 */ /* 0x000ee2000c1e1500 */
[----:B-1----:R-:W-:-:S03]  /*ce90*/  LOP3.LUT R28, R28, 0x3f, RZ, 0xc0, !PT ;  /* 0x0000003f1c1c7812 */ /* 0x002fc600078ec0ff */
[----:B--2---:R0:W-:Y:S01]  /*cea0*/  STL [R1+0x12c], R0 ;  /* 0x00012c0001007387 */ /* 0x0041e20000100800 */
[----:B------:R-:W-:-:S03]  /*ceb0*/  LOP3.LUT R28, R28, 0x40, RZ, 0xfc, !PT ;  /* 0x000000401c1c7812 */ /* 0x000fc600078efcff */
[----:B0-----:R-:W2:Y:S01]  /*cec0*/  LDL.LU R0, [R1+0xc] ;  /* 0x00000c0001007983 */ /* 0x001ea20000300800 */
[----:B------:R-:W-:-:S03]  /*ced0*/  ISETP.GE.AND P1, PT, R28, R3, PT ;  /* 0x000000031c00720c */ /* 0x000fc60003f26270 */
[----:B---3--:R0:W-:Y:S04]  /*cee0*/  STL [R1+0x128], R29 ;  /* 0x0001281d01007387 */ /* 0x0081e80000100800 */
[----:B0-----:R-:W3:Y:S04]  /*cef0*/  LDL.LU R29, [R1+0xf64] ;  /* 0x000f6400011d7983 */ /* 0x001ee80000300800 */
[----:B------:R-:W4:Y:S04]  /*cf00*/  LDL R6, [R1+0x434] ;  /* 0x0004340001067983 */ /* 0x000f280000100800 */
[----:B------:R-:W4:Y:S04]  /*cf10*/  LDL R7, [R1+0x438] ;  /* 0x0004380001077983 */ /* 0x000f280000100800 */
[----:B------:R-:W2:Y:S01]  /*cf20*/  LDL.LU R28, [R1+0xf60] ;  /* 0x000f6000011c7983 */ /* 0x000ea20000300800 */
[----:B------:R-:W-:-:S13]  /*cf30*/  ISETP.GT.AND P0, PT, R3, 0x7f, PT ;  /* 0x0000007f0300780c */ /* 0x000fda0003f04270 */
[----:B----4-:R-:W-:-:S04]  /*cf40*/  @P0 LOP3.LUT R7, R7, R6, RZ, 0x3c, !PT ;  /* 0x0000000607070212 */ /* 0x010fc800078e3cff */
[C---:B------:R-:W-:Y:S02]  /*cf50*/  @P0 LOP3.LUT R6, R7.reuse, R6, RZ, 0x3c, !PT ;  /* 0x0000000607060212 */ /* 0x040fe400078e3cff */
[----:B--2---:R-:W-:Y:S02]  /*cf60*/  PRMT R28, RZ, 0x7610, R28 ;  /* 0x00007610ff1c7816 */ /* 0x004fe4000000001c */
[----:B------:R-:W-:-:S05]  /*cf70*/  @P0 LOP3.LUT R7, R7, R6, RZ, 0x3c, !PT ;  /* 0x0000000607070212 */ /* 0x000fca00078e3cff */
[----:B------:R-:W2:Y:S01]  /*cf80*/  @P0 LDG.E.U16 R28, desc[UR8][R6.64] ;  /* 0x00000008061c0981 */ /* 0x000ea2000c1e1500 */
[----:B------:R-:W-:Y:S06]  /*cf90*/  BAR.SYNC.DEFER_BLOCKING 0x0 ;  /* 0x0000000000007b1d */ /* 0x000fec0000010000 */
[----:B--2---:R0:W-:Y:S04]  /*cfa0*/  STL [R1+0x124], R28 ;  /* 0x0001241c01007387 */ /* 0x0041e80000100800 */
[----:B0-----:R-:W2:Y:S04]  /*cfb0*/  LDL.LU R28, [R1+0xf5c] ;  /* 0x000f5c00011c7983 */ /* 0x001ea80000300800 */
[----:B------:R-:W4:Y:S04]  /*cfc0*/  LDL R6, [R1+0x424] ;  /* 0x0004240001067983 */ /* 0x000f280000100800 */
[----:B------:R-:W4:Y:S01]  /*cfd0*/  LDL R7, [R1+0x428] ;  /* 0x0004280001077983 */ /* 0x000f220000100800 */
[----:B--2---:R-:W-:-:S02]  /*cfe0*/  PRMT R28, RZ, 0x7610, R28 ;  /* 0x00007610ff1c7816 */ /* 0x004fc4000000001c */
[----:B----4-:R-:W-:-:S04]  /*cff0*/  @!P1 LOP3.LUT R7, R7, R6, RZ, 0x3c, !PT ;  /* 0x0000000607079212 */ /* 0x010fc800078e3cff */
[----:B------:R-:W-:-:S04]  /*d000*/  @!P1 LOP3.LUT R6, R7, R6, RZ, 0x3c, !PT ;  /* 0x0000000607069212 */ /* 0x000fc800078e3cff */
[----:B------:R-:W-:-:S05]  /*d010*/  @!P1 LOP3.LUT R7, R7, R6, RZ, 0x3c, !PT ;  /* 0x0000000607079212 */ /* 0x000fca00078e3cff */
[----:B------:R-:W2:Y:S04]  /*d020*/  @!P1 LDG.E.U16 R28, desc[UR8][R6.64] ;  /* 0x00000008061c9981 */ /* 0x000ea8000c1e1500 */
        /* <DEDUP_REMOVED lines=55> */
[----:B------:R-:W2:Y:S04]  /*d3a0*/  LDL R6, [R1+0x3b4] ;  /* 0x0003b40001067983 */ /* 0x000ea80000100800 */
[----:B------:R-:W2:Y:S01]  /*d3b0*/  LDL R7, [R1+0x3b8] ;  /* 0x0003b80001077983 */ /* 0x000ea20000100800 */
[----:B0-----:R-:W0:Y:S02]  /*d3c0*/  S2R R28, SR_TID.X ;  /* 0x00000000001c7919 */ /* 0x001e240000002100 */
[----:B0-----:R-:W-:-:S05]  /*d3d0*/  LOP3.LUT R28, R28, 0x3f, RZ, 0xc0, !PT ;  /* 0x0000003f1c1c7812 */ /* 0x001fca00078ec0ff */
[----:B------:R-:W-:-:S05]  /*d3e0*/  IMAD.SHL.U32 R28, R28, 0x2, RZ ;  /* 0x000000021c1c7824 */ /* 0x000fca00078e00ff */
[----:B------:R0:W-:Y:S02]  /*d3f0*/  STS.U16 [R28+UR4], R0 ;  /* 0x000000001c007988 */ /* 0x0001e40008000404 */
[----:B0-----:R-:W-:Y:S02]  /*d400*/  PRMT R28, RZ, 0x7610, R28 ;  /* 0x00007610ff1c7816 */ /* 0x001fe4000000001c */
[----:B------:R-:W4:Y:S01]  /*d410*/  LDL.LU R0, [R1+0xf40] ;  /* 0x000f400001007983 */ /* 0x000f220000300800 */
[----:B--2---:R-:W-:-:S04]  /*d420*/  @!P1 LOP3.LUT R7, R7, R6, RZ, 0x3c, !PT ;  /* 0x0000000607079212 */ /* 0x004fc800078e3cff */
        /* <DEDUP_REMOVED lines=9> */
[----:B----4-:R0:W-:Y:S02]  /*d4c0*/  STS.U16 [R28+UR4+0x400], R0 ;  /* 0x000400001c007988 */ /* 0x0101e40008000404 */
        /* <DEDUP_REMOVED lines=12> */
[----:B---3--:R0:W-:Y:S02]  /*d590*/  STS.U16 [R28+UR4+0x800], R29 ;  /* 0x0008001d1c007988 */ /* 0x0081e40008000404 */
[----:B0-----:R-:W-:Y:S02]  /*d5a0*/  PRMT R28, RZ, 0x7610, R28 ;  /* 0x00007610ff1c7816 */ /* 0x001fe4000000001c */
        /* <DEDUP_REMOVED lines=10> */
[----:B------:R0:W-:Y:S02]  /*d650*/  STS.U16 [R28+UR4+0xc00], R26 ;  /* 0x000c001a1c007988 */ /* 0x0001e40008000404 */
        /* <DEDUP_REMOVED lines=53> */
[----:B--2---:R-:W-:Y:S04]  /*d9b0*/  STL [R1+0xa0], R28 ;  /* 0x0000a01c01007387 */ /* 0x004fe80000100800 */
[----:B------:R-:W2:Y:S04]  /*d9c0*/  LDL R6, [R1+0x334] ;  /* 0x0003340001067983 */ /* 0x000ea80000100800 */
[----:B------:R-:W2:Y:S01]  /*d9d0*/  LDL R7, [R1+0x338] ;  /* 0x0003380001077983 */ /* 0x000ea20000100800 */
[----:B------:R-:W-:-:S02]  /*d9e0*/  PRMT R25, RZ, 0x7610, R25 ;  /* 0x00007610ff197816 */ /* 0x000fc40000000019 */
[----:B--2---:R-:W-:-:S04]  /*d9f0*/  @!P1 LOP3.LUT R7, R7, R6, RZ, 0x3c, !PT ;  /* 0x0000000607079212 */ /* 0x004fc800078e3cff */
[----:B------:R-:W-:-:S04]  /*da00*/  @!P1 LOP3.LUT R6, R7, R6, RZ, 0x3c, !PT ;  /* 0x0000000607069212 */ /* 0x000fc800078e3cff */
[----:B------:R-:W-:-:S05]  /*da10*/  @!P1 LOP3.LUT R7, R7, R6, RZ, 0x3c, !PT ;  /* 0x0000000607079212 */ /* 0x000fca00078e3cff */
[----:B------:R-:W2:Y:S04]  /*da20*/  @!P1 LDG.E.U16 R25, desc[UR8][R6.64] ;  /* 0x0000000806199981 */ /* 0x000ea8000c1e1500 */
[----:B------:R-:W3:Y:S04]  /*da30*/  LDL R6, [R1+0x324] ;  /* 0x0003240001067983 */ /* 0x000ee80000100800 */
[----:B------:R-:W3:Y:S01]  /*da40*/  LDL R7, [R1+0x328] ;  /* 0x0003280001077983 */ /* 0x000ee20000100800 */
[----:B------:R-:W-:-:S03]  /*da50*/  PRMT R23, RZ, 0x7610, R23 ;  /* 0x00007610ff177816 */ /* 0x000fc60000000017 */
[----:B--2---:R0:W-:Y:S01]  /*da60*/  STL [R1+0x9c], R25 ;  /* 0x00009c1901007387 */ /* 0x0041e20000100800 */
[----:B------:R-:W-:-:S03]  /*da70*/  PRMT R2, RZ, 0x7610, R2 ;  /* 0x00007610ff027816 */ /* 0x000fc60000000002 */
[----:B0-----:R-:W2:Y:S01]  /*da80*/  LDL R25, [R1+0x2f8] ;  /* 0x0002f80001197983 */ /* 0x001ea20000100800 */
[----:B---3--:R-:W-:-:S04]  /*da90*/  @!P1 LOP3.LUT R7, R7, R6, RZ, 0x3c, !PT ;  /* 0x0000000607079212 */ /* 0x008fc800078e3cff */
[----:B------:R-:W-:-:S04]  /*daa0*/  @!P1 LOP3.LUT R6, R7, R6, RZ, 0x3c, !PT ;  /* 0x0000000607069212 */ /* 0x000fc800078e3cff */
[----:B------:R-:W-:-:S05]  /*dab0*/  @!P1 LOP3.LUT R7, R7, R6, RZ, 0x3c, !PT ;  /* 0x0000000607079212 */ /* 0x000fca00078e3cff */
[----:B------:R-:W3:Y:S04]  /*dac0*/  @!P1 LDG.E.U16 R23, desc[UR8][R6.64] ;  /* 0x0000000806179981 */ /* 0x000ee8000c1e1500 */
[----:B------:R-:W4:Y:S04]  /*dad0*/  LDL R6, [R1+0x314] ;  /* 0x0003140001067983 */ /* 0x000f280000100800 */
[----:B------:R-:W4:Y:S01]  /*dae0*/  LDL R7, [R1+0x318] ;  /* 0x0003180001077983 */ /* 0x000f220000100800 */
[----:B------:R-:W0:Y:S03]  /*daf0*/  S2R R28, SR_TID.X ;  /* 0x00000000001c7919 */ /* 0x000e260000002100 */
[----:B---3--:R1:W-:Y:S04]  /*db00*/  STL [R1+0x98], R23 ;  /* 0x0000981701007387 */ /* 0x0083e80000100800 */
[----:B-1----:R-:W3:Y:S01]  /*db10*/  LDL.LU R23, [R1+0x1c] ;  /* 0x00001c0001177983 */ /* 0x002ee20000300800 */
[----:B----4-:R-:W-:-:S04]  /*db20*/  @!P1 LOP3.LUT R7, R7, R6, RZ, 0x3c, !PT ;  /* 0x0000000607079212 */ /* 0x010fc800078e3cff */
[----:B------:R-:W-:-:S04]  /*db30*/  @!P1 LOP3.LUT R6, R7, R6, RZ, 0x3c, !PT ;  /* 0x0000000607069212 */ /* 0x000fc800078e3cff */
[----:B------:R-:W-:-:S05]  /*db40*/  @!P1 LOP3.LUT R7, R7, R6, RZ, 0x3c, !PT ;  /* 0x0000000607079212 */ /* 0x000fca00078e3cff */
[----:B------:R1:W4:Y:S04]  /*db50*/  @!P1 LDG.E.U16 R2, desc[UR8][R6.64] ;  /* 0x0000000806029981 */ /* 0x000328000c1e1500 */
[----:B------:R-:W1:Y:S04]  /*db60*/  LDL R6, [R1+0x304] ;  /* 0x0003040001067983 */ /* 0x000e680000100800 */
[----:B------:R-:W1:Y:S01]  /*db70*/  LDL R7, [R1+0x308] ;  /* 0x0003080001077983 */ /* 0x000e620000100800 */
[----:B0-----:R-:W-:-:S05]  /*db80*/  LOP3.LUT R28, R28, 0x3f, RZ, 0xc0, !PT ;  /* 0x0000003f1c1c7812 */ /* 0x001fca00078ec0ff */
[----:B------:R-:W-:-:S05]  /*db90*/  IMAD.SHL.U32 R28, R28, 0x2, RZ ;  /* 0x000000021c1c7824 */ /* 0x000fca00078e00ff */
[----:B------:R-:W-:Y:S04]  /*dba0*/  STS.U16 [R28+UR4+0x2000], R16 ;  /* 0x002000101c007988 */ /* 0x000fe80008000404 */
[----:B------:R-:W-:Y:S04]  /*dbb0*/  STS.U16 [R28+UR4+0x2400], R5 ;  /* 0x002400051c007988 */ /* 0x000fe80008000404 */
[----:B------:R-:W-:Y:S04]  /*dbc0*/  STS.U16 [R28+UR4+0x2800], R13 ;  /* 0x0028000d1c007988 */ /* 0x000fe80008000404 */
[----:B------:R0:W-:Y:S02]  /*dbd0*/  STS.U16 [R28+UR4+0x2c00], R8 ;  /* 0x002c00081c007988 */ /* 0x0001e40008000404 */
[----:B0-----:R-:W-:-:S02]  /*dbe0*/  PRMT R28, RZ, 0x7610, R28 ;  /* 0x00007610ff1c7816 */ /* 0x001fc4000000001c */
[----:B-1----:R-:W-:-:S04]  /*dbf0*/  @!P1 LOP3.LUT R7, R7, R6, RZ, 0x3c, !PT ;  /* 0x0000000607079212 */ /* 0x002fc800078e3cff */
[----:B------:R-:W-:-:S04]  /*dc00*/  @!P1 LOP3.LUT R6, R7, R6, RZ, 0x3c, !PT ;  /* 0x0000000607069212 */ /* 0x000fc800078e3cff */
[----:B------:R-:W-:-:S05]  /*dc10*/  @!P1 LOP3.LUT R7, R7, R6, RZ, 0x3c, !PT ;  /* 0x0000000607079212 */ /* 0x000fca00078e3cff */
[----:B------:R-:W2:Y:S04]  /*dc20*/  @!P1 LDG.E.U16 R28, desc[UR8][R6.64] ;  /* 0x00000008061c9981 */ /* 0x000ea8000c1e1500 */
[----:B----4-:R0:W-:Y:S04]  /*dc30*/  STL [R1+0x94], R2 ;  /* 0x0000940201007387 */ /* 0x0101e80000100800 */
[----:B0-----:R-:W4:Y:S04]  /*dc40*/  LDL R2, [R1+0x2d8] ;  /* 0x0002d80001027983 */ /* 0x001f280000100800 */
[----:B--2---:R-:W-:Y:S04]  /*dc50*/  STL [R1+0x90], R28 ;  /* 0x0000901c01007387 */ /* 0x004fe80000100800 */
[----:B------:R-:W2:Y:S01]  /*dc60*/  LDL R7, [R1+0x2f4] ;  /* 0x0002f40001077983 */ /* 0x000ea20000100800 */
[----:B------:R-:W-:Y:S01]  /*dc70*/  PRMT R5, RZ, 0x7610, R5 ;  /* 0x00007610ff057816 */ /* 0x000fe20000000005 */
[----:B------:R-:W-:-:S05]  /*dc80*/  @!P1 IMAD.MOV.U32 R6, RZ, RZ, R25 ;  /* 0x000000ffff069224 */ /* 0x000fca00078e0019 */
[----:B--2---:R-:W2:Y:S04]  /*dc90*/  @!P1 LDG.E.U16 R5, desc[UR8][R6.64] ;  /* 0x0000000806059981 */ /* 0x004ea8000c1e1500 */
[----:B------:R-:W3:Y:S04]  /*dca0*/  LDL R6, [R1+0x2e4] ;  /* 0x0002e40001067983 */ /* 0x000ee80000100800 */
[----:B------:R-:W3:Y:S01]  /*dcb0*/  LDL R7, [R1+0x2e8] ;  /* 0x0002e80001077983 */ /* 0x000ee20000100800 */
[----:B------:R-:W-:-:S03]  /*dcc0*/  PRMT R27, RZ, 0x7610, R27 ;  /* 0x00007610ff1b7816 */ /* 0x000fc6000000001b */
[----:B--2---:R0:W-:Y:S04]  /*dcd0*/  STL [R1+0x8c], R5 ;  /* 0x00008c0501007387 */ /* 0x0041e80000100800 */
[----:B0-----:R-:W2:Y:S01]  /*dce0*/  LDL R5, [R1+0x2c8] ;  /* 0x0002c80001057983 */ /* 0x001ea20000100800 */
[----:B---3--:R-:W-:-:S03]  /*dcf0*/  @!P1 LOP3.LUT R7, R7, R6, RZ, 0x3c, !PT ;  /* 0x0000000607079212 */ /* 0x008fc600078e3cff */
[----:B------:R-:W3:Y:S01]  /*dd00*/  LDL.LU R25, [R1+0x10] ;  /* 0x0000100001197983 */ /* 0x000ee20000300800 */
[----:B------:R-:W-:-:S04]  /*dd10*/  @!P1 LOP3.LUT R6, R7, R6, RZ, 0x3c, !PT ;  /* 0x0000000607069212 */ /* 0x000fc800078e3cff */
[----:B------:R-:W-:-:S05]  /*dd20*/  @!P1 LOP3.LUT R7, R7, R6, RZ, 0x3c, !PT ;  /* 0x0000000607079212 */ /* 0x000fca00078e3cff */
[----:B------:R4:W2:Y:S04]  /*dd30*/  @!P1 LDG.E.U16 R27, desc[UR8][R6.64] ;  /* 0x00000008061b9981 */ /* 0x0008a8000c1e1500 */
[----:B------:R-:W3:Y:S01]  /*dd40*/  LDL R7, [R1+0x2d4] ;  /* 0x0002d40001077983 */ /* 0x000ee20000100800 */
[----:B------:R-:W-:Y:S01]  /*dd50*/  PRMT R0, RZ, 0x7610, R0 ;  /* 0x00007610ff007816 */ /* 0x000fe20000000000 */
[----:B----4-:R-:W-:Y:S01]  /*dd60*/  @!P1 IMAD.MOV.U32 R6, RZ, RZ, R2 ;  /* 0x000000ffff069224 */ /* 0x010fe200078e0002 */
[----:B------:R-:W0:Y:S04]  /*dd70*/  S2R R28, SR_TID.X ;  /* 0x00000000001c7919 */ /* 0x000e280000002100 */
[----:B---3--:R-:W3:Y:S01]  /*dd80*/  @!P1 LDG.E.U16 R0, desc[UR8][R6.64] ;  /* 0x0000000806009981 */ /* 0x008ee2000c1e1500 */
[----:B0-----:R-:W-:-:S03]  /*dd90*/  LOP3.LUT R28, R28, 0x3f, RZ, 0xc0, !PT ;  /* 0x0000003f1c1c7812 */ /* 0x001fc600078ec0ff */
[----:B--2---:R0:W-:Y:S02]  /*dda0*/  STL [R1+0x88], R27 ;  /* 0x0000881b01007387 */ /* 0x0041e40000100800 */
[----:B------:R-:W-:-:S05]  /*ddb0*/  IMAD.SHL.U32 R28, R28, 0x2, RZ ;  /* 0x000000021c1c7824 */ /* 0x000fca00078e00ff */
[----:B------:R1:W-:Y:S04]  /*ddc0*/  STS.U16 [R28+UR4+0x3c00], R4 ;  /* 0x003c00041c007988 */ /* 0x0003e80008000404 */
[----:B0-----:R-:W2:Y:S04]  /*ddd0*/  LDL.LU R27, [R1+0x8] ;  /* 0x00000800011b7983 */ /* 0x001ea80000300800 */
[----:B------:R-:W4:Y:S04]  /*dde0*/  LDL R7, [R1+0x840] ;  /* 0x0008400001077983 */ /* 0x000f280000100800 */
[----:B---3--:R0:W-:Y:S04]  /*ddf0*/  STL [R1+0x84], R0 ;  /* 0x0000840001007387 */ /* 0x0081e80000100800 */
[----:B-1----:R-:W3:Y:S01]  /*de00*/  LDL R4, [R1+0x2c4] ;  /* 0x0002c40001047983 */ /* 0x002ee20000100800 */
[----:B------:R-:W-:Y:S01]  /*de10*/  PRMT R21, RZ, 0x7610, R21 ;  /* 0x00007610ff157816 */ /* 0x000fe20000000015 */
[----:B------:R-:W1:Y:S02]  /*de20*/  S2R R2, SR_TID.X ;  /* 0x0000000000027919 */ /* 0x000e640000002100 */
[----:B0-----:R-:W2:Y:S01]  /*de30*/  LDL R0, [R1+0x850] ;  /* 0x0008500001007983 */ /* 0x001ea20000100800 */
[----:B---3--:R-:W-:-:S04]  /*de40*/  @!P1 LOP3.LUT R5, R5, R4, RZ, 0x3c, !PT ;  /* 0x0000000405059212 */ /* 0x008fc800078e3cff */
[----:B------:R-:W-:-:S04]  /*de50*/  @!P1 LOP3.LUT R4, R5, R4, RZ, 0x3c, !PT ;  /* 0x0000000405049212 */ /* 0x000fc800078e3cff */
[----:B------:R-:W-:-:S05]  /*de60*/  @!P1 LOP3.LUT R5, R5, R4, RZ, 0x3c, !PT ;  /* 0x0000000405059212 */ /* 0x000fca00078e3cff */
[----:B------:R-:W3:Y:S01]  /*de70*/  @!P1 LDG.E.U16 R21, desc[UR8][R4.64] ;  /* 0x0000000804159981 */ /* 0x000ee2000c1e1500 */
[----:B-1----:R-:W-:-:S05]  /*de80*/  LOP3.LUT R2, R2, 0x3f, RZ, 0xc0, !PT ;  /* 0x0000003f02027812 */ /* 0x002fca00078ec0ff */
[----:B------:R-:W-:Y:S01]  /*de90*/  IMAD.SHL.U32 R2, R2, 0x2, RZ ;  /* 0x0000000202027824 */ /* 0x000fe200078e00ff */
[----:B------:R-:W-:Y:S04]  /*dea0*/  STS.U16 [R28+UR4+0x3000], R11 ;  /* 0x0030000b1c007988 */ /* 0x000fe80008000404 */
[----:B------:R-:W-:Y:S01]  /*deb0*/  LOP3.LUT R2, R2, 0x10, RZ, 0x3c, !PT ;  /* 0x0000001002027812 */ /* 0x000fe200078e3cff */
[----:B------:R-:W-:Y:S04]  /*dec0*/  STS.U16 [R28+UR4+0x3400], R10 ;  /* 0x0034000a1c007988 */ /* 0x000fe80008000404 */
[----:B------:R-:W-:Y:S04]  /*ded0*/  STS.U16 [R28+UR4+0x3800], R9 ;  /* 0x003800091c007988 */ /* 0x000fe80008000404 */
[----:B------:R-:W-:Y:S04]  /*dee0*/  STS.U16 [R2+UR4+0x80], R23 ;  /* 0x0000801702007988 */ /* 0x000fe80008000404 */
[----:B---3--:R0:W-:Y:S04]  /*def0*/  STL [R1+0x80], R21 ;  /* 0x0000801501007387 */ /* 0x0081e80000100800 */
[----:B0-----:R-:W3:Y:S04]  /*df00*/  LDL.LU R21, [R1+0xf38] ;  /* 0x000f380001157983 */ /* 0x001ee80000300800 */
[----:B------:R-:W4:Y:S04]  /*df10*/  LDL R4, [R1+0x2b8] ;  /* 0x0002b80001047983 */ /* 0x000f280000100800 */
[----:B------:R-:W4:Y:S04]  /*df20*/  LDL R5, [R1+0x830] ;  /* 0x0008300001057983 */ /* 0x000f280000100800 */
[----:B------:R-:W2:Y:S01]  /*df30*/  LDL.LU R23, [R1+0xf34] ;  /* 0x000f340001177983 */ /* 0x000ea20000300800 */
[----:B----4-:R-:W-:-:S04]  /*df40*/  @!P1 LOP3.LUT R5, R5, R4, RZ, 0x3c, !PT ;  /* 0x0000000405059212 */ /* 0x010fc800078e3cff */
[C---:B------:R-:W-:Y:S02]  /*df50*/  @!P1 LOP3.LUT R4, R5.reuse, R4, RZ, 0x3c, !PT ;  /* 0x0000000405049212 */ /* 0x040fe400078e3cff */
[----:B--2---:R-:W-:Y:S02]  /*df60*/  PRMT R23, RZ, 0x7610, R23 ;  /* 0x00007610ff177816 */ /* 0x004fe40000000017 */
[----:B------:R-:W-:-:S05]  /*df70*/  @!P1 LOP3.LUT R5, R5, R4, RZ, 0x3c, !PT ;  /* 0x0000000405059212 */ /* 0x000fca00078e3cff */
[----:B------:R-:W2:Y:S04]  /*df80*/  @!P1 LDG.E.U16 R23, desc[UR8][R4.64] ;  /* 0x0000000804179981 */ /* 0x000ea8000c1e1500 */
[----:B--2---:R0:W-:Y:S04]  /*df90*/  STL [R1+0x7c], R23 ;  /* 0x00007c1701007387 */ /* 0x0041e80000100800 */
[----:B0-----:R-:W2:Y:S04]  /*dfa0*/  LDL.LU R23, [R1+0xf30] ;  /* 0x000f300001177983 */ /* 0x001ea80000300800 */
[----:B------:R-:W4:Y:S04]  /*dfb0*/  LDL.LU R4, [R1+0x18] ;  /* 0x0000180001047983 */ /* 0x000f280000300800 */
[----:B------:R-:W3:Y:S01]  /*dfc0*/  LDL R5, [R1+0x834] ;  /* 0x0008340001057983 */ /* 0x000ee20000100800 */
[----:B--2---:R-:W-:-:S03]  /*dfd0*/  PRMT R23, RZ, 0x7610, R23 ;  /* 0x00007610ff177816 */ /* 0x004fc60000000017 */
[----:B----4-:R0:W-:Y:S02]  /*dfe0*/  STS.U16 [R2+UR4+0x480], R4 ;  /* 0x0004800402007988 */ /* 0x0101e40008000404 */
[----:B0-----:R-:W-:Y:S02]  /*dff0*/  @!P1 IMAD.MOV.U32 R4, RZ, RZ, R7 ;  /* 0x000000ffff049224 */ /* 0x001fe400078e0007 */
[----:B------:R-:W2:Y:S04]  /*e000*/  LDL R7, [R1+0x880] ;  /* 0x0008800001077983 */ /* 0x000ea80000100800 */
[----:B---3--:R-:W3:Y:S04]  /*e010*/  @!P1 LDG.E.U16 R23, desc[UR8][R4.64] ;  /* 0x0000000804179981 */ /* 0x008ee8000c1e1500 */
[----:B---3--:R0:W-:Y:S04]  /*e020*/  STL [R1+0x78], R23 ;  /* 0x0000781701007387 */ /* 0x0081e80000100800 */
[----:B0-----:R-:W3:Y:S04]  /*e030*/  LDL.LU R23, [R1+0xf2c] ;  /* 0x000f2c0001177983 */ /* 0x001ee80000300800 */
[----:B------:R-:W4:Y:S04]  /*e040*/  LDL.LU R4, [R1+0x14] ;  /* 0x0000140001047983 */ /* 0x000f280000300800 */
[----:B------:R-:W2:Y:S01]  /*e050*/  LDL R5, [R1+0x844] ;  /* 0x0008440001057983 */ /* 0x000ea20000100800 */
[----:B---3--:R-:W-:-:S03]  /*e060*/  PRMT R23, RZ, 0x7610, R23 ;  /* 0x00007610ff177816 */ /* 0x008fc60000000017 */
[----:B----4-:R0:W-:Y:S02]  /*e070*/  STS.U16 [R2+UR4+0x880], R4 ;  /* 0x0008800402007988 */ /* 0x0101e40008000404 */
[----:B0-----:R-:W-:Y:S02]  /*e080*/  @!P1 IMAD.MOV.U32 R4, RZ, RZ, R0 ;  /* 0x000000ffff049224 */ /* 0x001fe400078e0000 */
[----:B------:R-:W3:Y:S04]  /*e090*/  LDL R0, [R1+0x890] ;  /* 0x0008900001007983 */ /* 0x000ee80000100800 */
[----:B--2---:R-:W2:Y:S04]  /*e0a0*/  @!P1 LDG.E.U16 R23, desc[UR8][R4.64] ;  /* 0x0000000804179981 */ /* 0x004ea8000c1e1500 */
[----:B------:R-:W-:Y:S04]  /*e0b0*/  STS.U16 [R2+UR4+0xc80], R25 ;  /* 0x000c801902007988 */ /* 0x000fe80008000404 */
[----:B--2---:R0:W-:Y:S04]  /*e0c0*/  STL [R1+0x74], R23 ;  /* 0x0000741701007387 */ /* 0x0041e80000100800 */
[----:B0-----:R-:W2:Y:S04]  /*e0d0*/  LDL.LU R23, [R1+0xf28] ;  /* 0x000f280001177983 */ /* 0x001ea80000300800 */
[----:B------:R-:W4:Y:S04]  /*e0e0*/  LDL R4, [R1+0x854] ;  /* 0x0008540001047983 */ /* 0x000f280000100800 */
[----:B------:R-:W4:Y:S04]  /*e0f0*/  LDL R5, [R1+0x860] ;  /* 0x0008600001057983 */ /* 0x000f280000100800 */
[----:B------:R-:W3:Y:S01]  /*e100*/  LDL.LU R25, [R1+0xf24] ;  /* 0x000f240001197983 */ /* 0x000ee20000300800 */
[----:B----4-:R-:W-:-:S04]  /*e110*/  @!P1 LOP3.LUT R5, R5, R4, RZ, 0x3c, !PT ;  /* 0x0000000405059212 */ /* 0x010fc800078e3cff */
[C---:B------:R-:W-:Y:S02]  /*e120*/  @!P1 LOP3.LUT R4, R5.reuse, R4, RZ, 0x3c, !PT ;  /* 0x0000000405049212 */ /* 0x040fe400078e3cff */
[----:B---3--:R-:W-:Y:S02]  /*e130*/  PRMT R25, RZ, 0x7610, R25 ;  /* 0x00007610ff197816 */ /* 0x008fe40000000019 */
[----:B------:R-:W-:-:S05]  /*e140*/  @!P1 LOP3.LUT R5, R5, R4, RZ, 0x3c, !PT ;  /* 0x0000000405059212 */ /* 0x000fca00078e3cff */
[----:B------:R-:W3:Y:S04]  /*e150*/  @!P1 LDG.E.U16 R25, desc[UR8][R4.64] ;  /* 0x0000000804199981 */ /* 0x000ee8000c1e1500 */
        /* <DEDUP_REMOVED lines=13> */
[----:B------:R-:W4:Y:S04]  /*e230*/  LDL.LU R4, [R1] ;  /* 0x0000000001047983 */ /* 0x000f280000300800 */
[----:B------:R-:W3:Y:S01]  /*e240*/  LDL R5, [R1+0x874] ;  /* 0x0008740001057983 */ /* 0x000ee20000100800 */
[----:B--2---:R-:W-:-:S03]  /*e250*/  PRMT R27, RZ, 0x7610, R27 ;  /* 0x00007610ff1b7816 */ /* 0x004fc6000000001b */
[----:B----4-:R0:W-:Y:S02]  /*e260*/  STS.U16 [R2+UR4+0x1480], R4 ;  /* 0x0014800402007988 */ /* 0x0101e40008000404 */
[----:B0-----:R-:W-:Y:S02]  /*e270*/  @!P1 IMAD.MOV.U32 R4, RZ, RZ, R7 ;  /* 0x000000ffff049224 */ /* 0x001fe400078e0007 */
[----:B------:R-:W2:Y:S04]  /*e280*/  LDL R7, [R1+0x430] ;  /* 0x0004300001077983 */ /* 0x000ea80000100800 */
[----:B---3--:R-:W3:Y:S01]  /*e290*/  @!P1 LDG.E.U16 R27, desc[UR8][R4.64] ;  /* 0x00000008041b9981 */ /* 0x008ee2000c1e1500 */
[----:B------:R-:W-:-:S03]  /*e2a0*/  PRMT R25, RZ, 0x7610, R25 ;  /* 0x00007610ff197816 */ /* 0x000fc60000000019 */
[----:B---3--:R0:W-:Y:S04]  /*e2b0*/  STL [R1+0x68], R27 ;  /* 0x0000681b01007387 */ /* 0x0081e80000100800 */
[----:B0-----:R-:W3:Y:S04]  /*e2c0*/  LDL.LU R27, [R1+0xf14] ;  /* 0x000f1400011b7983 */ /* 0x001ee80000300800 */
[----:B------:R-:W4:Y:S01]  /*e2d0*/  LDL R5, [R1+0x884] ;  /* 0x0008840001057983 */ /* 0x000f220000100800 */
[----:B------:R-:W-:Y:S02]  /*e2e0*/  @!P1 IMAD.MOV.U32 R4, RZ, RZ, R0 ;  /* 0x000000ffff049224 */ /* 0x000fe400078e0000 */
[----:B------:R-:W0:Y:S03]  /*e2f0*/  S2R R0, SR_TID.X ;  /* 0x0000000000007919 */ /* 0x000e260000002100 */
[----:B----4-:R-:W4:Y:S01]  /*e300*/  @!P1 LDG.E.U16 R25, desc[UR8][R4.64] ;  /* 0x0000000804199981 */ /* 0x010f22000c1e1500 */
[----:B0-----:R-:W-:-:S04]  /*e310*/  LOP3.LUT R0, R0, 0x3f, RZ, 0xc0, !PT ;  /* 0x0000003f00007812 */ /* 0x001fc800078ec0ff */
[----:B------:R-:W-:Y:S01]  /*e320*/  ISETP.GE.AND P0, PT, R0, R3, PT ;  /* 0x000000030000720c */ /* 0x000fe20003f06270 */
[----:B----4-:R0:W-:Y:S04]  /*e330*/  STL [R1+0x64], R25 ;  /* 0x0000641901007387 */ /* 0x0101e80000100800 */
[----:B0-----:R-:W4:Y:S04]  /*e340*/  LDL.LU R25, [R1+0xf10] ;  /* 0x000f100001197983 */ /* 0x001f280000300800 */
[----:B------:R-:W2:Y:S04]  /*e350*/  LDL R4, [R1+0x894] ;  /* 0x0008940001047983 */ /* 0x000ea80000100800 */
[----:B------:R-:W2:Y:S04]  /*e360*/  LDL R5, [R1+0x8a0] ;  /* 0x0008a00001057983 */ /* 0x000ea80000100800 */
[----:B------:R-:W3:Y:S01]  /*e370*/  LDL.LU R0, [R1+0xf0c] ;  /* 0x000f0c0001007983 */ /* 0x000ee20000300800 */
[----:B------:R-:W-:-:S03]  /*e380*/  PRMT R21, RZ, 0x7610, R21 ;  /* 0x00007610ff157816 */ /* 0x000fc60000000015 */
[----:B------:R-:W4:Y:S01]  /*e390*/  LDL R3, [R1+0x42c] ;  /* 0x00042c0001037983 */ /* 0x000f220000100800 */
[----:B--2---:R-:W-:-:S04]  /*e3a0*/  @!P1 LOP3.LUT R5, R5, R4, RZ, 0x3c, !PT ;  /* 0x0000000405059212 */ /* 0x004fc800078e3cff */
[C---:B------:R-:W-:Y:S02]  /*e3b0*/  @!P1 LOP3.LUT R4, R5.reuse, R4, RZ, 0x3c, !PT ;  /* 0x0000000405049212 */ /* 0x040fe400078e3cff */
[----:B---3--:R-:W-:Y:S02]  /*e3c0*/  PRMT R0, RZ, 0x7610, R0 ;  /* 0x00007610ff007816 */ /* 0x008fe40000000000 */
[----:B------:R-:W-:-:S05]  /*e3d0*/  @!P1 LOP3.LUT R5, R5, R4, RZ, 0x3c, !PT ;  /* 0x0000000405059212 */ /* 0x000fca00078e3cff */
[----:B------:R0:W2:Y:S04]  /*e3e0*/  @!P1 LDG.E.U16 R0, desc[UR8][R4.64] ;  /* 0x0000000804009981 */ /* 0x0000a8000c1e1500 */
[----:B------:R-:W0:Y:S04]  /*e3f0*/  LDL R4, [R1+0x8a4] ;  /* 0x0008a40001047983 */ /* 0x000e280000100800 */
[----:B------:R-:W0:Y:S02]  /*e400*/  LDL R5, [R1+0x8ac] ;  /* 0x0008ac0001057983 */ /* 0x000e240000100800 */
[----:B0-----:R-:W-:-:S04]  /*e410*/  @!P1 LOP3.LUT R5, R5, R4, RZ, 0x3c, !PT ;  /* 0x0000000405059212 */ /* 0x001fc800078e3cff */
[----:B------:R-:W-:-:S04]  /*e420*/  @!P1 LOP3.LUT R4, R5, R4, RZ, 0x3c, !PT ;  /* 0x0000000405049212 */ /* 0x000fc800078e3cff */
[----:B------:R-:W-:-:S05]  /*e430*/  @!P1 LOP3.LUT R5, R5, R4, RZ, 0x3c, !PT ;  /* 0x0000000405059212 */ /* 0x000fca00078e3cff */
[----:B------:R-:W3:Y:S04]  /*e440*/  @!P1 LDG.E.U16 R21, desc[UR8][R4.64] ;  /* 0x0000000804159981 */ /* 0x000ee8000c1e1500 */
[----:B--2---:R-:W-:Y:S04]  /*e450*/  STL [R1+0xe90], R0 ;  /* 0x000e900001007387 */ /* 0x004fe80000100800 */
[----:B---3--:R0:W-:Y:S04]  /*e460*/  STL [R1], R21 ;  /* 0x0000001501007387 */ /* 0x0081e80000100800 */
[----:B0-----:R-:W2:Y:S01]  /*e470*/  LDL.LU R21, [R1+0xf08] ;  /* 0x000f080001157983 */ /* 0x001ea20000300800 */
[----:B------:R-:W-:-:S02]  /*e480*/  @!P0 IMAD.MOV.U32 R4, RZ, RZ, R7 ;  /* 0x000000ffff048224 */ /* 0x000fc400078e0007 */
[----:B----4-:R-:W-:Y:S01]  /*e490*/  @!P0 IMAD.MOV.U32 R5, RZ, RZ, R3 ;  /* 0x000000ffff058224 */ /* 0x010fe200078e0003 */
[----:B------:R-:W3:Y:S04]  /*e4a0*/  LDL R7, [R1+0x3ec] ;  /* 0x0003ec0001077983 */ /* 0x000ee80000100800 */
[----:B------:R-:W4:Y:S01]  /*e4b0*/  LDL R3, [R1+0x3f0] ;  /* 0x0003f00001037983 */ /* 0x000f220000100800 */
[----:B--2---:R-:W-:-:S06]  /*e4c0*/  PRMT R21, RZ, 0x7610, R21 ;  /* 0x00007610ff157816 */ /* 0x004fcc0000000015 */
[----:B------:R-:W2:Y:S04]  /*e4d0*/  @!P0 LDG.E.U16 R21, desc[UR8][R4.64] ;  /* 0x0000000804158981 */ /* 0x000ea8000c1e1500 */
[----:B--2---:R0:W-:Y:S04]  /*e4e0*/  STL [R1+0x60], R21 ;  /* 0x0000601501007387 */ /* 0x0041e80000100800 */
[----:B0-----:R-:W2:Y:S04]  /*e4f0*/  LDL.LU R21, [R1+0xf04] ;  /* 0x000f040001157983 */ /* 0x001ea80000300800 */
[----:B------:R-:W3:Y:S04]  /*e500*/  LDL R4, [R1+0x41c] ;  /* 0x00041c0001047983 */ /* 0x000ee80000100800 */
[----:B------:R-:W3:Y:S01]  /*e510*/  LDL R5, [R1+0x420] ;  /* 0x0004200001057983 */ /* 0x000ee20000100800 */
[----:B------:R-:W-:-:S02]  /*e520*/  PRMT R6, RZ, 0x7610, R6 ;  /* 0x00007610ff067816 */ /* 0x000fc40000000006 */
[----:B---3--:R-:W-:-:S04]  /*e530*/  @!P0 LOP3.LUT R5, R5, R4, RZ, 0x3c, !PT ;  /* 0x0000000405058212 */ /* 0x008fc800078e3cff */
[----:B------:R-:W-:-:S04]  /*e540*/  @!P0 LOP3.LUT R4, R5, R4, RZ, 0x3c, !PT ;  /* 0x0000000405048212 */ /* 0x000fc800078e3cff */
[----:B------:R-:W-:-:S05]  /*e550*/  @!P0 LOP3.LUT R5, R5, R4, RZ, 0x3c, !PT ;  /* 0x0000000405058212 */ /* 0x000fca00078e3cff */
[----:B------:R0:W3:Y:S04]  /*e560*/  @!P0 LDG.E.U16 R6, desc[UR8][R4.64] ;  /* 0x0000000804068981 */ /* 0x0000e8000c1e1500 */
[----:B------:R-:W0:Y:S04]  /*e570*/  LDL R4, [R1+0x40c] ;  /* 0x00040c0001047983 */ /* 0x000e280000100800 */
[----:B------:R-:W0:Y:S01]  /*e580*/  LDL R5, [R1+0x410] ;  /* 0x0004100001057983 */ /* 0x000e220000100800 */
[----:B------:R-:W-:Y:S02]  /*e590*/  PRMT R17, RZ, 0x7610, R17 ;  /* 0x00007610ff117816 */ /* 0x000fe40000000011 */
[----:B0-----:R-:W-:-:S04]  /*e5a0*/  @!P0 LOP3.LUT R5, R5, R4, RZ, 0x3c, !PT ;  /* 0x0000000405058212 */ /* 0x001fc800078e3cff */
[----:B------:R-:W-:-:S04]  /*e5b0*/  @!P0 LOP3.LUT R4, R5, R4, RZ, 0x3c, !PT ;  /* 0x0000000405048212 */ /* 0x000fc800078e3cff */
[----:B------:R-:W-:-:S05]  /*e5c0*/  @!P0 LOP3.LUT R5, R5, R4, RZ, 0x3c, !PT ;  /* 0x0000000405058212 */ /* 0x000fca00078e3cff */
[----:B------:R-:W4:Y:S04]  /*e5d0*/  @!P0 LDG.E.U16 R17, desc[UR8][R4.64] ;  /* 0x0000000804118981 */ /* 0x000f28000c1e1500 */
[----:B---3--:R0:W-:Y:S04]  /*e5e0*/  STL [R1+0x1c], R6 ;  /* 0x00001c0601007387 */ /* 0x0081e80000100800 */
[----:B0-----:R-:W3:Y:S04]  /*e5f0*/  LDL R6, [R1+0x3e0] ;  /* 0x0003e00001067983 */ /* 0x001ee80000100800 */
[----:B----4-:R0:W-:Y:S04]  /*e600*/  STL [R1+0x18], R17 ;  /* 0x0000181101007387 */ /* 0x0101e80000100800 */
[----:B0-----:R-:W4:Y:S04]  /*e610*/  LDL.LU R17, [R1+0xf00] ;  /* 0x000f000001117983 */ /* 0x001f280000300800 */
[----:B------:R-:W2:Y:S04]  /*e620*/  LDL R4, [R1+0x3fc] ;  /* 0x0003fc0001047983 */ /* 0x000ea80000100800 */
[----:B------:R-:W2:Y:S01]  /*e630*/  LDL R5, [R1+0x400] ;  /* 0x0004000001057983 */ /* 0x000ea20000100800 */
[----:B------:R-:W-:-:S02]  /*e640*/  PRMT R15, RZ, 0x7610, R15 ;  /* 0x00007610ff0f7816 */ /* 0x000fc4000000000f */
[----:B------:R-:W-:Y:S02]  /*e650*/  PRMT R14, RZ, 0x7610, R14 ;  /* 0x00007610ff0e7816 */ /* 0x000fe4000000000e */
[----:B--2---:R-:W-:-:S04]  /*e660*/  @!P0 LOP3.LUT R5, R5, R4, RZ, 0x3c, !PT ;  /* 0x0000000405058212 */ /* 0x004fc800078e3cff */
[----:B------:R-:W-:-:S04]  /*e670*/  @!P0 LOP3.LUT R4, R5, R4, RZ, 0x3c, !PT ;  /* 0x0000000405048212 */ /* 0x000fc800078e3cff */
[----:B------:R-:W-:-:S05]  /*e680*/  @!P0 LOP3.LUT R5, R5, R4, RZ, 0x3c, !PT ;  /* 0x0000000405058212 */ /* 0x000fca00078e3cff */
[----:B------:R0:W2:Y:S02]  /*e690*/  @!P0 LDG.E.U16 R15, desc[UR8][R4.64] ;  /* 0x00000008040f8981 */ /* 0x0000a4000c1e1500 */
[----:B0-----:R-:W-:Y:S02]  /*e6a0*/  @!P0 IMAD.MOV.U32 R4, RZ, RZ, R3 ;  /* 0x000000ffff048224 */ /* 0x001fe400078e0003 */
[----:B------:R-:W-:-:S05]  /*e6b0*/  @!P0 IMAD.MOV.U32 R5, RZ, RZ, R7 ;  /* 0x000000ffff058224 */ /* 0x000fca00078e0007 */
[----:B------:R-:W3:Y:S04]  /*e6c0*/  @!P0 LDG.E.U16 R14, desc[UR8][R4.64] ;  /* 0x00000008040e8981 */ /* 0x000ee8000c1e1500 */
[----:B--2---:R0:W-:Y:S04]  /*e6d0*/  STL [R1+0x14], R15 ;  /* 0x0000140f01007387 */ /* 0x0041e80000100800 */
[----:B0-----:R-:W2:Y:S04]  /*e6e0*/  LDL.LU R15, [R1+0xefc] ;  /* 0x000efc00010f7983 */ /* 0x001ea80000300800 */
[----:B------:R-:W2:Y:S04]  /*e6f0*/  LDL R7, [R1+0x3bc] ;  /* 0x0003bc0001077983 */ /* 0x000ea80000100800 */
[----:B------:R-:W2:Y:S04]  /*e700*/  LDL R3, [R1+0x3c0] ;  /* 0x0003c00001037983 */ /* 0x000ea80000100800 */
[----:B---3--:R0:W-:Y:S04]  /*e710*/  STL [R1+0x10], R14 ;  /* 0x0000100e01007387 */ /* 0x0081e80000100800 */
[----:B0-----:R-:W3:Y:S04]  /*e720*/  LDL.LU R14, [R1+0xef8] ;  /* 0x000ef800010e7983 */ /* 0x001ee80000300800 */
[----:B------:R-:W4:Y:S01]  /*e730*/  LDL R5, [R1+0x3dc] ;  /* 0x0003dc0001057983 */ /* 0x000f220000100800 */
[----:B------:R-:W-:Y:S01]  /*e740*/  PRMT R0, RZ, 0x7610, R0 ;  /* 0x00007610ff007816 */ /* 0x000fe20000000000 */
[----:B------:R-:W-:-:S02]  /*e750*/  @!P0 IMAD.MOV.U32 R4, RZ, RZ, R6 ;  /* 0x000000ffff048224 */ /* 0x000fc400078e0006 */
[----:B------:R-:W3:Y:S04]  /*e760*/  LDL.LU R6, [R1+0x214] ;  /* 0x0002140001067983 */ /* 0x000ee80000300800 */
[----:B----4-:R0:W4:Y:S04]  /*e770*/  @!P0 LDG.E.U16 R0, desc[UR8][R4.64] ;  /* 0x0000000804008981 */ /* 0x010128000c1e1500 */
[----:B------:R-:W0:Y:S04]  /*e780*/  LDL R4, [R1+0x3cc] ;  /* 0x0003cc0001047983 */ /* 0x000e280000100800 */
[----:B------:R-:W0:Y:S01]  /*e790*/  LDL R5, [R1+0x3d0] ;  /* 0x0003d00001057983 */ /* 0x000e220000100800 */
[----:B------:R-:W-:-:S03]  /*e7a0*/  PRMT R28, RZ, 0x7610, R28 ;  /* 0x00007610ff1c7816 */ /* 0x000fc6000000001c */
[----:B------:R-:W-:Y:S04]  /*e7b0*/  STS.U16 [R2+UR4+0x1880], R27 ;  /* 0x0018801b02007988 */ /* 0x000fe80008000404 */
[----:B------:R-:W-:Y:S04]  /*e7c0*/  STS.U16 [R2+UR4+0x1c80], R25 ;  /* 0x001c801902007988 */ /* 0x000fe80008000404 */
[----:B------:R-:W-:Y:S04]  /*e7d0*/  STS.U16 [R2+UR4+0x2080], R23 ;  /* 0x0020801702007988 */ /* 0x000fe80008000404 */
[----:B------:R-:W-:Y:S04]  /*e7e0*/  STS.U16 [R2+UR4+0x2480], R21 ;  /* 0x0024801502007988 */ /* 0x000fe80008000404 */
[----:B------:R-:W-:Y:S04]  /*e7f0*/  STS.U16 [R2+UR4+0x2880], R19 ;  /* 0x0028801302007988 */ /* 0x000fe80008000404 */
[----:B------:R-:W-:Y:S04]  /*e800*/  STS.U16 [R2+UR4+0x2c80], R17 ;  /* 0x002c801102007988 */ /* 0x000fe80008000404 */
[----:B--2---:R-:W-:Y:S04]  /*e810*/  STS.U16 [R2+UR4+0x3080], R15 ;  /* 0x0030800f02007988 */ /* 0x004fe80008000404 */
[----:B---3--:R-:W-:Y:S04]  /*e820*/  STS.U16 [R2+UR4+0x3480], R14 ;  /* 0x0034800e02007988 */ /* 0x008fe80008000404 */
[----:B------:R-:W-:Y:S01]  /*e830*/  STS.U16 [R2+UR4+0x3880], R12 ;  /* 0x0038800c02007988 */ /* 0x000fe20008000404 */
[----:B0-----:R-:W-:-:S04]  /*e840*/  @!P0 LOP3.LUT R5, R5, R4, RZ, 0x3c, !PT ;  /* 0x0000000405058212 */ /* 0x001fc800078e3cff */
[----:B------:R-:W-:-:S04]  /*e850*/  @!P0 LOP3.LUT R4, R5, R4, RZ, 0x3c, !PT ;  /* 0x0000000405048212 */ /* 0x000fc800078e3cff */
[----:B------:R-:W-:-:S05]  /*e860*/  @!P0 LOP3.LUT R5, R5, R4, RZ, 0x3c, !PT ;  /* 0x0000000405058212 */ /* 0x000fca00078e3cff */
[----:B------:R-:W2:Y:S04]  /*e870*/  @!P0 LDG.E.U16 R28, desc[UR8][R4.64] ;  /* 0x00000008041c8981 */ /* 0x000ea8000c1e1500 */
[----:B----4-:R0:W-:Y:S04]  /*e880*/  STL [R1+0xe94], R0 ;  /* 0x000e940001007387 */ /* 0x0101e80000100800 */
[----:B0-----:R-:W3:Y:S04]  /*e890*/  LDL R0, [R1+0x3b0] ;  /* 0x0003b00001007983 */ /* 0x001ee80000100800 */
[----:B------:R-:W4:Y:S01]  /*e8a0*/  LDL.LU R2, [R1+0xef4] ;  /* 0x000ef40001027983 */ /* 0x000f220000300800 */
[----:B------:R-:W-:-:S03]  /*e8b0*/  PRMT R29, RZ, 0x7610, R29 ;  /* 0x00007610ff1d7816 */ /* 0x000fc6000000001d */
[----:B--2---:R0:W-:Y:S02]  /*e8c0*/  STL [R1+0x8], R28 ;  /* 0x0000081c01007387 */ /* 0x0041e40000100800 */
[----:B0-----:R-:W0:Y:S02]  /*e8d0*/  S2R R28, SR_TID.X ;  /* 0x00000000001c7919 */ /* 0x001e240000002100 */
[----:B0-----:R-:W-:-:S05]  /*e8e0*/  LOP3.LUT R28, R28, 0x3f, RZ, 0xc0, !PT ;  /* 0x0000003f1c1c7812 */ /* 0x001fca00078ec0ff */
[----:B------:R-:W-:-:S05]  /*e8f0*/  IMAD.SHL.U32 R28, R28, 0x2, RZ ;  /* 0x000000021c1c7824 */ /* 0x000fca00078e00ff */
[----:B------:R-:W-:-:S05]  /*e900*/  LOP3.LUT R5, R28, 0x10, RZ, 0x3c, !PT ;  /* 0x000000101c057812 */ /* 0x000fca00078e3cff */
[----:B----4-:R0:W-:Y:S01]  /*e910*/  STS.U16 [R5+UR4+0x3c80], R2 ;  /* 0x003c800205007988 */ /* 0x0101e20008000404 */
[----:B------:R-:W-:-:S03]  /*e920*/  LOP3.LUT R4, R28, 0x20, RZ, 0x3c, !PT ;  /* 0x000000201c047812 */ /* 0x000fc600078e3cff */
[----:B------:R-:W2:Y:S01]  /*e930*/  LDL.LU R28, [R1+0x240] ;  /* 0x00024000011c7983 */ /* 0x000ea20000300800 */
[----:B0-----:R-:W-:-:S03]  /*e940*/  @!P0 IMAD.MOV.U32 R2, RZ, RZ, R3 ;  /* 0x000000ffff028224 */ /* 0x001fc600078e0003 */
[----:B------:R-:W4:Y:S01]  /*e950*/  LDL R5, [R1+0x390] ;  /* 0x0003900001057983 */ /* 0x000f220000100800 */
[----:B------:R-:W-:-:S03]  /*e960*/  @!P0 IMAD.MOV.U32 R3, RZ, RZ, R7 ;  /* 0x000000ffff038224 */ /* 0x000fc600078e0007 */
[----:B------:R-:W2:Y:S04]  /*e970*/  LDL R7, [R1+0x38c] ;  /* 0x00038c0001077983 */ /* 0x000ea80000100800 */
[----:B------:R-:W3:Y:S04]  /*e980*/  @!P0 LDG.E.U16 R29, desc[UR8][R2.64] ;  /* 0x00000008021d8981 */ /* 0x000ee8000c1e1500 */
[----:B------:R-:W4:Y:S04]  /*e990*/  LDL.LU R2, [R1+0x254] ;  /* 0x0002540001027983 */ /* 0x000f280000300800 */
[----:B------:R-:W2:Y:S01]  /*e9a0*/  LDL R3, [R1+0x3ac] ;  /* 0x0003ac0001037983 */ /* 0x000ea20000100800 */
[----:B------:R-:W-:-:S03]  /*e9b0*/  PRMT R27, RZ, 0x7610, R27 ;  /* 0x00007610ff1b7816 */ /* 0x000fc6000000001b */
[----:B---3--:R0:W-:Y:S04]  /*e9c0*/  STL [R1+0xe98], R29 ;  /* 0x000e981d01007387 */ /* 0x0081e80000100800 */
[----:B----4-:R1:W-:Y:S04]  /*e9d0*/  STS.U16 [R4+UR4+0x100], R2 ;  /* 0x0001000204007988 */ /* 0x0103e80008000404 */
[----:B0-----:R-:W3:Y:S01]  /*e9e0*/  LDL.LU R29, [R1+0x22c] ;  /* 0x00022c00011d7983 */ /* 0x001ee20000300800 */
[----:B-1----:R-:W-:Y:S01]  /*e9f0*/  @!P0 IMAD.MOV.U32 R2, RZ, RZ, R0 ;  /* 0x000000ffff028224 */ /* 0x002fe200078e0000 */
[----:B------:R-:W-:-:S02]  /*ea00*/  PRMT R26, RZ, 0x7610, R26 ;  /* 0x00007610ff1a7816 */ /* 0x000fc4000000001a */
[----:B------:R-:W4:Y:S04]  /*ea10*/  LDL R0, [R1+0x380] ;  /* 0x0003800001007983 */ /* 0x000f280000100800 */
[----:B--2---:R0:W2:Y:S04]  /*ea20*/  @!P0 LDG.E.U16 R27, desc[UR8][R2.64] ;  /* 0x00000008021b8981 */ /* 0x0040a8000c1e1500 */
[----:B------:R-:W0:Y:S04]  /*ea30*/  LDL R2, [R1+0x39c] ;  /* 0x00039c0001027983 */ /* 0x000e280000100800 */
[----:B------:R-:W0:Y:S02]  /*ea40*/  LDL R3, [R1+0x3a0] ;  /* 0x0003a00001037983 */ /* 0x000e240000100800 */
[----:B0-----:R-:W-:-:S04]  /*ea50*/  @!P0 LOP3.LUT R3, R3, R2, RZ, 0x3c, !PT ;  /* 0x0000000203038212 */ /* 0x001fc800078e3cff */
[----:B------:R-:W-:-:S04]  /*ea60*/  @!P0 LOP3.LUT R2, R3, R2, RZ, 0x3c, !PT ;  /* 0x0000000203028212 */ /* 0x000fc800078e3cff */
[----:B------:R-:W-:-:S05]  /*ea70*/  @!P0 LOP3.LUT R3, R3, R2, RZ, 0x3c, !PT ;  /* 0x0000000203038212 */ /* 0x000fca00078e3cff */
[----:B------:R0:W3:Y:S01]  /*ea80*/  @!P0 LDG.E.U16 R26, desc[UR8][R2.64] ;  /* 0x00000008021a8981 */ /* 0x0000e2000c1e1500 */
[----:B------:R-:W-:-:S03]  /*ea90*/  PRMT R25, RZ, 0x7610, R25 ;  /* 0x00007610ff197816 */ /* 0x000fc60000000019 */
[----:B--2---:R1:W-:Y:S01]  /*eaa0*/  STL [R1+0xeac], R27 ;  /* 0x000eac1b01007387 */ /* 0x0043e20000100800 */
[----:B0-----:R-:W-:Y:S02]  /*eab0*/  @!P0 IMAD.MOV.U32 R2, RZ, RZ, R5 ;  /* 0x000000ffff028224 */ /* 0x001fe400078e0005 */
[----:B------:R-:W-:Y:S01]  /*eac0*/  @!P0 IMAD.MOV.U32 R3, RZ, RZ, R7 ;  /* 0x000000ffff038224 */ /* 0x000fe200078e0007 */
[----:B-1----:R-:W2:Y:S04]  /*ead0*/  LDL.LU R27, [R1+0x1e8] ;  /* 0x0001e800011b7983 */ /* 0x002ea80000300800 */
[----:B------:R4:W2:Y:S04]  /*eae0*/  @!P0 LDG.E.U16 R25, desc[UR8][R2.64] ;  /* 0x0000000802198981 */ /* 0x0008a8000c1e1500 */
[----:B---3--:R0:W-:Y:S04]  /*eaf0*/  STL [R1+0xeb0], R26 ;  /* 0x000eb01a01007387 */ /* 0x0081e80000100800 */
[----:B0-----:R-:W3:Y:S01]  /*eb00*/  LDL R26, [R1+0x37c] ;  /* 0x00037c00011a7983 */ /* 0x001ee20000100800 */
[----:B------:R-:W-:Y:S01]  /*eb10*/  PRMT R24, RZ, 0x7610, R24 ;  /* 0x00007610ff187816 */ /* 0x000fe20000000018 */
[----:B----4-:R-:W-:-:S02]  /*eb20*/  @!P0 IMAD.MOV.U32 R2, RZ, RZ, R0 ;  /* 0x000000ffff028224 */ /* 0x010fc400078e0000 */
[----:B------:R-:W-:Y:S04]  /*eb30*/  STS.U16 [R4+UR4+0x500], R28 ;  /* 0x0005001c04007988 */ /* 0x000fe80008000404 */
[----:B------:R0:W-:Y:S04]  /*eb40*/  STS.U16 [R4+UR4+0x900], R29 ;  /* 0x0009001d04007988 */ /* 0x0001e80008000404 */
[----:B------:R1:W-:Y:S04]  /*eb50*/  STS.U16 [R4+UR4+0xd00], R6 ;  /* 0x000d000604007988 */ /* 0x0003e80008000404 */
[----:B0-----:R-:W4:Y:S04]  /*eb60*/  LDL R29, [R1+0x370] ;  /* 0x00037000011d7983 */ /* 0x001f280000100800 */
[----:B------:R-:W4:Y:S04]  /*eb70*/  LDL.LU R7, [R1+0x1c4] ;  /* 0x0001c40001077983 */ /* 0x000f280000300800 */
[----:B--2---:R0:W-:Y:S04]  /*eb80*/  STL [R1+0xea0], R25 ;  /* 0x000ea01901007387 */ /* 0x0041e80000100800 */
[----:B-1----:R-:W2:Y:S04]  /*eb90*/  LDL R6, [R1+0x35c] ;  /* 0x00035c0001067983 */ /* 0x002ea80000100800 */
[----:B------:R-:W2:Y:S04]  /*eba0*/  LDL R5, [R1+0x360] ;  /* 0x0003600001057983 */ /* 0x000ea80000100800 */
[----:B0-----:R-:W2:Y:S01]  /*ebb0*/  LDL R25, [R1+0x350] ;  /* 0x0003500001197983 */ /* 0x001ea20000100800 */
[----:B---3--:R-:W-:-:S03]  /*ebc0*/  @!P0 IMAD.MOV.U32 R3, RZ, RZ, R26 ;  /* 0x000000ffff038224 */ /* 0x008fc600078e001a */
[----:B------:R-:W3:Y:S04]  /*ebd0*/  LDL R26, [R1+0x34c] ;  /* 0x00034c00011a7983 */ /* 0x000ee80000100800 */
[----:B------:R-:W3:Y:S04]  /*ebe0*/  LDL.LU R0, [R1+0x1b0] ;  /* 0x0001b00001007983 */ /* 0x000ee80000300800 */
[----:B------:R4:W3:Y:S04]  /*ebf0*/  @!P0 LDG.E.U16 R24, desc[UR8][R2.64] ;  /* 0x0000000802188981 */ /* 0x0008e8000c1e1500 */
[----:B------:R-:W4:Y:S04]  /*ec00*/  LDL.LU R2, [R1+0x1fc] ;  /* 0x0001fc0001027983 */ /* 0x000f280000300800 */
[----:B------:R-:W2:Y:S01]  /*ec10*/  LDL R3, [R1+0x36c] ;  /* 0x00036c0001037983 */ /* 0x000ea20000100800 */
[----:B------:R-:W-:-:S02]  /*ec20*/  PRMT R23, RZ, 0x7610, R23 ;  /* 0x00007610ff177816 */ /* 0x000fc40000000017 */
[----:B------:R-:W-:Y:S01]  /*ec30*/  PRMT R22, RZ, 0x7610, R22 ;  /* 0x00007610ff167816 */ /* 0x000fe20000000016 */
[----:B----4-:R0:W-:Y:S02]  /*ec40*/  STS.U16 [R4+UR4+0x1100], R2 ;  /* 0x0011000204007988 */ /* 0x0101e40008000404 */
[----:B0-----:R-:W-:-:S05]  /*ec50*/  @!P0 IMAD.MOV.U32 R2, RZ, RZ, R29 ;  /* 0x000000ffff028224 */ /* 0x001fca00078e001d */
[----:B--2---:R0:W2:Y:S02]  /*ec60*/  @!P0 LDG.E.U16 R23, desc[UR8][R2.64] ;  /* 0x0000000802178981 */ /* 0x0040a4000c1e1500 */
[----:B0-----:R-:W-:Y:S02]  /*ec70*/  @!P0 IMAD.MOV.U32 R2, RZ, RZ, R5 ;  /* 0x000000ffff028224 */ /* 0x001fe400078e0005 */
[----:B------:R-:W-:-:S05]  /*ec80*/  @!P0 IMAD.MOV.U32 R3, RZ, RZ, R6 ;  /* 0x000000ffff038224 */ /* 0x000fca00078e0006 */
[----:B------:R0:W4:Y:S04]  /*ec90*/  @!P0 LDG.E.U16 R22, desc[UR8][R2.64] ;  /* 0x0000000802168981 */ /* 0x000128000c1e1500 */
[----:B---3--:R1:W-:Y:S04]  /*eca0*/  STL [R1+0xe9c], R24 ;  /* 0x000e9c1801007387 */ /* 0x0083e80000100800 */
[----:B------:R3:W-:Y:S04]  /*ecb0*/  STS.U16 [R4+UR4+0x1500], R27 ;  /* 0x0015001b04007988 */ /* 0x0007e80008000404 */
[----:B-1----:R-:W4:Y:S04]  /*ecc0*/  LDL.LU R24, [R1+0x1d8] ;  /* 0x0001d80001187983 */ /* 0x002f280000300800 */
[----:B------:R-:W4:Y:S01]  /*ecd0*/  LDL.LU R29, [R1+0x198] ;  /* 0x00019800011d7983 */ /* 0x000f220000300800 */
[----:B0-----:R-:W-:-:S03]  /*ece0*/  @!P0 IMAD.MOV.U32 R2, RZ, RZ, R25 ;  /* 0x000000ffff028224 */ /* 0x001fc600078e0019 */
[----:B--2---:R-:W-:Y:S04]  /*ecf0*/  STL [R1+0xea4], R23 ;  /* 0x000ea41701007387 */ /* 0x004fe80000100800 */
[----:B---3--:R-:W2:Y:S04]  /*ed00*/  LDL R27, [R1+0x33c] ;  /* 0x00033c00011b7983 */ /* 0x008ea80000100800 */
[----:B------:R-:W3:Y:S04]  /*ed10*/  LDL R5, [R1+0x340] ;  /* 0x0003400001057983 */ /* 0x000ee80000100800 */
[----:B------:R-:W3:Y:S04]  /*ed20*/  LDL.LU R6, [R1+0x188] ;  /* 0x0001880001067983 */ /* 0x000ee80000300800 */
[----:B----4-:R0:W-:Y:S04]  /*ed30*/  STL [R1+0xea8], R22 ;  /* 0x000ea81601007387 */ /* 0x0101e80000100800 */
[----:B------:R-:W4:Y:S04]  /*ed40*/  LDL R25, [R1+0x32c] ;  /* 0x00032c0001197983 */ /* 0x000f280000100800 */
[----:B0-----:R-:W4:Y:S01]  /*ed50*/  LDL R22, [R1+0x330] ;  /* 0x0003300001167983 */ /* 0x001f220000100800 */
[----:B------:R-:W-:Y:S01]  /*ed60*/  PRMT R21, RZ, 0x7610, R21 ;  /* 0x00007610ff157816 */ /* 0x000fe20000000015 */
[----:B------:R-:W-:Y:S01]  /*ed70*/  @!P0 IMAD.MOV.U32 R3, RZ, RZ, R26 ;  /* 0x000000ffff038224 */ /* 0x000fe200078e001a */
[----:B------:R-:W-:Y:S01]  /*ed80*/  PRMT R20, RZ, 0x7610, R20 ;  /* 0x00007610ff147816 */ /* 0x000fe20000000014 */
[----:B------:R-:W4:Y:S04]  /*ed90*/  LDL.LU R26, [R1+0x17c] ;  /* 0x00017c00011a7983 */ /* 0x000f280000300800 */
[----:B------:R2:W4:Y:S01]  /*eda0*/  @!P0 LDG.E.U16 R21, desc[UR8][R2.64] ;  /* 0x0000000802158981 */ /* 0x000522000c1e1500 */
[----:B------:R-:W-:Y:S01]  /*edb0*/  PRMT R19, RZ, 0x7610, R19 ;  /* 0x00007610ff137816 */ /* 0x000fe20000000013 */
[----:B--2---:R-:W-:-:S02]  /*edc0*/  @!P0 IMAD.MOV.U32 R3, RZ, RZ, R27 ;  /* 0x000000ffff038224 */ /* 0x004fc400078e001b */
[----:B---3--:R-:W-:-:S05]  /*edd0*/  @!P0 IMAD.MOV.U32 R2, RZ, RZ, R5 ;  /* 0x000000ffff028224 */ /* 0x008fca00078e0005 */
[----:B------:R4:W2:Y:S02]  /*ede0*/  @!P0 LDG.E.U16 R20, desc[UR8][R2.64] ;  /* 0x0000000802148981 */ /* 0x0008a4000c1e1500 */
[----:B----4-:R-:W-:Y:S02]  /*edf0*/  @!P0 IMAD.MOV.U32 R3, RZ, RZ, R25 ;  /* 0x000000ffff038224 */ /* 0x010fe400078e0019 */
[----:B------:R-:W-:-:S05]  /*ee00*/  @!P0 IMAD.MOV.U32 R2, RZ, RZ, R22 ;  /* 0x000000ffff028224 */ /* 0x000fca00078e0016 */
[----:B------:R-:W3:Y:S04]  /*ee10*/  @!P0 LDG.E.U16 R19, desc[UR8][R2.64] ;  /* 0x0000000802138981 */ /* 0x000ee8000c1e1500 */
[----:B------:R0:W-:Y:S04]  /*ee20*/  STS.U16 [R4+UR4+0x1900], R24 ;  /* 0x0019001804007988 */ /* 0x0001e80008000404 */
[----:B------:R-:W-:Y:S04]  /*ee30*/  STL [R1+0xeb4], R21 ;  /* 0x000eb41501007387 */ /* 0x000fe80000100800 */
[----:B------:R-:W4:Y:S04]  /*ee40*/  LDL R23, [R1+0x320] ;  /* 0x0003200001177983 */ /* 0x000f280000100800 */
[----:B0-----:R-:W4:Y:S04]  /*ee50*/  LDL R24, [R1+0x31c] ;  /* 0x00031c0001187983 */ /* 0x001f280000100800 */
[----:B------:R0:W-:Y:S04]  /*ee60*/  STS.U16 [R4+UR4+0x1d00], R7 ;  /* 0x001d000704007988 */ /* 0x0001e80008000404 */
[----:B------:R1:W-:Y:S04]  /*ee70*/  STS.U16 [R4+UR4+0x2100], R0 ;  /* 0x0021000004007988 */ /* 0x0003e80008000404 */
[----:B0-----:R-:W4:Y:S04]  /*ee80*/  LDL.LU R7, [R1+0x164] ;  /* 0x0001640001077983 */ /* 0x001f280000300800 */
[----:B--2---:R0:W-:Y:S04]  /*ee90*/  STL [R1+0xeb8], R20 ;  /* 0x000eb81401007387 */ /* 0x0041e80000100800 */
[----:B------:R-:W2:Y:S04]  /*eea0*/  LDL R5, [R1+0x30c] ;  /* 0x00030c0001057983 */ /* 0x000ea80000100800 */
[----:B-1----:R-:W2:Y:S04]  /*eeb0*/  LDL R0, [R1+0x310] ;  /* 0x0003100001007983 */ /* 0x002ea80000100800 */
[----:B------:R-:W2:Y:S04]  /*eec0*/  LDL.LU R27, [R1+0x144] ;  /* 0x00014400011b7983 */ /* 0x000ea80000300800 */
[----:B---3--:R1:W-:Y:S04]  /*eed0*/  STL [R1+0xebc], R19 ;  /* 0x000ebc1301007387 */ /* 0x0083e80000100800 */
[----:B------:R-:W3:Y:S04]  /*eee0*/  LDL R22, [R1+0x2fc] ;  /* 0x0002fc0001167983 */ /* 0x000ee80000100800 */
[----:B------:R-:W3:Y:S01]  /*eef0*/  LDL R21, [R1+0x300] ;  /* 0x0003000001157983 */ /* 0x000ee20000100800 */
[----:B------:R-:W-:Y:S01]  /*ef00*/  PRMT R18, RZ, 0x7610, R18 ;  /* 0x00007610ff127816 */ /* 0x000fe20000000012 */
[----:B----4-:R-:W-:Y:S01]  /*ef10*/  @!P0 IMAD.MOV.U32 R2, RZ, RZ, R23 ;  /* 0x000000ffff028224 */ /* 0x010fe200078e0017 */
[----:B------:R-:W-:Y:S01]  /*ef20*/  PRMT R17, RZ, 0x7610, R17 ;  /* 0x00007610ff117816 */ /* 0x000fe20000000011 */
[----:B0-----:R-:W4:Y:S01]  /*ef30*/  LDL R20, [R1+0x2ec] ;  /* 0x0002ec0001147983 */ /* 0x001f220000100800 */
[----:B------:R-:W-:Y:S01]  /*ef40*/  @!P0 IMAD.MOV.U32 R3, RZ, RZ, R24 ;  /* 0x000000ffff038224 */ /* 0x000fe200078e0018 */
[----:B------:R-:W-:-:S02]  /*ef50*/  PRMT R16, RZ, 0x7610, R16 ;  /* 0x00007610ff107816 */ /* 0x000fc40000000010 */
[----:B-1----:R-:W4:Y:S04]  /*ef60*/  LDL R19, [R1+0x2f0] ;  /* 0x0002f00001137983 */ /* 0x002f280000100800 */
[----:B------:R2:W4:Y:S02]  /*ef70*/  @!P0 LDG.E.U16 R18, desc[UR8][R2.64] ;  /* 0x0000000802128981 */ /* 0x000524000c1e1500 */
[----:B--2---:R-:W-:Y:S02]  /*ef80*/  @!P0 IMAD.MOV.U32 R3, RZ, RZ, R5 ;  /* 0x000000ffff038224 */ /* 0x004fe400078e0005 */
[----:B------:R-:W-:-:S05]  /*ef90*/  @!P0 IMAD.MOV.U32 R2, RZ, RZ, R0 ;  /* 0x000000ffff028224 */ /* 0x000fca00078e0000 */
[----:B------:R3:W2:Y:S02]  /*efa0*/  @!P0 LDG.E.U16 R17, desc[UR8][R2.64] ;  /* 0x0000000802118981 */ /* 0x0006a4000c1e1500 */
[----:B---3--:R-:W-:Y:S02]  /*efb0*/  @!P0 IMAD.MOV.U32 R3, RZ, RZ, R22 ;  /* 0x000000ffff038224 */ /* 0x008fe400078e0016 */
[----:B------:R-:W-:-:S05]  /*efc0*/  @!P0 IMAD.MOV.U32 R2, RZ, RZ, R21 ;  /* 0x000000ffff028224 */ /* 0x000fca00078e0015 */
[----:B------:R0:W3:Y:S04]  /*efd0*/  @!P0 LDG.E.U16 R16, desc[UR8][R2.64] ;  /* 0x0000000802108981 */ /* 0x0000e8000c1e1500 */
[----:B------:R1:W-:Y:S04]  /*efe0*/  STS.U16 [R4+UR4+0x2500], R29 ;  /* 0x0025001d04007988 */ /* 0x0003e80008000404 */
[----:B------:R0:W-:Y:S01]  /*eff0*/  STS.U16 [R4+UR4+0x2900], R6 ;  /* 0x0029000604007988 */ /* 0x0001e20008000404 */
[----:B------:R-:W-:-:S03]  /*f000*/  PRMT R15, RZ, 0x7610, R15 ;  /* 0x00007610ff0f7816 */ /* 0x000fc6000000000f */
[----:B-1----:R-:W3:Y:S04]  /*f010*/  LDL.LU R29, [R1+0x118] ;  /* 0x00011800011d7983 */ /* 0x002ee80000300800 */
[----:B----4-:R-:W-:Y:S04]  /*f020*/  STL [R1+0xec0], R18 ;  /* 0x000ec01201007387 */ /* 0x010fe80000100800 */
[----:B0-----:R-:W4:Y:S04]  /*f030*/  LDL R6, [R1+0x2dc] ;  /* 0x0002dc0001067983 */ /* 0x001f280000100800 */
[----:B------:R-:W4:Y:S01]  /*f040*/  LDL R0, [R1+0x2e0] ;  /* 0x0002e00001007983 */ /* 0x000f220000100800 */
[----:B------:R-:W-:-:S03]  /*f050*/  @!P0 IMAD.MOV.U32 R2, RZ, RZ, R19 ;  /* 0x000000ffff028224 */ /* 0x000fc600078e0013 */
[----:B------:R-:W4:Y:S01]  /*f060*/  LDL.LU R5, [R1+0xfc] ;  /* 0x0000fc0001057983 */ /* 0x000f220000300800 */
[----:B------:R-:W-:-:S03]  /*f070*/  @!P0 IMAD.MOV.U32 R3, RZ, RZ, R20 ;  /* 0x000000ffff038224 */ /* 0x000fc600078e0014 */
[----:B------:R-:W-:Y:S04]  /*f080*/  STS.U16 [R4+UR4+0x2d00], R26 ;  /* 0x002d001a04007988 */ /* 0x000fe80008000404 */
[----:B------:R0:W-:Y:S04]  /*f090*/  STS.U16 [R4+UR4+0x3100], R7 ;  /* 0x0031000704007988 */ /* 0x0001e80008000404 */
[----:B------:R4:W4:Y:S04]  /*f0a0*/  @!P0 LDG.E.U16 R15, desc[UR8][R2.64] ;  /* 0x00000008020f8981 */ /* 0x000928000c1e1500 */
[----:B--2---:R-:W-:Y:S04]  /*f0b0*/  STL [R1+0xec4], R17 ;  /* 0x000ec41101007387 */ /* 0x004fe80000100800 */
[----:B---3--:R1:W-:Y:S04]  /*f0c0*/  STL [R1+0xec8], R16 ;  /* 0x000ec81001007387 */ /* 0x0083e80000100800 */
[----:B0-----:R-:W2:Y:S04]  /*f0d0*/  LDL.LU R7, [R1+0x290] ;  /* 0x0002900001077983 */ /* 0x001ea80000300800 */
[----:B------:R-:W3:Y:S04]  /*f0e0*/  LDL R18, [R1+0x2cc] ;  /* 0x0002cc0001127983 */ /* 0x000ee80000100800 */
[----:B-1----:R-:W2:Y:S01]  /*f0f0*/  LDL R16, [R1+0x2d0] ;  /* 0x0002d00001107983 */ /* 0x002ea20000100800 */
[----:B------:R-:W-:-:S02]  /*f100*/  PRMT R14, RZ, 0x7610, R14 ;  /* 0x00007610ff0e7816 */ /* 0x000fc4000000000e */
[----:B------:R-:W-:Y:S01]  /*f110*/  PRMT R12, RZ, 0x7610, R12 ;  /* 0x00007610ff0c7816 */ /* 0x000fe2000000000c */
[----:B----4-:R-:W-:Y:S02]  /*f120*/  @!P0 IMAD.MOV.U32 R3, RZ, RZ, R6 ;  /* 0x000000ffff038224 */ /* 0x010fe400078e0006 */
[----:B------:R-:W-:-:S05]  /*f130*/  @!P0 IMAD.MOV.U32 R2, RZ, RZ, R0 ;  /* 0x000000ffff028224 */ /* 0x000fca00078e0000 */
[----:B------:R3:W4:Y:S04]  /*f140*/  @!P0 LDG.E.U16 R14, desc[UR8][R2.64] ;  /* 0x00000008020e8981 */ /* 0x000728000c1e1500 */
[----:B------:R0:W-:Y:S04]  /*f150*/  STL [R1+0xecc], R15 ;  /* 0x000ecc0f01007387 */ /* 0x0001e80000100800 */
[----:B------:R-:W4:Y:S04]  /*f160*/  LDL.LU R25, [R1+0x280] ;  /* 0x0002800001197983 */ /* 0x000f280000300800 */
[----:B------:R-:W4:Y:S04]  /*f170*/  LDL R17, [R1+0x2bc] ;  /* 0x0002bc0001117983 */ /* 0x000f280000100800 */
[----:B0-----:R-:W4:Y:S04]  /*f180*/  LDL R15, [R1+0x2c0] ;  /* 0x0002c000010f7983 */ /* 0x001f280000100800 */
[----:B------:R-:W4:Y:S04]  /*f190*/  LDL R6, [R1+0x82c] ;  /* 0x00082c0001067983 */ /* 0x000f280000100800 */
[----:B------:R-:W4:Y:S01]  /*f1a0*/  LDL R0, [R1+0x838] ;  /* 0x0008380001007983 */ /* 0x000f220000100800 */
[----:B------:R-:W-:-:S03]  /*f1b0*/  PRMT R10, RZ, 0x7610, R10 ;  /* 0x00007610ff0a7816 */ /* 0x000fc6000000000a */
[----:B------:R-:W4:Y:S01]  /*f1c0*/  LDL.LU R26, [R1+0x274] ;  /* 0x00027400011a7983 */ /* 0x000f220000300800 */
[----:B---3--:R-:W-:Y:S02]  /*f1d0*/  @!P0 IMAD.MOV.U32 R3, RZ, RZ, R18 ;  /* 0x000000ffff038224 */ /* 0x008fe400078e0012 */
[----:B--2---:R-:W-:-:S05]  /*f1e0*/  @!P0 IMAD.MOV.U32 R2, RZ, RZ, R16 ;  /* 0x000000ffff028224 */ /* 0x004fca00078e0010 */
[----:B------:R0:W2:Y:S04]  /*f1f0*/  @!P0 LDG.E.U16 R12, desc[UR8][R2.64] ;  /* 0x00000008020c8981 */ /* 0x0000a8000c1e1500 */
[----:B------:R1:W-:Y:S04]  /*f200*/  STS.U16 [R4+UR4+0x3500], R27 ;  /* 0x0035001b04007988 */ /* 0x0003e80008000404 */
[----:B------:R-:W-:Y:S04]  /*f210*/  STS.U16 [R4+UR4+0x3900], R29 ;  /* 0x0039001d04007988 */ /* 0x000fe80008000404 */
[----:B------:R3:W-:Y:S04]  /*f220*/  STS.U16 [R4+UR4+0x3d00], R5 ;  /* 0x003d000504007988 */ /* 0x0007e80008000404 */
[----:B----4-:R4:W-:Y:S04]  /*f230*/  STL [R1+0xed0], R14 ;  /* 0x000ed00e01007387 */ /* 0x0109e80000100800 */
[----:B-1----:R-:W4:Y:S01]  /*f240*/  LDL.LU R27, [R1+0x260] ;  /* 0x00026000011b7983 */ /* 0x002f220000300800 */
[----:B------:R-:W-:Y:S01]  /*f250*/  PRMT R8, RZ, 0x7610, R8 ;  /* 0x00007610ff087816 */ /* 0x000fe20000000008 */
[----:B0-----:R-:W-:-:S02]  /*f260*/  @!P0 IMAD.MOV.U32 R3, RZ, RZ, R17 ;  /* 0x000000ffff038224 */ /* 0x001fc400078e0011 */
[----:B------:R-:W-:-:S05]  /*f270*/  @!P0 IMAD.MOV.U32 R2, RZ, RZ, R15 ;  /* 0x000000ffff028224 */ /* 0x000fca00078e000f */
[----:B------:R0:W4:Y:S02]  /*f280*/  @!P0 LDG.E.U16 R10, desc[UR8][R2.64] ;  /* 0x00000008020a8981 */ /* 0x000124000c1e1500 */
[----:B0-----:R-:W-:Y:S02]  /*f290*/  @!P0 IMAD.MOV.U32 R2, RZ, RZ, R0 ;  /* 0x000000ffff028224 */ /* 0x001fe400078e0000 */
[----:B------:R-:W-:-:S05]  /*f2a0*/  @!P0 IMAD.MOV.U32 R3, RZ, RZ, R6 ;  /* 0x000000ffff038224 */ /* 0x000fca00078e0006 */
[----:B------:R0:W4:Y:S04]  /*f2b0*/  @!P0 LDG.E.U16 R8, desc[UR8][R2.64] ;  /* 0x0000000802088981 */ /* 0x000128000c1e1500 */
[----:B--2---:R1:W-:Y:S04]  /*f2c0*/  STL [R1+0xed4], R12 ;  /* 0x000ed40c01007387 */ /* 0x0043e80000100800 */
[----:B---3--:R-:W2:Y:S04]  /*f2d0*/  LDL R5, [R1+0x83c] ;  /* 0x00083c0001057983 */ /* 0x008ea80000100800 */
[----:B------:R-:W2:Y:S04]  /*f2e0*/  LDL R4, [R1+0x848] ;  /* 0x0008480001047983 */ /* 0x000ea80000100800 */
[----:B------:R-:W3:Y:S04]  /*f2f0*/  LDL.LU R29, [R1+0x248] ;  /* 0x00024800011d7983 */ /* 0x000ee80000300800 */
[----:B----4-:R-:W4:Y:S04]  /*f300*/  LDL R14, [R1+0x84c] ;  /* 0x00084c00010e7983 */ /* 0x010f280000100800 */
[----:B-1----:R-:W3:Y:S01]  /*f310*/  LDL R12, [R1+0x858] ;  /* 0x00085800010c7983 */ /* 0x002ee20000100800 */
[----:B------:R-:W1:Y:S01]  /*f320*/  S2R R28, SR_TID.X ;  /* 0x00000000001c7919 */ /* 0x000e620000002100 */
[----:B0-----:R-:W-:-:S02]  /*f330*/  PRMT R2, RZ, 0x7610, R2 ;  /* 0x00007610ff027816 */ /* 0x001fc40000000002 */
[----:B------:R-:W-:Y:S02]  /*f340*/  PRMT R3, RZ, 0x7610, R3 ;  /* 0x00007610ff037816 */ /* 0x000fe40000000003 */
[----:B-1----:R-:W-:-:S05]  /*f350*/  LOP3.LUT R28, R28, 0x3f, RZ, 0xc0, !PT ;  /* 0x0000003f1c1c7812 */ /* 0x002fca00078ec0ff */
[----:B------:R-:W-:-:S05]  /*f360*/  IMAD.SHL.U32 R28, R28, 0x2, RZ ;  /* 0x000000021c1c7824 */ /* 0x000fca00078e00ff */
[----:B------:R-:W-:Y:S01]  /*f370*/  LOP3.LUT R16, R28, 0x30, RZ, 0x3c, !PT ;  /* 0x000000301c107812 */ /* 0x000fe200078e3cff */
[----:B------:R-:W-:Y:S04]  /*f380*/  STL [R1+0xed8], R10 ;  /* 0x000ed80a01007387 */ /* 0x000fe80000100800 */
[----:B------:R0:W-:Y:S04]  /*f390*/  STS.U16 [R16+UR4+0x180], R7 ;  /* 0x0001800710007988 */ /* 0x0001e80008000404 */
[----:B------:R-:W3:Y:S04]  /*f3a0*/  LDL R6, [R1+0x868] ;  /* 0x0008680001067983 */ /* 0x000ee80000100800 */
[----:B0-----:R-:W3:Y:S04]  /*f3b0*/  LDL R7, [R1+0x85c] ;  /* 0x00085c0001077983 */ /* 0x001ee80000100800 */
[----:B------:R-:W3:Y:S04]  /*f3c0*/  LDL.LU R0, [R1+0x230] ;  /* 0x0002300001007983 */ /* 0x000ee80000300800 */
[----:B------:R0:W-:Y:S04]  /*f3d0*/  STL [R1+0xedc], R8 ;  /* 0x000edc0801007387 */ /* 0x0001e80000100800 */
[----:B------:R-:W3:Y:S04]  /*f3e0*/  LDL R10, [R1+0x86c] ;  /* 0x00086c00010a7983 */ /* 0x000ee80000100800 */
[----:B0-----:R-:W3:Y:S04]  /*f3f0*/  LDL R8, [R1+0x878] ;  /* 0x0008780001087983 */ /* 0x001ee80000100800 */
[----:B--2---:R4:W2:Y:S02]  /*f400*/  @!P0 LDG.E.U16 R2, desc[UR8][R4.64] ;  /* 0x0000000804028981 */ /* 0x0048a4000c1e1500 */
[----:B----4-:R-:W-:-:S02]  /*f410*/  @!P0 IMAD.MOV.U32 R5, RZ, RZ, R14 ;  /* 0x000000ffff058224 */ /* 0x010fc400078e000e */
[----:B---3--:R-:W-:-:S05]  /*f420*/  @!P0 IMAD.MOV.U32 R4, RZ, RZ, R12 ;  /* 0x000000ffff048224 */ /* 0x008fca00078e000c */
[----:B------:R0:W3:Y:S02]  /*f430*/  @!P0 LDG.E.U16 R3, desc[UR8][R4.64] ;  /* 0x0000000804038981 */ /* 0x0000e4000c1e1500 */
[----:B0-----:R-:W-:Y:S02]  /*f440*/  PRMT R4, RZ, 0x7610, R4 ;  /* 0x00007610ff047816 */ /* 0x001fe40000000004 */
[----:B------:R-:W-:-:S04]  /*f450*/  PRMT R5, RZ, 0x7610, R5 ;  /* 0x00007610ff057816 */ /* 0x000fc80000000005 */
[----:B------:R0:W4:Y:S02]  /*f460*/  @!P0 LDG.E.U16 R4, desc[UR8][R6.64] ;  /* 0x0000000806048981 */ /* 0x000124000c1e1500 */
[----:B0-----:R-:W-:Y:S02]  /*f470*/  @!P0 IMAD.MOV.U32 R7, RZ, RZ, R10 ;  /* 0x000000ffff078224 */ /* 0x001fe400078e000a */
[----:B------:R-:W-:-:S05]  /*f480*/  @!P0 IMAD.MOV.U32 R6, RZ, RZ, R8 ;  /* 0x000000ffff068224 */ /* 0x000fca00078e0008 */
[----:B------:R-:W4:Y:S04]  /*f490*/  @!P0 LDG.E.U16 R5, desc[UR8][R6.64] ;  /* 0x0000000806058981 */ /* 0x000f28000c1e1500 */
[----:B--2---:R0:W-:Y:S04]  /*f4a0*/  STL [R1+0xee0], R2 ;  /* 0x000ee00201007387 */ /* 0x0041e80000100800 */
[----:B---3--:R1:W-:Y:S04]  /*f4b0*/  STL [R1+0xee4], R3 ;  /* 0x000ee40301007387 */ /* 0x0083e80000100800 */
[----:B0-----:R-:W2:Y:S04]  /*f4c0*/  LDL R2, [R1+0x888] ;  /* 0x0008880001027983 */ /* 0x001ea80000100800 */
[----:B-1----:R-:W3:Y:S01]  /*f4d0*/  LDL R3, [R1+0x87c] ;  /* 0x00087c0001037983 */ /* 0x002ee20000100800 */
[----:B------:R-:W-:-:S03]  /*f4e0*/  PRMT R9, RZ, 0x7610, R9 ;  /* 0x00007610ff097816 */ /* 0x000fc60000000009 */
[----:B------:R0:W-:Y:S04]  /*f4f0*/  STS.U16 [R16+UR4+0x580], R25 ;  /* 0x0005801910007988 */ /* 0x0001e80008000404 */
[----:B------:R1:W-:Y:S04]  /*f500*/  STS.U16 [R16+UR4+0x980], R26 ;  /* 0x0009801a10007988 */ /* 0x0003e80008000404 */
[----:B0-----:R-:W3:Y:S04]  /*f510*/  LDL.LU R25, [R1+0x220] ;  /* 0x0002200001197983 */ /* 0x001ee80000300800 */
[----:B------:R-:W-:Y:S04]  /*f520*/  STS.U16 [R16+UR4+0xd80], R27 ;  /* 0x000d801b10007988 */ /* 0x000fe80008000404 */
[----:B------:R0:W-:Y:S04]  /*f530*/  STS.U16 [R16+UR4+0x1180], R29 ;  /* 0x0011801d10007988 */ /* 0x0001e80008000404 */
[----:B------:R-:W-:Y:S04]  /*f540*/  STS.U16 [R16+UR4+0x1580], R0 ;  /* 0x0015800010007988 */ /* 0x000fe80008000404 */
[----:B----4-:R4:W-:Y:S04]  /*f550*/  STL [R1+0xee8], R4 ;  /* 0x000ee80401007387 */ /* 0x0109e80000100800 */
[----:B------:R-:W3:Y:S04]  /*f560*/  LDL.LU R8, [R1+0x20c] ;  /* 0x00020c0001087983 */ /* 0x000ee80000300800 */
[----:B------:R-:W3:Y:S04]  /*f570*/  LDL.LU R10, [R1+0x1f8] ;  /* 0x0001f800010a7983 */ /* 0x000ee80000300800 */
[----:B------:R-:W3:Y:S04]  /*f580*/  LDL.LU R12, [R1+0x1e0] ;  /* 0x0001e000010c7983 */ /* 0x000ee80000300800 */
[----:B------:R-:W3:Y:S04]  /*f590*/  LDL.LU R14, [R1+0x1c8] ;  /* 0x0001c800010e7983 */ /* 0x000ee80000300800 */
[----:B-1----:R-:W3:Y:S04]  /*f5a0*/  LDL.LU R26, [R1+0x1ac] ;  /* 0x0001ac00011a7983 */ /* 0x002ee80000300800 */
[----:B0-----:R-:W3:Y:S04]  /*f5b0*/  LDL.LU R29, [R1+0x194] ;  /* 0x00019400011d7983 */ /* 0x001ee80000300800 */
[----:B------:R0:W-:Y:S04]  /*f5c0*/  STL [R1+0xeec], R5 ;  /* 0x000eec0501007387 */ /* 0x0001e80000100800 */
[----:B----4-:R-:W4:Y:S04]  /*f5d0*/  LDL R4, [R1+0x898] ;  /* 0x0008980001047983 */ /* 0x010f280000100800 */
[----:B0-----:R-:W4:Y:S04]  /*f5e0*/  LDL R5, [R1+0x88c] ;  /* 0x00088c0001057983 */ /* 0x001f280000100800 */
[----:B------:R-:W4:Y:S04]  /*f5f0*/  LDL.LU R15, [R1+0x178] ;  /* 0x00017800010f7983 */ /* 0x000f280000300800 */
[----:B------:R-:W4:Y:S04]  /*f600*/  LDL.LU R17, [R1+0x160] ;  /* 0x0001600001117983 */ /* 0x000f280000300800 */
[----:B------:R-:W4:Y:S04]  /*f610*/  LDL.LU R21, [R1+0x14c] ;  /* 0x00014c0001157983 */ /* 0x000f280000300800 */
[----:B------:R-:W4:Y:S01]  /*f620*/  LDL.LU R0, [R1+0x2ac] ;  /* 0x0002ac0001007983 */ /* 0x000f220000300800 */
[----:B--2---:R-:W-:-:S03]  /*f630*/  @!P0 IMAD.MOV.U32 R6, RZ, RZ, R2 ;  /* 0x000000ffff068224 */ /* 0x004fc600078e0002 */
[----:B------:R-:W2:Y:S01]  /*f640*/  LDL R2, [R1+0x8a8] ;  /* 0x0008a80001027983 */ /* 0x000ea20000100800 */
[----:B---3--:R-:W-:-:S03]  /*f650*/  @!P0 IMAD.MOV.U32 R7, RZ, RZ, R3 ;  /* 0x000000ffff078224 */ /* 0x008fc600078e0003 */
[----:B------:R-:W3:Y:S04]  /*f660*/  LDL R3, [R1+0x89c] ;  /* 0x00089c0001037983 */ /* 0x000ee80000100800 */
[----:B------:R-:W2:Y:S04]  /*f670*/  @!P0 LDG.E.U16 R9, desc[UR8][R6.64] ;  /* 0x0000000806098981 */ /* 0x000ea8000c1e1500 */
[----:B------:R-:W3:Y:S04]  /*f680*/  LDL.LU R27, [R1+0x29c] ;  /* 0x00029c00011b7983 */ /* 0x000ee80000300800 */
[----:B------:R-:W3:Y:S04]  /*f690*/  LDL.LU R18, [R1+0x288] ;  /* 0x0002880001127983 */ /* 0x000ee80000300800 */
[----:B------:R-:W3:Y:S04]  /*f6a0*/  LDL.LU R22, [R1+0x270] ;  /* 0x0002700001167983 */ /* 0x000ee80000300800 */
[----:B------:R-:W3:Y:S04]  /*f6b0*/  LDL.LU R19, [R1+0x25c] ;  /* 0x00025c0001137983 */ /* 0x000ee80000300800 */
[----:B------:R-:W3:Y:S04]  /*f6c0*/  LDL.LU R23, [R1+0x244] ;  /* 0x0002440001177983 */ /* 0x000ee80000300800 */
[----:B------:R-:W-:Y:S04]  /*f6d0*/  STS.U16 [R16+UR4+0x1980], R25 ;  /* 0x0019801910007988 */ /* 0x000fe80008000404 */
[----:B------:R-:W-:Y:S04]  /*f6e0*/  STS.U16 [R16+UR4+0x1d80], R8 ;  /* 0x001d800810007988 */ /* 0x000fe80008000404 */
[----:B------:R-:W-:Y:S04]  /*f6f0*/  STS.U16 [R16+UR4+0x2180], R10 ;  /* 0x0021800a10007988 */ /* 0x000fe80008000404 */
[----:B------:R-:W-:Y:S04]  /*f700*/  STS.U16 [R16+UR4+0x2580], R12 ;  /* 0x0025800c10007988 */ /* 0x000fe80008000404 */
[----:B------:R-:W-:Y:S04]  /*f710*/  STS.U16 [R16+UR4+0x2980], R14 ;  /* 0x0029800e10007988 */ /* 0x000fe80008000404 */
[----:B------:R-:W-:Y:S04]  /*f720*/  STS.U16 [R16+UR4+0x2d80], R26 ;  /* 0x002d801a10007988 */ /* 0x000fe80008000404 */
[----:B------:R0:W-:Y:S02]  /*f730*/  STS.U16 [R16+UR4+0x3180], R29 ;  /* 0x0031801d10007988 */ /* 0x0001e40008000404 */
[----:B0-----:R-:W-:-:S02]  /*f740*/  LOP3.LUT R29, R28, 0x40, RZ, 0x3c, !PT ;  /* 0x000000401c1d7812 */ /* 0x001fc400078e3cff */
[----:B----4-:R-:W-:Y:S04]  /*f750*/  STS.U16 [R16+UR4+0x3580], R15 ;  /* 0x0035800f10007988 */ /* 0x010fe80008000404 */
[----:B------:R-:W-:Y:S04]  /*f760*/  STS.U16 [R16+UR4+0x3980], R17 ;  /* 0x0039801110007988 */ /* 0x000fe80008000404 */
[----:B------:R0:W-:Y:S04]  /*f770*/  STS.U16 [R16+UR4+0x3d80], R21 ;  /* 0x003d801510007988 */ /* 0x0001e80008000404 */
[----:B------:R1:W-:Y:S04]  /*f780*/  STS.U16 [R29+UR4+0x200], R0 ;  /* 0x000200001d007988 */ /* 0x0003e80008000404 */
[----:B--2---:R-:W-:Y:S04]  /*f790*/  STL [R1+0xef0], R9 ;  /* 0x000ef00901007387 */ /* 0x004fe80000100800 */
[----:B------:R-:W2:Y:S04]  /*f7a0*/  LDL.LU R20, [R1+0x228] ;  /* 0x0002280001147983 */ /* 0x000ea80000300800 */
[----:B------:R-:W4:Y:S04]  /*f7b0*/  LDL.LU R24, [R1+0x210] ;  /* 0x0002100001187983 */ /* 0x000f280000300800 */
[----:B------:R-:W4:Y:S04]  /*f7c0*/  LDL.LU R25, [R1+0x1f4] ;  /* 0x0001f40001197983 */ /* 0x000f280000300800 */
[----:B------:R-:W4:Y:S04]  /*f7d0*/  LDL.LU R26, [R1+0x1dc] ;  /* 0x0001dc00011a7983 */ /* 0x000f280000300800 */
[----:B0-----:R-:W4:Y:S04]  /*f7e0*/  LDL.LU R21, [R1+0x1c0] ;  /* 0x0001c00001157983 */ /* 0x001f280000300800 */
[----:B-1----:R-:W4:Y:S04]  /*f7f0*/  LDL.LU R0, [R1+0x1a8] ;  /* 0x0001a80001007983 */ /* 0x002f280000300800 */
[----:B---3--:R0:W-:Y:S04]  /*f800*/  STS.U16 [R29+UR4+0x600], R27 ;  /* 0x0006001b1d007988 */ /* 0x0081e80008000404 */
[----:B0-----:R-:W3:Y:S01]  /*f810*/  LDL.LU R27, [R1+0x190] ;  /* 0x00019000011b7983 */ /* 0x001ee20000300800 */
[----:B------:R-:W-:Y:S01]  /*f820*/  PRMT R11, RZ, 0x7610, R11 ;  /* 0x00007610ff0b7816 */ /* 0x000fe2000000000b */
[----:B------:R-:W-:-:S02]  /*f830*/  @!P0 IMAD.MOV.U32 R6, RZ, RZ, R4 ;  /* 0x000000ffff068224 */ /* 0x000fc400078e0004 */
[----:B------:R-:W-:Y:S01]  /*f840*/  @!P0 IMAD.MOV.U32 R7, RZ, RZ, R5 ;  /* 0x000000ffff078224 */ /* 0x000fe200078e0005 */
[----:B------:R-:W-:Y:S01]  /*f850*/  PRMT R13, RZ, 0x7610, R13 ;  /* 0x00007610ff0d7816 */ /* 0x000fe2000000000d */
[----:B------:R-:W-:Y:S04]  /*f860*/  STS.U16 [R29+UR4+0xa00], R18 ;  /* 0x000a00121d007988 */ /* 0x000fe80008000404 */
[----:B------:R0:W3:Y:S04]  /*f870*/  @!P0 LDG.E.U16 R11, desc[UR8][R6.64] ;  /* 0x00000008060b8981 */ /* 0x0000e8000c1e1500 */
[----:B------:R1:W-:Y:S01]  /*f880*/  STS.U16 [R29+UR4+0xe00], R22 ;  /* 0x000e00161d007988 */ /* 0x0003e20008000404 */
[----:B0-----:R-:W-:-:S02]  /*f890*/  @!P0 IMAD.MOV.U32 R6, RZ, RZ, R2 ;  /* 0x000000ffff068224 */ /* 0x001fc400078e0002 */
[----:B------:R-:W-:Y:S01]  /*f8a0*/  @!P0 IMAD.MOV.U32 R7, RZ, RZ, R3 ;  /* 0x000000ffff078224 */ /* 0x000fe200078e0003 */
[----:B------:R-:W-:Y:S04]  /*f8b0*/  STS.U16 [R29+UR4+0x1200], R19 ;  /* 0x001200131d007988 */ /* 0x000fe80008000404 */
[----:B-1----:R-:W3:Y:S04]  /*f8c0*/  LDL.LU R22, [R1+0x174] ;  /* 0x0001740001167983 */ /* 0x002ee80000300800 */
[----:B------:R0:W-:Y:S04]  /*f8d0*/  STS.U16 [R29+UR4+0x1600], R23 ;  /* 0x001600171d007988 */ /* 0x0001e80008000404 */
[----:B------:R1:W3:Y:S04]  /*f8e0*/  @!P0 LDG.E.U16 R13, desc[UR8][R6.64] ;  /* 0x00000008060d8981 */ /* 0x0002e8000c1e1500 */
[----:B0-----:R-:W3:Y:S04]  /*f8f0*/  LDL.LU R23, [R1+0x15c] ;  /* 0x00015c0001177983 */ /* 0x001ee80000300800 */
[----:B------:R-:W3:Y:S04]  /*f900*/  LDL.LU R6, [R1+0x148] ;  /* 0x0001480001067983 */ /* 0x000ee80000300800 */
        /* <DEDUP_REMOVED lines=10> */
[----:B--2---:R-:W-:Y:S04]  /*f9b0*/  STS.U16 [R29+UR4+0x1a00], R20 ;  /* 0x001a00141d007988 */ /* 0x004fe80008000404 */
[----:B----4-:R-:W-:Y:S04]  /*f9c0*/  STS.U16 [R29+UR4+0x1e00], R24 ;  /* 0x001e00181d007988 */ /* 0x010fe80008000404 */
[----:B------:R0:W-:Y:S04]  /*f9d0*/  STS.U16 [R29+UR4+0x2200], R25 ;  /* 0x002200191d007988 */ /* 0x0001e80008000404 */
[----:B------:R2:W-:Y:S04]  /*f9e0*/  STS.U16 [R29+UR4+0x2600], R26 ;  /* 0x0026001a1d007988 */ /* 0x0005e80008000404 */
[----:B0-----:R-:W4:Y:S04]  /*f9f0*/  LDL.LU R25, [R1+0x1bc] ;  /* 0x0001bc0001197983 */ /* 0x001f280000300800 */
[----:B------:R-:W4:Y:S04]  /*fa00*/  LDL.LU R16, [R1+0x1a4] ;  /* 0x0001a40001107983 */ /* 0x000f280000300800 */
[----:B------:R-:W4:Y:S04]  /*fa10*/  LDL.LU R17, [R1+0x18c] ;  /* 0x00018c0001117983 */ /* 0x000f280000300800 */
[----:B------:R-:W4:Y:S04]  /*fa20*/  LDL.LU R18, [R1+0x170] ;  /* 0x0001700001127983 */ /* 0x000f280000300800 */
[----:B------:R-:W4:Y:S04]  /*fa30*/  LDL.LU R24, [R1+0x158] ;  /* 0x0001580001187983 */ /* 0x000f280000300800 */
[----:B------:R-:W-:Y:S04]  /*fa40*/  STS.U16 [R29+UR4+0x2a00], R21 ;  /* 0x002a00151d007988 */ /* 0x000fe80008000404 */
[----:B--2---:R-:W2:Y:S04]  /*fa50*/  LDL.LU R26, [R1+0x12c] ;  /* 0x00012c00011a7983 */ /* 0x004ea80000300800 */
[----:B------:R0:W-:Y:S04]  /*fa60*/  STS.U16 [R29+UR4+0x2e00], R0 ;  /* 0x002e00001d007988 */ /* 0x0001e80008000404 */
[----:B---3--:R3:W-:Y:S04]  /*fa70*/  STS.U16 [R29+UR4+0x3200], R27 ;  /* 0x0032001b1d007988 */ /* 0x0087e80008000404 */
[----:B0-----:R-:W2:Y:S04]  /*fa80*/  LDL.LU R0, [R1+0x2a4] ;  /* 0x0002a40001007983 */ /* 0x001ea80000300800 */
[----:B------:R-:W2:Y:S04]  /*fa90*/  LDL.LU R19, [R1+0x294] ;  /* 0x0002940001137983 */ /* 0x000ea80000300800 */
[----:B---3--:R-:W3:Y:S01]  /*faa0*/  LDL.LU R27, [R1+0x27c] ;  /* 0x00027c00011b7983 */ /* 0x008ee20000300800 */
[----:B------:R-:W-:-:S03]  /*fab0*/  LOP3.LUT R2, R28, 0x50, RZ, 0x3c, !PT ;  /* 0x000000501c027812 */ /* 0x000fc600078e3cff */
[----:B------:R-:W-:Y:S04]  /*fac0*/  STS.U16 [R29+UR4+0x3600], R22 ;  /* 0x003600161d007988 */ /* 0x000fe80008000404 */
[----:B------:R-:W3:Y:S04]  /*fad0*/  LDL.LU R20, [R1+0x268] ;  /* 0x0002680001147983 */ /* 0x000ee80000300800 */
[----:B------:R-:W-:Y:S04]  /*fae0*/  STS.U16 [R29+UR4+0x3a00], R23 ;  /* 0x003a00171d007988 */ /* 0x000fe80008000404 */
[----:B------:R-:W-:Y:S04]  /*faf0*/  STS.U16 [R29+UR4+0x3e00], R6 ;  /* 0x003e00061d007988 */ /* 0x000fe80008000404 */
[----:B------:R-:W-:Y:S04]  /*fb00*/  STS.U16 [R2+UR4+0x280], R7 ;  /* 0x0002800702007988 */ /* 0x000fe80008000404 */
[----:B------:R-:W-:Y:S04]  /*fb10*/  STS.U16 [R2+UR4+0x680], R9 ;  /* 0x0006800902007988 */ /* 0x000fe80008000404 */
[----:B------:R-:W-:Y:S04]  /*fb20*/  STS.U16 [R2+UR4+0xa80], R5 ;  /* 0x000a800502007988 */ /* 0x000fe80008000404 */
[----:B------:R0:W-:Y:S04]  /*fb30*/  STS.U16 [R2+UR4+0xe80], R4 ;  /* 0x000e800402007988 */ /* 0x0001e80008000404 */
[----:B------:R-:W-:Y:S04]  /*fb40*/  STS.U16 [R2+UR4+0x1280], R3 ;  /* 0x0012800302007988 */ /* 0x000fe80008000404 */
[----:B------:R-:W-:Y:S04]  /*fb50*/  STS.U16 [R2+UR4+0x1680], R8 ;  /* 0x0016800802007988 */ /* 0x000fe80008000404 */
[----:B------:R-:W-:Y:S04]  /*fb60*/  STS.U16 [R2+UR4+0x1a80], R10 ;  /* 0x001a800a02007988 */ /* 0x000fe80008000404 */
[----:B------:R-:W-:Y:S01]  /*fb70*/  STS.U16 [R2+UR4+0x1e80], R12 ;  /* 0x001e800c02007988 */ /* 0x000fe20008000404 */
[----:B0-----:R-:W-:-:S03]  /*fb80*/  LOP3.LUT R4, R28, 0x60, RZ, 0x3c, !PT ;  /* 0x000000601c047812 */ /* 0x001fc600078e3cff */
[----:B------:R-:W-:Y:S04]  /*fb90*/  STS.U16 [R2+UR4+0x2280], R14 ;  /* 0x0022800e02007988 */ /* 0x000fe80008000404 */
[----:B------:R-:W-:Y:S04]  /*fba0*/  STS.U16 [R2+UR4+0x2680], R15 ;  /* 0x0026800f02007988 */ /* 0x000fe80008000404 */
[----:B------:R-:W3:Y:S04]  /*fbb0*/  LDL.LU R21, [R1+0x250] ;  /* 0x0002500001157983 */ /* 0x000ee80000300800 */
[----:B------:R-:W3:Y:S04]  /*fbc0*/  LDL.LU R22, [R1+0x238] ;  /* 0x0002380001167983 */ /* 0x000ee80000300800 */
[----:B------:R-:W3:Y:S04]  /*fbd0*/  LDL.LU R23, [R1+0x21c] ;  /* 0x00021c0001177983 */ /* 0x000ee80000300800 */
[----:B----4-:R0:W-:Y:S04]  /*fbe0*/  STS.U16 [R2+UR4+0x2a80], R25 ;  /* 0x002a801902007988 */ /* 0x0101e80008000404 */
[----:B------:R-:W-:Y:S04]  /*fbf0*/  STS.U16 [R2+UR4+0x2e80], R16 ;  /* 0x002e801002007988 */ /* 0x000fe80008000404 */
[----:B------:R-:W-:Y:S04]  /*fc00*/  STS.U16 [R2+UR4+0x3280], R17 ;  /* 0x0032801102007988 */ /* 0x000fe80008000404 */
[----:B------:R-:W-:Y:S04]  /*fc10*/  STS.U16 [R2+UR4+0x3680], R18 ;  /* 0x0036801202007988 */ /* 0x000fe80008000404 */
[----:B------:R4:W-:Y:S04]  /*fc20*/  STS.U16 [R2+UR4+0x3a80], R24 ;  /* 0x003a801802007988 */ /* 0x0009e80008000404 */
[----:B0-----:R-:W3:Y:S04]  /*fc30*/  LDL.LU R25, [R1+0x204] ;  /* 0x0002040001197983 */ /* 0x001ee80000300800 */
[----:B--2---:R0:W-:Y:S04]  /*fc40*/  STS.U16 [R2+UR4+0x3e80], R26 ;  /* 0x003e801a02007988 */ /* 0x0041e80008000404 */
[----:B----4-:R-:W2:Y:S04]  /*fc50*/  LDL.LU R24, [R1+0x1ec] ;  /* 0x0001ec0001187983 */ /* 0x010ea80000300800 */
[----:B0-----:R-:W4:Y:S04]  /*fc60*/  LDL.LU R26, [R1+0x1d0] ;  /* 0x0001d000011a7983 */ /* 0x001f280000300800 */
[----:B------:R0:W-:Y:S04]  /*fc70*/  STS.U16 [R4+UR4+0x300], R0 ;  /* 0x0003000004007988 */ /* 0x0001e80008000404 */
[----:B------:R-:W-:Y:S04]  /*fc80*/  STS.U16 [R4+UR4+0x700], R19 ;  /* 0x0007001304007988 */ /* 0x000fe80008000404 */
[----:B---3--:R3:W-:Y:S04]  /*fc90*/  STS.U16 [R4+UR4+0xb00], R27 ;  /* 0x000b001b04007988 */ /* 0x0087e80008000404 */
[----:B0-----:R-:W4:Y:S04]  /*fca0*/  LDL.LU R0, [R1+0x1b8] ;  /* 0x0001b80001007983 */ /* 0x001f280000300800 */
[----:B---3--:R-:W3:Y:S04]  /*fcb0*/  LDL.LU R27, [R1+0x1a0] ;  /* 0x0001a000011b7983 */ /* 0x008ee80000300800 */
        /* <DEDUP_REMOVED lines=13> */
[----:B------:R0:W-:Y:S04]  /*fd90*/  STS.U16 [R4+UR4+0xf00], R20 ;  /* 0x000f001404007988 */ /* 0x0001e80008000404 */
[----:B------:R-:W3:Y:S04]  /*fda0*/  LDL.LU R18, [R1+0x1cc] ;  /* 0x0001cc0001127983 */ /* 0x000ee80000300800 */
[----:B------:R1:W-:Y:S04]  /*fdb0*/  STS.U16 [R4+UR4+0x1300], R21 ;  /* 0x0013001504007988 */ /* 0x0003e80008000404 */
[----:B------:R-:W3:Y:S04]  /*fdc0*/  LDL.LU R19, [R1+0x1b4] ;  /* 0x0001b40001137983 */ /* 0x000ee80000300800 */
[----:B------:R-:W-:Y:S04]  /*fdd0*/  STS.U16 [R4+UR4+0x1700], R22 ;  /* 0x0017001604007988 */ /* 0x000fe80008000404 */
[----:B0-----:R-:W3:Y:S04]  /*fde0*/  LDL.LU R20, [R1+0x19c] ;  /* 0x00019c0001147983 */ /* 0x001ee80000300800 */
[----:B------:R0:W-:Y:S04]  /*fdf0*/  STS.U16 [R4+UR4+0x1b00], R23 ;  /* 0x001b001704007988 */ /* 0x0001e80008000404 */
[----:B-1----:R-:W3:Y:S04]  /*fe00*/  LDL.LU R21, [R1+0x180] ;  /* 0x0001800001157983 */ /* 0x002ee80000300800 */
[----:B0-----:R-:W3:Y:S04]  /*fe10*/  LDL.LU R23, [R1+0x168] ;  /* 0x0001680001177983 */ /* 0x001ee80000300800 */
[----:B------:R0:W-:Y:S04]  /*fe20*/  STS.U16 [R4+UR4+0x1f00], R25 ;  /* 0x001f001904007988 */ /* 0x0001e80008000404 */
[----:B--2---:R1:W-:Y:S04]  /*fe30*/  STS.U16 [R4+UR4+0x2300], R24 ;  /* 0x0023001804007988 */ /* 0x0043e80008000404 */
[----:B0-----:R-:W2:Y:S04]  /*fe40*/  LDL.LU R25, [R1+0x150] ;  /* 0x0001500001197983 */ /* 0x001ea80000300800 */
[----:B----4-:R0:W-:Y:S04]  /*fe50*/  STS.U16 [R4+UR4+0x2700], R26 ;  /* 0x0027001a04007988 */ /* 0x0101e80008000404 */
[----:B-1----:R-:W4:Y:S04]  /*fe60*/  LDL.LU R24, [R1+0x120] ;  /* 0x0001200001187983 */ /* 0x002f280000300800 */
[----:B0-----:R-:W4:Y:S04]  /*fe70*/  LDL.LU R26, [R1+0xf8] ;  /* 0x0000f800011a7983 */ /* 0x001f280000300800 */
[----:B------:R0:W-:Y:S04]  /*fe80*/  STS.U16 [R4+UR4+0x2b00], R0 ;  /* 0x002b000004007988 */ /* 0x0001e80008000404 */
[----:B---3--:R1:W-:Y:S04]  /*fe90*/  STS.U16 [R4+UR4+0x2f00], R27 ;  /* 0x002f001b04007988 */ /* 0x0083e80008000404 */
[----:B0-----:R-:W3:Y:S04]  /*fea0*/  LDL.LU R0, [R1+0x98] ;  /* 0x0000980001007983 */ /* 0x001ee80000300800 */
[----:B------:R0:W-:Y:S04]  /*feb0*/  STS.U16 [R4+UR4+0x3300], R6 ;  /* 0x0033000604007988 */ /* 0x0001e80008000404 */
[----:B-1----:R-:W3:Y:S04]  /*fec0*/  LDL.LU R27, [R1+0x78] ;  /* 0x00007800011b7983 */ /* 0x002ee80000300800 */
[----:B------:R-:W3:Y:S01]  /*fed0*/  LDL.LU R22, [R1+0x60] ;  /* 0x0000600001167983 */ /* 0x000ee20000300800 */
[----:B0-----:R-:W-:-:S03]  /*fee0*/  LOP3.LUT R6, R28, 0x70, RZ, 0x3c, !PT ;  /* 0x000000701c067812 */ /* 0x001fc600078e3cff */
[----:B------:R-:W4:Y:S04]  /*fef0*/  LDL.LU R28, [R1+0x124] ;  /* 0x00012400011c7983 */ /* 0x000f280000300800 */
[----:B------:R0:W-:Y:S04]  /*ff00*/  STS.U16 [R4+UR4+0x3700], R9 ;  /* 0x0037000904007988 */ /* 0x0001e80008000404 */
        /* <DEDUP_REMOVED lines=15> */
[----:B0-----:R-:W3:Y:S04]  /*10000*/  LDL.LU R9, [R1+0xef0] ;  /* 0x000ef00001097983 */ /* 0x001ee80000300800 */
[----:B------:R0:W-:Y:S04]  /*10010*/  STS.U16 [R6+UR4+0x3780], R23 ;  /* 0x0037801706007988 */ /* 0x0001e80008000404 */
[----:B-1----:R-:W3:Y:S04]  /*10020*/  LDL.LU R5, [R1+0xeec] ;  /* 0x000eec0001057983 */ /* 0x002ee80000300800 */
        /* <DEDUP_REMOVED lines=15> */
[----:B0-----:R-:W3:Y:S04]  /*10120*/  LDL.LU R23, [R1+0x18] ;  /* 0x0000180001177983 */ /* 0x001ee80000300800 */
[----:B--2---:R0:W-:Y:S04]  /*10130*/  STS.U16 [R6+UR4+0x3b80], R25 ;  /* 0x003b801906007988 */ /* 0x0041e80008000404 */
[----:B0-----:R-:W2:Y:S04]  /*10140*/  LDL.LU R25, [R1+0x114] ;  /* 0x0001140001197983 */ /* 0x001ea80000300800 */
[----:B----4-:R0:W-:Y:S02]  /*10150*/  STS.U16 [R6+UR4+0x3f80], R28 ;  /* 0x003f801c06007988 */ /* 0x0101e40008000404 */
[----:B0-----:R-:W0:Y:S02]  /*10160*/  S2R R28, SR_TID.X ;  /* 0x00000000001c7919 */ /* 0x001e240000002100 */
[----:B0-----:R-:W-:-:S05]  /*10170*/  LOP3.LUT R28, R28, 0x3f, RZ, 0xc0, !PT ;  /* 0x0000003f1c1c7812 */ /* 0x001fca00078ec0ff */
[----:B------:R-:W-:-:S05]  /*10180*/  IMAD.SHL.U32 R28, R28, 0x2, RZ ;  /* 0x000000021c1c7824 */ /* 0x000fca00078e00ff */
[----:B------:R0:W-:Y:S04]  /*10190*/  STS.U16 [R28+UR4+0x4080], R24 ;  /* 0x004080181c007988 */ /* 0x0001e80008000404 */
[----:B------:R1:W-:Y:S04]  /*101a0*/  STS.U16 [R28+UR4+0x4880], R26 ;  /* 0x0048801a1c007988 */ /* 0x0003e80008000404 */
[----:B---3--:R3:W-:Y:S04]  /*101b0*/  STS.U16 [R28+UR4+0x5080], R0 ;  /* 0x005080001c007988 */ /* 0x0087e80008000404 */
[----:B0-----:R-:W4:Y:S04]  /*101c0*/  LDL.LU R24, [R1+0xf0] ;  /* 0x0000f00001187983 */ /* 0x001f280000300800 */
[----:B-1----:R-:W2:Y:S04]  /*101d0*/  LDL.LU R26, [R1+0xeb0] ;  /* 0x000eb000011a7983 */ /* 0x002ea80000300800 */
[----:B---3--:R-:W3:Y:S04]  /*101e0*/  LDL.LU R0, [R1+0x110] ;  /* 0x0001100001007983 */ /* 0x008ee80000300800 */
[----:B------:R0:W-:Y:S04]  /*101f0*/  STS.U16 [R28+UR4+0x5880], R27 ;  /* 0x0058801b1c007988 */ /* 0x0001e80008000404 */
[----:B0-----:R-:W4:Y:S04]  /*10200*/  LDL.LU R27, [R1+0xeac] ;  /* 0x000eac00011b7983 */ /* 0x001f280000300800 */
[----:B------:R0:W-:Y:S04]  /*10210*/  STS.U16 [R28+UR4+0x4000], R22 ;  /* 0x004000161c007988 */ /* 0x0001e80008000404 */
[----:B------:R-:W-:Y:S01]  /*10220*/  STS.U16 [R28+UR4+0x5800], R8 ;  /* 0x005800081c007988 */ /* 0x000fe20008000404 */
[----:B0-----:R-:W-:-:S03]  /*10230*/  LOP3.LUT R22, R28, 0x10, RZ, 0x3c, !PT ;  /* 0x000000101c167812 */ /* 0x001fc600078e3cff */
[----:B------:R-:W-:Y:S04]  /*10240*/  STS.U16 [R28+UR4+0x5000], R19 ;  /* 0x005000131c007988 */ /* 0x000fe80008000404 */
[----:B----4-:R0:W-:Y:S04]  /*10250*/  STS.U16 [R28+UR4+0x4800], R27 ;  /* 0x0048001b1c007988 */ /* 0x0101e80008000404 */
[----:B0-----:R-:W4:Y:S04]  /*10260*/  LDL.LU R27, [R1+0x74] ;  /* 0x00007400011b7983 */ /* 0x001f280000300800 */
[----:B------:R-:W3:Y:S04]  /*10270*/  LDL.LU R19, [R1+0xf4] ;  /* 0x0000f40001137983 */ /* 0x000ee80000300800 */
[----:B------:R-:W2:Y:S04]  /*10280*/  LDL.LU R8, [R1+0x1c] ;  /* 0x00001c0001087983 */ /* 0x000ea80000300800 */
[----:B------:R-:W4:Y:S04]  /*10290*/  LDL.LU R28, [R1+0x11c] ;  /* 0x00011c00011c7983 */ /* 0x000f280000300800 */
[----:B--2---:R-:W-:Y:S04]  /*102a0*/  STS.U16 [R22+UR4+0x4100], R8 ;  /* 0x0041000816007988 */ /* 0x004fe80008000404 */
[----:B----4-:R-:W-:Y:S04]  /*102b0*/  STS.U16 [R22+UR4+0x4180], R28 ;  /* 0x0041801c16007988 */ /* 0x010fe80008000404 */
[----:B------:R0:W-:Y:S04]  /*102c0*/  STS.U16 [R22+UR4+0x4900], R26 ;  /* 0x0049001a16007988 */ /* 0x0001e80008000404 */
[----:B---3--:R1:W-:Y:S04]  /*102d0*/  STS.U16 [R22+UR4+0x4980], R19 ;  /* 0x0049801316007988 */ /* 0x0083e80008000404 */
[----:B0-----:R-:W2:Y:S01]  /*102e0*/  LDL.LU R26, [R1+0xac] ;  /* 0x0000ac00011a7983 */ /* 0x001ea20000300800 */
[----:B-1----:R-:W0:Y:S03]  /*102f0*/  S2R R19, SR_TID.X ;  /* 0x0000000000137919 */ /* 0x002e260000002100 */
[----:B------:R1:W-:Y:S04]  /*10300*/  STS.U16 [R22+UR4+0x5100], R18 ;  /* 0x0051001216007988 */ /* 0x0003e80008000404 */
[----:B------:R3:W-:Y:S04]  /*10310*/  STS.U16 [R22+UR4+0x5180], R7 ;  /* 0x0051800716007988 */ /* 0x0007e80008000404 */
[----:B------:R4:W-:Y:S04]  /*10320*/  STS.U16 [R22+UR4+0x5980], R27 ;  /* 0x0059801b16007988 */ /* 0x0009e80008000404 */
[----:B------:R4:W-:Y:S04]  /*10330*/  STS.U16 [R22+UR4+0x5900], R2 ;  /* 0x0059000216007988 */ /* 0x0009e80008000404 */
[----:B------:R-:W2:Y:S04]  /*10340*/  LDL.LU R8, [R1+0x8c] ;  /* 0x00008c0001087983 */ /* 0x000ea80000300800 */
[----:B------:R-:W2:Y:S04]  /*10350*/  LDL.LU R28, [R1+0x6c] ;  /* 0x00006c00011c7983 */ /* 0x000ea80000300800 */
[----:B-1----:R-:W2:Y:S04]  /*10360*/  LDL.LU R18, [R1+0x14] ;  /* 0x0000140001127983 */ /* 0x002ea80000300800 */
[----:B---3--:R-:W3:Y:S04]  /*10370*/  LDL.LU R7, [R1+0x10] ;  /* 0x0000100001077983 */ /* 0x008ee80000300800 */
[----:B----4-:R-:W4:Y:S04]  /*10380*/  LDL.LU R27, [R1+0x10c] ;  /* 0x00010c00011b7983 */ /* 0x010f280000300800 */
[----:B------:R-:W4:Y:S01]  /*10390*/  LDL.LU R22, [R1+0xea8] ;  /* 0x000ea80001167983 */ /* 0x000f220000300800 */
[----:B0-----:R-:W-:-:S05]  /*103a0*/  LOP3.LUT R19, R19, 0x3f, RZ, 0xc0, !PT ;  /* 0x0000003f13137812 */ /* 0x001fca00078ec0ff */
[----:B------:R-:W-:-:S05]  /*103b0*/  IMAD.SHL.U32 R2, R19, 0x2, RZ ;  /* 0x0000000213027824 */ /* 0x000fca00078e00ff */
[----:B------:R-:W-:-:S05]  /*103c0*/  LOP3.LUT R2, R2, 0x20, RZ, 0x3c, !PT ;  /* 0x0000002002027812 */ /* 0x000fca00078e3cff */
[----:B------:R0:W-:Y:S04]  /*103d0*/  STS.U16 [R2+UR4+0x4200], R23 ;  /* 0x0042001702007988 */ /* 0x0001e80008000404 */
[----:B------:R1:W-:Y:S04]  /*103e0*/  STS.U16 [R2+UR4+0x4280], R25 ;  /* 0x0042801902007988 */ /* 0x0003e80008000404 */
[----:B0-----:R-:W4:Y:S04]  /*103f0*/  LDL.LU R23, [R1+0xea4] ;  /* 0x000ea40001177983 */ /* 0x001f280000300800 */
[----:B-1----:R-:W2:Y:S01]  /*10400*/  LDL.LU R25, [R1+0xea0] ;  /* 0x000ea00001197983 */ /* 0x002ea20000300800 */
[----:B------:R-:W-:-:S03]  /*10410*/  IMAD.SHL.U32 R19, R19, 0x2, RZ ;  /* 0x0000000213137824 */ /* 0x000fc600078e00ff */
[----:B--2---:R0:W-:Y:S04]  /*10420*/  STS.U16 [R2+UR4+0x4a00], R25 ;  /* 0x004a001902007988 */ /* 0x0041e80008000404 */
[----:B------:R1:W-:Y:S04]  /*10430*/  STS.U16 [R2+UR4+0x4a80], R24 ;  /* 0x004a801802007988 */ /* 0x0003e80008000404 */
[----:B------:R2:W-:Y:S04]  /*10440*/  STS.U16 [R2+UR4+0x5200], R17 ;  /* 0x0052001102007988 */ /* 0x0005e80008000404 */
[----:B0-----:R-:W3:Y:S04]  /*10450*/  LDL.LU R25, [R1+0x70] ;  /* 0x0000700001197983 */ /* 0x001ee80000300800 */
[----:B-1----:R-:W4:Y:S04]  /*10460*/  LDL.LU R24, [R1+0xe9c] ;  /* 0x000e9c0001187983 */ /* 0x002f280000300800 */
[----:B--2---:R-:W2:Y:S01]  /*10470*/  LDL.LU R17, [R1+0x90] ;  /* 0x0000900001117983 */ /* 0x004ea20000300800 */
[----:B------:R-:W-:-:S03]  /*10480*/  LOP3.LUT R19, R19, 0x30, RZ, 0x3c, !PT ;  /* 0x0000003013137812 */ /* 0x000fc600078e3cff */
[----:B--2---:R0:W-:Y:S04]  /*10490*/  STS.U16 [R2+UR4+0x5280], R17 ;  /* 0x0052801102007988 */ /* 0x0041e80008000404 */
[----:B---3--:R-:W-:Y:S04]  /*104a0*/  STS.U16 [R2+UR4+0x5a80], R25 ;  /* 0x005a801902007988 */ /* 0x008fe80008000404 */
[----:B------:R-:W-:Y:S04]  /*104b0*/  STS.U16 [R2+UR4+0x5a00], R3 ;  /* 0x005a000302007988 */ /* 0x000fe80008000404 */
[----:B------:R-:W-:Y:S04]  /*104c0*/  STS.U16 [R19+UR4+0x4300], R18 ;  /* 0x0043001213007988 */ /* 0x000fe80008000404 */
[----:B------:R1:W-:Y:S04]  /*104d0*/  STS.U16 [R19+UR4+0x4380], R0 ;  /* 0x0043800013007988 */ /* 0x0003e80008000404 */
[----:B0-----:R-:W2:Y:S04]  /*104e0*/  LDL.LU R17, [R1+0xa8] ;  /* 0x0000a80001117983 */ /* 0x001ea80000300800 */
[----:B-1----:R-:W3:Y:S04]  /*104f0*/  LDL.LU R0, [R1+0x88] ;  /* 0x0000880001007983 */ /* 0x002ee80000300800 */
[----:B----4-:R0:W-:Y:S04]  /*10500*/  STS.U16 [R19+UR4+0x4b00], R24 ;  /* 0x004b001813007988 */ /* 0x0101e80008000404 */
[----:B------:R-:W-:Y:S04]  /*10510*/  STS.U16 [R19+UR4+0x4b80], R26 ;  /* 0x004b801a13007988 */ /* 0x000fe80008000404 */
[----:B------:R1:W-:Y:S04]  /*10520*/  STS.U16 [R19+UR4+0x5300], R16 ;  /* 0x0053001013007988 */ /* 0x0003e80008000404 */
[----:B------:R-:W-:Y:S04]  /*10530*/  STS.U16 [R19+UR4+0x5380], R8 ;  /* 0x0053800813007988 */ /* 0x000fe80008000404 */
[----:B------:R-:W-:Y:S04]  /*10540*/  STS.U16 [R19+UR4+0x5b80], R28 ;  /* 0x005b801c13007988 */ /* 0x000fe80008000404 */
[----:B------:R4:W-:Y:S04]  /*10550*/  STS.U16 [R19+UR4+0x5b00], R4 ;  /* 0x005b000413007988 */ /* 0x0009e80008000404 */
[----:B------:R-:W-:Y:S04]  /*10560*/  STS.U16 [R29+UR4+0x4400], R7 ;  /* 0x004400071d007988 */ /* 0x000fe80008000404 */
[----:B------:R-:W-:Y:S04]  /*10570*/  STS.U16 [R29+UR4+0x4480], R27 ;  /* 0x0044801b1d007988 */ /* 0x000fe80008000404 */
[----:B------:R4:W-:Y:S04]  /*10580*/  STS.U16 [R29+UR4+0x4c00], R23 ;  /* 0x004c00171d007988 */ /* 0x0009e80008000404 */
[----:B------:R-:W3:Y:S04]  /*10590*/  LDL.LU R3, [R1+0x64] ;  /* 0x0000640001037983 */ /* 0x000ee80000300800 */
[----:B------:R-:W3:Y:S04]  /*105a0*/  LDL.LU R25, [R1+0x8] ;  /* 0x0000080001197983 */ /* 0x000ee80000300800 */
[----:B------:R-:W3:Y:S04]  /*105b0*/  LDL.LU R2, [R1+0x104] ;  /* 0x0001040001027983 */ /* 0x000ee80000300800 */
[----:B0-----:R-:W3:Y:S04]  /*105c0*/  LDL.LU R24, [R1+0x84] ;  /* 0x0000840001187983 */ /* 0x001ee80000300800 */
[----:B------:R-:W3:Y:S04]  /*105d0*/  LDL.LU R18, [R1+0xa0] ;  /* 0x0000a00001127983 */ /* 0x000ee80000300800 */
[----:B-1----:R-:W3:Y:S04]  /*105e0*/  LDL.LU R16, [R1+0xa4] ;  /* 0x0000a40001107983 */ /* 0x002ee80000300800 */
[----:B------:R-:W3:Y:S04]  /*105f0*/  LDL.LU R26, [R1+0x80] ;  /* 0x00008000011a7983 */ /* 0x000ee80000300800 */
[----:B----4-:R-:W4:Y:S04]  /*10600*/  LDL.LU R4, [R1+0x108] ;  /* 0x0001080001047983 */ /* 0x010f280000300800 */
[----:B------:R-:W4:Y:S01]  /*10610*/  LDL.LU R28, [R1+0x100] ;  /* 0x00010000011c7983 */ /* 0x000f220000300800 */
[----:B------:R-:W0:Y:S03]  /*10620*/  S2R R23, SR_TID.X ;  /* 0x0000000000177919 */ /* 0x000e260000002100 */
[----:B------:R-:W4:Y:S04]  /*10630*/  LDL.LU R7, [R1+0x9c] ;  /* 0x00009c0001077983 */ /* 0x000f280000300800 */
[----:B------:R-:W4:Y:S04]  /*10640*/  LDL.LU R19, [R1+0x7c] ;  /* 0x00007c0001137983 */ /* 0x000f280000300800 */
[----:B------:R-:W4:Y:S04]  /*10650*/  LDL.LU R27, [R1] ;  /* 0x00000000011b7983 */ /* 0x000f280000300800 */
[----:B------:R-:W4:Y:S01]  /*10660*/  LDL.LU R29, [R1+0xe98] ;  /* 0x000e9800011d7983 */ /* 0x000f220000300800 */
[----:B0-----:R-:W-:-:S05]  /*10670*/  LOP3.LUT R23, R23, 0x3f, RZ, 0xc0, !PT ;  /* 0x0000003f17177812 */ /* 0x001fca00078ec0ff */
[----:B------:R-:W-:-:S05]  /*10680*/  IMAD.SHL.U32 R23, R23, 0x2, RZ ;  /* 0x0000000217177824 */ /* 0x000fca00078e00ff */
[----:B------:R-:W-:-:S05]  /*10690*/  LOP3.LUT R23, R23, 0x40, RZ, 0x3c, !PT ;  /* 0x0000004017177812 */ /* 0x000fca00078e3cff */
[----:B--2---:R-:W-:Y:S04]  /*106a0*/  STS.U16 [R23+UR4+0x4c80], R17 ;  /* 0x004c801117007988 */ /* 0x004fe80008000404 */
[----:B------:R0:W-:Y:S04]  /*106b0*/  STS.U16 [R23+UR4+0x5400], R15 ;  /* 0x0054000f17007988 */ /* 0x0001e80008000404 */
[----:B---3--:R1:W-:Y:S04]  /*106c0*/  STS.U16 [R23+UR4+0x5480], R0 ;  /* 0x0054800017007988 */ /* 0x0083e80008000404 */
[----:B0-----:R-:W2:Y:S04]  /*106d0*/  LDL.LU R15, [R1+0x68] ;  /* 0x00006800010f7983 */ /* 0x001ea80000300800 */
[----:B-1----:R-:W3:Y:S01]  /*106e0*/  LDL.LU R0, [R1+0xe94] ;  /* 0x000e940001007983 */ /* 0x002ee20000300800 */
[----:B------:R-:W0:Y:S02]  /*106f0*/  S2R R8, SR_TID.X ;  /* 0x0000000000087919 */ /* 0x000e240000002100 */
[----:B0-----:R-:W-:-:S05]  /*10700*/  LOP3.LUT R8, R8, 0x3f, RZ, 0xc0, !PT ;  /* 0x0000003f08087812 */ /* 0x001fca00078ec0ff */
[----:B------:R-:W-:-:S05]  /*10710*/  IMAD.SHL.U32 R17, R8, 0x2, RZ ;  /* 0x0000000208117824 */ /* 0x000fca00078e00ff */
[----:B------:R-:W-:Y:S01]  /*10720*/  LOP3.LUT R17, R17, 0x50, RZ, 0x3c, !PT ;  /* 0x0000005011117812 */ /* 0x000fe200078e3cff */
[----:B--2---:R-:W-:Y:S04]  /*10730*/  STS.U16 [R23+UR4+0x5c80], R15 ;  /* 0x005c800f17007988 */ /* 0x004fe80008000404 */
[----:B------:R-:W-:Y:S04]  /*10740*/  STS.U16 [R23+UR4+0x5c00], R5 ;  /* 0x005c000517007988 */ /* 0x000fe80008000404 */
[----:B---3--:R0:W-:Y:S04]  /*10750*/  STS.U16 [R17+UR4+0x4500], R0 ;  /* 0x0045000011007988 */ /* 0x0081e80008000404 */
[----:B0-----:R-:W2:Y:S01]  /*10760*/  LDL.LU R0, [R1+0xe90] ;  /* 0x000e900001007983 */ /* 0x001ea20000300800 */
[----:B------:R-:W-:-:S03]  /*10770*/  IMAD.SHL.U32 R8, R8, 0x2, RZ ;  /* 0x0000000208087824 */ /* 0x000fc600078e00ff */
[----:B----4-:R-:W-:Y:S04]  /*10780*/  STS.U16 [R17+UR4+0x4580], R4 ;  /* 0x0045800411007988 */ /* 0x010fe80008000404 */
[----:B------:R-:W-:Y:S04]  /*10790*/  STS.U16 [R17+UR4+0x4d00], R22 ;  /* 0x004d001611007988 */ /* 0x000fe80008000404 */
[----:B------:R0:W-:Y:S04]  /*107a0*/  STS.U16 [R17+UR4+0x4d80], R16 ;  /* 0x004d801011007988 */ /* 0x0001e80008000404 */
[----:B------:R-:W-:Y:S01]  /*107b0*/  STS.U16 [R17+UR4+0x5500], R14 ;  /* 0x0055000e11007988 */ /* 0x000fe20008000404 */
[----:B------:R-:W-:-:S03]  /*107c0*/  LOP3.LUT R8, R8, 0x60, RZ, 0x3c, !PT ;  /* 0x0000006008087812 */ /* 0x000fc600078e3cff */
[----:B------:R-:W-:Y:S04]  /*107d0*/  STS.U16 [R17+UR4+0x5580], R24 ;  /* 0x0055801811007988 */ /* 0x000fe80008000404 */
        /* <DEDUP_REMOVED lines=8> */
[----:B0-----:R-:W3:Y:S04]  /*10860*/  LDL R16, [R1+0x134] ;  /* 0x0001340001107983 */ /* 0x001ee80000100800 */
[----:B--2---:R0:W-:Y:S04]  /*10870*/  STS.U16 [R8+UR4+0x5e80], R0 ;  /* 0x005e800008007988 */ /* 0x0041e80008000404 */
[----:B------:R-:W-:Y:S04]  /*10880*/  STS.U16 [R8+UR4+0x5e00], R11 ;  /* 0x005e000b08007988 */ /* 0x000fe80008000404 */
[----:B------:R-:W-:Y:S04]  /*10890*/  STS.U16 [R6+UR4+0x4700], R29 ;  /* 0x0047001d06007988 */ /* 0x000fe80008000404 */
[----:B------:R-:W-:Y:S04]  /*108a0*/  STS.U16 [R6+UR4+0x4780], R28 ;  /* 0x0047801c06007988 */ /* 0x000fe80008000404 */
[----:B------:R-:W-:Y:S04]  /*108b0*/  STS.U16 [R6+UR4+0x4f00], R20 ;  /* 0x004f001406007988 */ /* 0x000fe80008000404 */
[----:B------:R1:W-:Y:S04]  /*108c0*/  STS.U16 [R6+UR4+0x4f80], R7 ;  /* 0x004f800706007988 */ /* 0x0003e80008000404 */
[----:B0-----:R-:W2:Y:S01]  /*108d0*/  LDL R0, [R1+0x8d4] ;  /* 0x0008d40001007983 */ /* 0x001ea20000100800 */
[----:B-1----:R-:W0:Y:S03]  /*108e0*/  S2R R7, SR_TID.X ;  /* 0x0000000000077919 */ /* 0x002e260000002100 */
[----:B------:R-:W-:Y:S04]  /*108f0*/  STS.U16 [R6+UR4+0x5700], R10 ;  /* 0x0057000a06007988 */ /* 0x000fe80008000404 */
[----:B------:R-:W-:Y:S04]  /*10900*/  STS.U16 [R6+UR4+0x5780], R19 ;  /* 0x0057801306007988 */ /* 0x000fe80008000404 */
[----:B------:R-:W-:Y:S04]  /*10910*/  STS.U16 [R6+UR4+0x5f80], R27 ;  /* 0x005f801b06007988 */ /* 0x000fe80008000404 */
[----:B------:R-:W-:Y:S01]  /*10920*/  STS.U16 [R6+UR4+0x5f00], R13 ;  /* 0x005f000d06007988 */ /* 0x000fe20008000404 */
[----:B------:R-:W-:Y:S06]  /*10930*/  BAR.SYNC.DEFER_BLOCKING 0x0 ;  /* 0x0000000000007b1d */ /* 0x000fec0000010000 */
[----:B---3--:R-:W-:Y:S04]  /*10940*/  LDSM.16.MT88.4 R8, [R16+UR4] ;  /* 0x000000041008783b */ /* 0x008fe80008004200 */
[----:B------:R-:W-:Y:S01]  /*10950*/  LDSM.16.MT88.4 R16, [R16+UR4+0x800] ;  /* 0x000800041010783b */ /* 0x000fe20008004200 */
[C---:B0-----:R-:W-:Y:S01]  /*10960*/  LOP3.LUT R4, R7.reuse, 0x7, RZ, 0xc0, !PT ;  /* 0x0000000707047812 */ /* 0x041fe200078ec0ff */
[----:B------:R-:W-:-:S04]  /*10970*/  IMAD.SHL.U32 R5, R7, 0x2, RZ ;  /* 0x0000000207057824 */ /* 0x000fc800078e00ff */
[----:B------:R-:W-:-:S05]  /*10980*/  IMAD R4, R4, 0x110, RZ ;  /* 0x0000011004047824 */ /* 0x000fca00078e02ff */
[----:B------:R-:W-:-:S05]  /*10990*/  LOP3.LUT R4, R4, 0x30, R5, 0x78, !PT ;  /* 0x0000003004047812 */ /* 0x000fca00078e7805 */
[----:B------:R-:W0:Y:S04]  /*109a0*/  LDSM.16.M88.4 R20, [R4+UR4+0x4000] ;  /* 0x004000040414783b */ /* 0x000e280008000200 */
[----:B------:R-:W1:Y:S04]  /*109b0*/  LDSM.16.M88.4 R24, [R4+UR4+0x5000] ;  /* 0x005000040418783b */ /* 0x000e680008000200 */
[----:B------:R-:W3:Y:S04]  /*109c0*/  LDSM.16.M88.4 R12, [R4+UR4+0x4800] ;  /* 0x00480004040c783b */ /* 0x000ee80008000200 */
[----:B------:R-:W4:Y:S01]  /*109d0*/  LDSM.16.M88.4 R4, [R4+UR4+0x5800] ;  /* 0x005800040404783b */ /* 0x000f220008000200 */
[----:B0-----:R-:W-:-:S02]  /*109e0*/  IMAD.MOV.U32 R2, RZ, RZ, R23 ;  /* 0x000000ffff027224 */ /* 0x001fc400078e0017 */
[----:B------:R-:W-:Y:S01]  /*109f0*/  IMAD.MOV.U32 R3, RZ, RZ, R22 ;  /* 0x000000ffff037224 */ /* 0x000fe200078e0016 */
[----:B------:R-:W-:Y:S04]  /*10a00*/  STL.64 [R1+0x10], R20 ;  /* 0x0000101401007387 */ /* 0x000fe80000100a00 */
[----:B------:R-:W-:Y:S04]  /*10a10*/  STL [R1+0xe0c], R2 ;  /* 0x000e0c0201007387 */ /* 0x000fe80000100800 */
[----:B------:R-:W-:Y:S04]  /*10a20*/  STL [R1+0xe08], R3 ;  /* 0x000e080301007387 */ /* 0x000fe80000100800 */
[----:B-1----:R-:W-:Y:S04]  /*10a30*/  STL [R1+0xe14], R26 ;  /* 0x000e141a01007387 */ /* 0x002fe80000100800 */
[----:B---3--:R-:W-:Y:S04]  /*10a40*/  STL.64 [R1], R12 ;  /* 0x0000000c01007387 */ /* 0x008fe80000100a00 */
[----:B------:R-:W-:Y:S04]  /*10a50*/  STL.64 [R1+0x8], R14 ;  /* 0x0000080e01007387 */ /* 0x000fe80000100a00 */
[----:B------:R-:W-:Y:S04]  /*10a60*/  STL [R1+0xe10], R27 ;  /* 0x000e101b01007387 */ /* 0x000fe80000100800 */
[----:B------:R0:W-:Y:S04]  /*10a70*/  STL.64 [R1+0xe80], R24 ;  /* 0x000e801801007387 */ /* 0x0001e80000100a00 */
[----:B0-----:R-:W3:Y:S04]  /*10a80*/  LDL.LU.64 R24, [R1+0xe0] ;  /* 0x0000e00001187983 */ /* 0x001ee80000300a00 */
[----:B------:R-:W3:Y:S04]  /*10a90*/  LDL.LU.64 R26, [R1+0xe8] ;  /* 0x0000e800011a7983 */ /* 0x000ee80000300a00 */
[----:B----4-:R-:W-:Y:S04]  /*10aa0*/  STL [R1+0xdbc], R6 ;  /* 0x000dbc0601007387 */ /* 0x010fe80000100800 */
[----:B------:R-:W-:Y:S04]  /*10ab0*/  STL [R1+0xdb8], R7 ;  /* 0x000db80701007387 */ /* 0x000fe80000100800 */
[----:B------:R0:W-:Y:S04]  /*10ac0*/  STL.64 [R1+0xe88], R4 ;  /* 0x000e880401007387 */ /* 0x0001e80000100a00 */
[----:B0-----:R-:W3:Y:S04]  /*10ad0*/  LDL.LU.64 R4, [R1+0x10] ;  /* 0x0000100001047983 */ /* 0x001ee80000300a00 */
[----:B--2---:R-:W0:Y:S04]  /*10ae0*/  LDSM.16.MT88.4 R12, [R0+UR4] ;  /* 0x00000004000c783b */ /* 0x004e280008004200 */
[----:B------:R-:W1:Y:S04]  /*10af0*/  LDSM.16.MT88.4 R20, [R0+UR4+0x800] ;  /* 0x000800040014783b */ /* 0x000e680008004200 */
[----:B0-----:R-:W-:Y:S04]  /*10b00*/  STL.64 [R1+0xe78], R14 ;  /* 0x000e780e01007387 */ /* 0x001fe80000100a00 */
[----:B------:R0:W-:Y:S04]  /*10b10*/  STL.64 [R1+0xe70], R12 ;  /* 0x000e700c01007387 */ /* 0x0001e80000100a00 */
[----:B0-----:R-:W2:Y:S04]  /*10b20*/  LDL.LU.64 R12, [R1+0xd0] ;  /* 0x0000d000010c7983 */ /* 0x001ea80000300a00 */
[----:B------:R-:W2:Y:S04]  /*10b30*/  LDL.LU.64 R14, [R1+0xd8] ;  /* 0x0000d800010e7983 */ /* 0x000ea80000300a00 */
[----:B------:R-:W-:Y:S04]  /*10b40*/  STL [R1+0xe24], R16 ;  /* 0x000e241001007387 */ /* 0x000fe80000100800 */
[----:B------:R0:W-:Y:S04]  /*10b50*/  STL [R1+0xe20], R17 ;  /* 0x000e201101007387 */ /* 0x0001e80000100800 */
[----:B------:R-:W-:Y:S04]  /*10b60*/  STL [R1+0xe1c], R18 ;  /* 0x000e1c1201007387 */ /* 0x000fe80000100800 */
[----:B------:R-:W-:Y:S04]  /*10b70*/  STL [R1+0xe18], R19 ;  /* 0x000e181301007387 */ /* 0x000fe80000100800 */
[----:B0-----:R-:W2:Y:S04]  /*10b80*/  LDL.LU.64 R16, [R1] ;  /* 0x0000000001107983 */ /* 0x001ea80000300a00 */
[----:B------:R-:W-:Y:S04]  /*10b90*/  STL [R1+0xe28], R0 ;  /* 0x000e280001007387 */ /* 0x000fe80000100800 */
[----:B-1----:R-:W-:Y:S04]  /*10ba0*/  STL.64 [R1+0xdb0], R22 ;  /* 0x000db01601007387 */ /* 0x002fe80000100a00 */
[----:B------:R0:W-:Y:S04]  /*10bb0*/  STL.64 [R1+0xda8], R20 ;  /* 0x000da81401007387 */ /* 0x0001e80000100a00 */
[----:B0-----:R-:W4:Y:S04]  /*10bc0*/  LDL.LU.64 R20, [R1+0xc0] ;  /* 0x0000c00001147983 */ /* 0x001f280000300a00 */
[----:B------:R-:W4:Y:S01]  /*10bd0*/  LDL.LU.64 R22, [R1+0xc8] ;  /* 0x0000c80001167983 */ /* 0x000f220000300a00 */
[----:B---3--:R-:W-:Y:S06]  /*10be0*/  HMMA.16816.F32.BF16 R24, R8, R4, R24 ;  /* 0x000000040818723c */ /* 0x008fec0000041818 */
[----:B------:R-:W-:-:S02]  /*10bf0*/  IMAD.MOV.U32 R29, RZ, RZ, R4 ;  /* 0x000000ffff1d7224 */ /* 0x000fc400078e0004 */
[----:B------:R-:W-:Y:S02]  /*10c00*/  IMAD.MOV.U32 R28, RZ, RZ, R5 ;  /* 0x000000ffff1c7224 */ /* 0x000fe400078e0005 */
[----:B------:R-:W3:-:S13]  /*10c10*/  LDL.LU.64 R4, [R1+0xe88] ;  /* 0x000e880001047983 */ /* 0x000eda0000300a00 */
[----:B------:R0:W-:Y:S04]  /*10c20*/  STL.64 [R1+0x90], R24 ;  /* 0x0000901801007387 */ /* 0x0001e80000100a00 */
[----:B0-----:R-:W4:Y:S01]  /*10c30*/  LDL.LU.64 R24, [R1+0xe80] ;  /* 0x000e800001187983 */ /* 0x001f220000300a00 */
[----:B------:R-:W-:Y:S02]  /*10c40*/  IMAD.MOV.U32 R2, RZ, RZ, R26 ;  /* 0x000000ffff027224 */ /* 0x000fe400078e001a */
[----:B------:R-:W-:-:S03]  /*10c50*/  IMAD.MOV.U32 R3, RZ, RZ, R27 ;  /* 0x000000ffff037224 */ /* 0x000fc600078e001b */
[----:B------:R0:W-:Y:S01]  /*10c60*/  STL [R1+0xe2c], R2 ;  /* 0x000e2c0201007387 */ /* 0x0001e20000100800 */
[----:B--2---:R-:W-:Y:S06]  /*10c70*/  HMMA.16816.F32.BF16 R12, R8, R16, R12 ;  /* 0x00000010080c723c */ /* 0x004fec000004180c */
[----:B------:R-:W-:Y:S02]  /*10c80*/  IMAD.MOV.U32 R7, RZ, RZ, R16 ;  /* 0x000000ffff077224 */ /* 0x000fe400078e0010 */
[----:B------:R-:W-:-:S15]  /*10c90*/  IMAD.MOV.U32 R6, RZ, RZ, R17 ;  /* 0x000000ffff067224 */ /* 0x000fde00078e0011 */
[----:B------:R-:W-:-:S01]  /*10ca0*/  NOP ;  /* 0x0000000000007918 */ /* 0x000fc20000000000 */
[----:B------:R-:W-:Y:S02]  /*10cb0*/  IMAD.MOV.U32 R26, RZ, RZ, R14 ;  /* 0x000000ffff1a7224 */ /* 0x000fe400078e000e */
[----:B------:R-:W-:Y:S02]  /*10cc0*/  IMAD.MOV.U32 R27, RZ, RZ, R15 ;  /* 0x000000ffff1b7224 */ /* 0x000fe400078e000f */
[----:B------:R-:W-:Y:S02]  /*10cd0*/  IMAD.MOV.U32 R18, RZ, RZ, R12 ;  /* 0x000000ffff127224 */ /* 0x000fe400078e000c */
[----:B------:R-:W-:Y:S01]  /*10ce0*/  IMAD.MOV.U32 R19, RZ, RZ, R13 ;  /* 0x000000ffff137224 */ /* 0x000fe200078e000d */
[----:B------:R-:W2:Y:S04]  /*10cf0*/  LDL.LU.64 R14, [R1+0xe78] ;  /* 0x000e7800010e7983 */ /* 0x000ea80000300a00 */
[----:B------:R-:W2:Y:S01]  /*10d00*/  LDL.LU.64 R12, [R1+0xe70] ;  /* 0x000e7000010c7983 */ /* 0x000ea20000300a00 */
[----:B----4-:R-:W-:-:S15]  /*10d10*/  HMMA.16816.F32.BF16 R20, R8, R24, R20 ;  /* 0x000000180814723c */ /* 0x010fde0000041814 */
[----:B------:R-:W-:-:S09]  /*10d20*/  NOP ;  /* 0x0000000000007918 */ /* 0x000fd20000000000 */
[----:B0-----:R-:W-:Y:S02]  /*10d30*/  IMAD.MOV.U32 R2, RZ, RZ, R20 ;  /* 0x000000ffff027224 */ /* 0x001fe400078e0014 */
[----:B------:R-:W-:Y:S02]  /*10d40*/  IMAD.MOV.U32 R0, RZ, RZ, R21 ;  /* 0x000000ffff007224 */ /* 0x000fe400078e0015 */
[----:B------:R-:W-:Y:S02]  /*10d50*/  IMAD.MOV.U32 R16, RZ, RZ, R22 ;  /* 0x000000ffff107224 */ /* 0x000fe400078e0016 */
[----:B------:R-:W-:Y:S01]  /*10d60*/  IMAD.MOV.U32 R17, RZ, RZ, R23 ;  /* 0x000000ffff117224 */ /* 0x000fe200078e0017 */
[----:B------:R-:W3:Y:S04]  /*10d70*/  LDL.LU.64 R20, [R1+0xb0] ;  /* 0x0000b00001147983 */ /* 0x000ee80000300a00 */
[----:B------:R-:W3:Y:S04]  /*10d80*/  LDL.LU.64 R22, [R1+0xb8] ;  /* 0x0000b80001167983 */ /* 0x000ee80000300a00 */
[----:B------:R-:W-:Y:S04]  /*10d90*/  STL.64 [R1+0xe48], R26 ;  /* 0x000e481a01007387 */ /* 0x000fe80000100a00 */
[----:B------:R0:W-:Y:S04]  /*10da0*/  STL.64 [R1+0xe40], R24 ;  /* 0x000e401801007387 */ /* 0x0001e80000100a00 */
[----:B0-----:R-:W4:Y:S04]  /*10db0*/  LDL.LU.64 R24, [R1+0x40] ;  /* 0x0000400001187983 */ /* 0x001f280000300a00 */
[----:B------:R-:W2:Y:S04]  /*10dc0*/  LDL.LU.64 R26, [R1+0x48] ;  /* 0x00004800011a7983 */ /* 0x000ea80000300a00 */
[----:B--2---:R-:W-:Y:S04]  /*10dd0*/  STL.64 [R1+0xe58], R26 ;  /* 0x000e581a01007387 */ /* 0x004fe80000100a00 */
[----:B----4-:R-:W-:Y:S04]  /*10de0*/  STL.64 [R1+0xe50], R24 ;  /* 0x000e501801007387 */ /* 0x010fe80000100a00 */
[----:B------:R-:W-:Y:S04]  /*10df0*/  STL.64 [R1+0xe38], R18 ;  /* 0x000e381201007387 */ /* 0x000fe80000100a00 */
[----:B------:R0:W-:Y:S04]  /*10e00*/  STL.64 [R1+0xe30], R16 ;  /* 0x000e301001007387 */ /* 0x0001e80000100a00 */
[----:B0-----:R-:W2:Y:S04]  /*10e10*/  LDL.LU.64 R16, [R1+0x30] ;  /* 0x0000300001107983 */ /* 0x001ea80000300a00 */
[----:B------:R-:W4:Y:S01]  /*10e20*/  LDL.LU.64 R18, [R1+0x38] ;  /* 0x0000380001127983 */ /* 0x000f220000300a00 */
[----:B------:R-:W-:-:S02]  /*10e30*/  IMAD.MOV.U32 R24, RZ, RZ, R29 ;  /* 0x000000ffff187224 */ /* 0x000fc400078e001d */
[----:B------:R-:W-:Y:S01]  /*10e40*/  IMAD.MOV.U32 R25, RZ, RZ, R28 ;  /* 0x000000ffff197224 */ /* 0x000fe200078e001c */
[----:B---3--:R-:W-:Y:S01]  /*10e50*/  HMMA.16816.F32.BF16 R20, R8, R4, R20 ;  /* 0x000000040814723c */ /* 0x008fe20000041814 */
[----:B----4-:R-:W-:Y:S04]  /*10e60*/  STL.64 [R1+0xe68], R18 ;  /* 0x000e681201007387 */ /* 0x010fe80000100a00 */
[----:B--2---:R0:W-:Y:S04]  /*10e70*/  STL.64 [R1+0xe60], R16 ;  /* 0x000e601001007387 */ /* 0x0041e80000100a00 */
[----:B0-----:R-:W2:Y:S04]  /*10e80*/  LDL.LU.64 R16, [R1+0x50] ;  /* 0x0000500001107983 */ /* 0x001ea80000300a00 */
[----:B------:R-:W2:Y:S04]  /*10e90*/  LDL.LU.64 R18, [R1+0x58] ;  /* 0x0000580001127983 */ /* 0x000ea80000300a00 */
[----:B------:R-:W3:Y:S04]  /*10ea0*/  LDL.LU.64 R8, [R1+0x20] ;  /* 0x0000200001087983 */ /* 0x000ee80000300a00 */
[----:B------:R-:W3:Y:S04]  /*10eb0*/  LDL.LU.64 R10, [R1+0x28] ;  /* 0x00002800010a7983 */ /* 0x000ee80000300a00 */
[----:B------:R-:W-:Y:S04]  /*10ec0*/  STL [R1+0xdcc], R20 ;  /* 0x000dcc1401007387 */ /* 0x000fe80000100800 */
[----:B------:R-:W-:Y:S04]  /*10ed0*/  STL [R1+0xdc8], R21 ;  /* 0x000dc81501007387 */ /* 0x000fe80000100800 */
[----:B------:R-:W-:Y:S04]  /*10ee0*/  STL [R1+0xdc4], R22 ;  /* 0x000dc41601007387 */ /* 0x000fe80000100800 */
[----:B------:R-:W-:Y:S01]  /*10ef0*/  STL [R1+0xdc0], R23 ;  /* 0x000dc01701007387 */ /* 0x000fe20000100800 */
[----:B--2---:R-:W-:Y:S03]  /*10f00*/  HMMA.16816.F32.BF16 R24, R12, R24, R16 ;  /* 0x000000180c18723c */ /* 0x004fe60000041810 */
[----:B------:R-:W2:Y:S04]  /*10f10*/  LDL.LU.64 R18, [R1+0xe68] ;  /* 0x000e680001127983 */ /* 0x000ea80000300a00 */
[----:B------:R-:W2:-:S15]  /*10f20*/  LDL.LU.64 R16, [R1+0xe60] ;  /* 0x000e600001107983 */ /* 0x000e9e0000300a00 */
[----:B------:R-:W-:-:S01]  /*10f30*/  NOP ;  /* 0x0000000000007918 */ /* 0x000fc20000000000 */
[----:B------:R-:W-:Y:S04]  /*10f40*/  STL.64 [R1+0x50], R24 ;  /* 0x0000501801007387 */ /* 0x000fe80000100a00 */
[----:B------:R0:W-:Y:S04]  /*10f50*/  STL.64 [R1+0x58], R26 ;  /* 0x0000581a01007387 */ /* 0x0001e80000100a00 */
[----:B0-----:R-:W4:Y:S04]  /*10f60*/  LDL.LU.64 R26, [R1+0xe58] ;  /* 0x000e5800011a7983 */ /* 0x001f280000300a00 */
[----:B------:R-:W4:Y:S01]  /*10f70*/  LDL.LU.64 R24, [R1+0xe50] ;  /* 0x000e500001187983 */ /* 0x000f220000300a00 */
[----:B------:R-:W-:-:S02]  /*10f80*/  IMAD.MOV.U32 R20, RZ, RZ, R7 ;  /* 0x000000ffff147224 */ /* 0x000fc400078e0007 */
[----:B------:R-:W-:-:S07]  /*10f90*/  IMAD.MOV.U32 R21, RZ, RZ, R6 ;  /* 0x000000ffff157224 */ /* 0x000fce00078e0006 */
[----:B----4-:R-:W-:Y:S01]  /*10fa0*/  HMMA.16816.F32.BF16 R20, R12, R20, R24 ;  /* 0x000000140c14723c */ /* 0x010fe20000041818 */
[----:B------:R-:W4:Y:S04]  /*10fb0*/  LDL.LU.64 R26, [R1+0xe48] ;  /* 0x000e4800011a7983 */ /* 0x000f280000300a00 */
[----:B------:R-:W2:-:S15]  /*10fc0*/  LDL.LU.64 R24, [R1+0xe40] ;  /* 0x000e400001187983 */ /* 0x000e9e0000300a00 */
[----:B------:R-:W-:-:S03]  /*10fd0*/  NOP ;  /* 0x0000000000007918 */ /* 0x000fc60000000000 */
[----:B------:R-:W-:Y:S04]  /*10fe0*/  STL.64 [R1+0x40], R20 ;  /* 0x0000401401007387 */ /* 0x000fe80000100a00 */
[----:B------:R0:W-:Y:S01]  /*10ff0*/  STL.64 [R1+0x48], R22 ;  /* 0x0000481601007387 */ /* 0x0001e20000100a00 */
[----:B--2---:R-:W-:-:S15]  /*11000*/  HMMA.16816.F32.BF16 R16, R12, R24, R16 ;  /* 0x000000180c10723c */ /* 0x004fde0000041810 */
[----:B------:R-:W-:-:S09]  /*11010*/  NOP ;  /* 0x0000000000007918 */ /* 0x000fd20000000000 */
[----:B------:R-:W-:Y:S02]  /*11020*/  IMAD.MOV.U32 R6, RZ, RZ, R18 ;  /* 0x000000ffff067224 */ /* 0x000fe400078e0012 */
[----:B------:R-:W-:Y:S02]  /*11030*/  IMAD.MOV.U32 R7, RZ, RZ, R19 ;  /* 0x000000ffff077224 */ /* 0x000fe400078e0013 */
[----:B0-----:R-:W-:Y:S02]  /*11040*/  IMAD.MOV.U32 R22, RZ, RZ, R16 ;  /* 0x000000ffff167224 */ /* 0x001fe400078e0010 */
[----:B------:R-:W-:Y:S01]  /*11050*/  IMAD.MOV.U32 R23, RZ, RZ, R17 ;  /* 0x000000ffff177224 */ /* 0x000fe200078e0011 */
[----:B------:R-:W2:Y:S04]  /*11060*/  LDL.LU.64 R18, [R1+0xe38] ;  /* 0x000e380001127983 */ /* 0x000ea80000300a00 */
[----:B------:R-:W4:Y:S04]  /*11070*/  LDL.LU.64 R16, [R1+0xe30] ;  /* 0x000e300001107983 */ /* 0x000f280000300a00 */
[----:B------:R-:W2:Y:S01]  /*11080*/  LDL R25, [R1+0x134] ;  /* 0x0001340001197983 */ /* 0x000ea20000100800 */
[----:B---3--:R-:W-:-:S15]  /*11090*/  HMMA.16816.F32.BF16 R8, R12, R4, R8 ;  /* 0x000000040c08723c */ /* 0x008fde0000041808 */
[----:B------:R-:W-:-:S08]  /*110a0*/  NOP ;  /* 0x0000000000007918 */ /* 0x000fd00000000000 */
[----:B------:R-:W-:Y:S01]  /*110b0*/  STL.64 [R1+0x20], R8 ;  /* 0x0000200801007387 */ /* 0x000fe20000100a00 */
[----:B------:R-:W-:Y:S02]  /*110c0*/  IMAD.MOV.U32 R20, RZ, RZ, R10 ;  /* 0x000000ffff147224 */ /* 0x000fe400078e000a */
[----:B------:R-:W-:Y:S01]  /*110d0*/  IMAD.MOV.U32 R21, RZ, RZ, R11 ;  /* 0x000000ffff157224 */ /* 0x000fe200078e000b */
[----:B------:R-:W-:Y:S04]  /*110e0*/  STL.64 [R1+0xdd8], R22 ;  /* 0x000dd81601007387 */ /* 0x000fe80000100a00 */
[----:B------:R0:W-:Y:S02]  /*110f0*/  STL.64 [R1+0xdd0], R20 ;  /* 0x000dd01401007387 */ /* 0x0001e40000100a00 */
[----:B0-----:R-:W-:Y:S01]  /*11100*/  IMAD.MOV.U32 R20, RZ, RZ, R2 ;  /* 0x000000ffff147224 */ /* 0x001fe200078e0002 */
[----:B------:R-:W0:Y:S01]  /*11110*/  S2R R28, SR_TID.X ;  /* 0x00000000001c7919 */ /* 0x000e220000002100 */
[----:B--2---:R-:W1:Y:S04]  /*11120*/  LDSM.16.MT88.4 R8, [R25+UR4+0x1000] ;  /* 0x001000041908783b */ /* 0x004e680008004200 */
[----:B------:R-:W-:Y:S04]  /*11130*/  STL [R1+0xd70], R25 ;  /* 0x000d701901007387 */ /* 0x000fe80000100800 */
[----:B-1----:R-:W-:Y:S04]  /*11140*/  STL [R1+0xd4c], R8 ;  /* 0x000d4c0801007387 */ /* 0x002fe80000100800 */
[----:B------:R-:W-:Y:S04]  /*11150*/  STL [R1+0xd48], R9 ;  /* 0x000d480901007387 */ /* 0x000fe80000100800 */
[----:B------:R-:W-:Y:S04]  /*11160*/  STL [R1+0xd44], R10 ;  /* 0x000d440a01007387 */ /* 0x000fe80000100800 */
[----:B------:R-:W-:Y:S04]  /*11170*/  STL [R1+0xd40], R11 ;  /* 0x000d400b01007387 */ /* 0x000fe80000100800 */
[----:B------:R-:W2:Y:S01]  /*11180*/  LDL.LU R2, [R1+0xe2c] ;  /* 0x000e2c0001027983 */ /* 0x000ea20000300800 */
[C---:B0-----:R-:W-:Y:S01]  /*11190*/  IMAD.SHL.U32 R29, R28.reuse, 0x2, RZ ;  /* 0x000000021c1d7824 */ /* 0x041fe200078e00ff */
[----:B------:R-:W-:-:S05]  /*111a0*/  LOP3.LUT R28, R28, 0x7, RZ, 0xc0, !PT ;  /* 0x000000071c1c7812 */ /* 0x000fca00078ec0ff */
[----:B------:R-:W-:-:S05]  /*111b0*/  IMAD R28, R28, 0x110, RZ ;  /* 0x000001101c1c7824 */ /* 0x000fca00078e02ff */
[----:B------:R-:W-:-:S04]  /*111c0*/  LOP3.LUT R28, R28, 0x30, R29, 0x78, !PT ;  /* 0x000000301c1c7812 */ /* 0x000fc800078e781d */
[----:B------:R-:W-:-:S05]  /*111d0*/  LOP3.LUT R28, R28, 0x40, RZ, 0x3c, !PT ;  /* 0x000000401c1c7812 */ /* 0x000fca00078e3cff */
[----:B------:R-:W0:Y:S01]  /*111e0*/  LDSM.16.M88.4 R8, [R28+UR4+0x4000] ;  /* 0x004000041c08783b */ /* 0x000e220008000200 */
[----:B------:R-:W-:Y:S02]  /*111f0*/  IMAD.MOV.U32 R21, RZ, RZ, R0 ;  /* 0x000000ffff157224 */ /* 0x000fe400078e0000 */
[----:B----4-:R-:W-:Y:S02]  /*11200*/  IMAD.MOV.U32 R22, RZ, RZ, R16 ;  /* 0x000000ffff167224 */ /* 0x010fe400078e0010 */
[----:B------:R-:W-:Y:S01]  /*11210*/  IMAD.MOV.U32 R23, RZ, RZ, R17 ;  /* 0x000000ffff177224 */ /* 0x000fe200078e0011 */
[----:B------:R-:W1:Y:S04]  /*11220*/  LDSM.16.M88.4 R12, [R28+UR4+0x4800] ;  /* 0x004800041c0c783b */ /* 0x000e680008000200 */
[----:B0-----:R-:W-:Y:S04]  /*11230*/  STL.64 [R1+0xa0], R8 ;  /* 0x0000a00801007387 */ /* 0x001fe80000100a00 */
[----:B------:R-:W-:Y:S04]  /*11240*/  STL.64 [R1+0xa8], R10 ;  /* 0x0000a80a01007387 */ /* 0x000fe80000100a00 */
[----:B------:R-:W3:Y:S04]  /*11250*/  LDL.LU R0, [R1+0xe28] ;  /* 0x000e280001007983 */ /* 0x000ee80000300800 */
[----:B------:R-:W4:Y:S04]  /*11260*/  LDL.LU R16, [R1+0xe24] ;  /* 0x000e240001107983 */ /* 0x000f280000300800 */
[----:B------:R-:W4:Y:S04]  /*11270*/  LDL.LU R17, [R1+0xe20] ;  /* 0x000e200001117983 */ /* 0x000f280000300800 */
[----:B------:R0:W-:Y:S04]  /*11280*/  STL.64 [R1+0xde8], R22 ;  /* 0x000de81601007387 */ /* 0x0001e80000100a00 */
[----:B------:R1:W-:Y:S01]  /*11290*/  STL.64 [R1+0xde0], R20 ;  /* 0x000de01401007387 */ /* 0x0003e20000100a00 */
[----:B0-----:R-:W-:-:S02]  /*112a0*/  IMAD.MOV.U32 R22, RZ, RZ, R26 ;  /* 0x000000ffff167224 */ /* 0x001fc400078e001a */
[----:B-1----:R-:W-:Y:S02]  /*112b0*/  IMAD.MOV.U32 R20, RZ, RZ, R18 ;  /* 0x000000ffff147224 */ /* 0x002fe400078e0012 */
[----:B------:R-:W-:Y:S01]  /*112c0*/  IMAD.MOV.U32 R23, RZ, RZ, R27 ;  /* 0x000000ffff177224 */ /* 0x000fe200078e001b */
[----:B------:R-:W4:Y:S01]  /*112d0*/  LDL.LU R18, [R1+0xe1c] ;  /* 0x000e1c0001127983 */ /* 0x000f220000300800 */
[----:B------:R-:W-:-:S03]  /*112e0*/  IMAD.MOV.U32 R21, RZ, RZ, R19 ;  /* 0x000000ffff157224 */ /* 0x000fc600078e0013 */
[----:B------:R-:W4:Y:S04]  /*112f0*/  LDL.LU R19, [R1+0xe18] ;  /* 0x000e180001137983 */ /* 0x000f280000300800 */
[----:B------:R-:W4:Y:S04]  /*11300*/  LDL.LU R26, [R1+0xe14] ;  /* 0x000e1400011a7983 */ /* 0x000f280000300800 */
[----:B------:R-:W4:Y:S04]  /*11310*/  LDL.LU R27, [R1+0xe10] ;  /* 0x000e1000011b7983 */ /* 0x000f280000300800 */
[----:B------:R-:W-:Y:S04]  /*11320*/  STL.64 [R1+0xe00], R22 ;  /* 0x000e001601007387 */ /* 0x000fe80000100a00 */
[----:B------:R0:W-:Y:S04]  /*11330*/  STL.64 [R1+0xdf8], R20 ;  /* 0x000df81401007387 */ /* 0x0001e80000100a00 */
[----:B0-----:R-:W4:Y:S04]  /*11340*/  LDL.LU R20, [R1+0x90] ;  /* 0x0000900001147983 */ /* 0x001f280000300800 */
[----:B------:R-:W4:Y:S01]  /*11350*/  LDL.LU R21, [R1+0x94] ;  /* 0x0000940001157983 */ /* 0x000f220000300800 */
[----:B------:R-:W-:-:S02]  /*11360*/  IMAD.MOV.U32 R23, RZ, RZ, R3 ;  /* 0x000000ffff177224 */ /* 0x000fc400078e0003 */
[----:B------:R-:W-:Y:S02]  /*11370*/  IMAD.MOV.U32 R8, RZ, RZ, R12 ;  /* 0x000000ffff087224 */ /* 0x000fe400078e000c */
[----:B------:R-:W-:Y:S02]  /*11380*/  IMAD.MOV.U32 R9, RZ, RZ, R13 ;  /* 0x000000ffff097224 */ /* 0x000fe400078e000d */
[----:B--2---:R-:W-:Y:S02]  /*11390*/  IMAD.MOV.U32 R22, RZ, RZ, R2 ;  /* 0x000000ffff167224 */ /* 0x004fe400078e0002 */
[----:B------:R-:W2:Y:S04]  /*113a0*/  LDL.LU R2, [R1+0xe0c] ;  /* 0x000e0c0001027983 */ /* 0x000ea80000300800 */
[----:B------:R-:W4:Y:S04]  /*113b0*/  LDL.LU R3, [R1+0xe08] ;  /* 0x000e080001037983 */ /* 0x000f280000300800 */
[----:B------:R-:W-:Y:S04]  /*113c0*/  STL.64 [R1+0xc8], R14 ;  /* 0x0000c80e01007387 */ /* 0x000fe80000100a00 */
[----:B------:R-:W0:Y:S04]  /*113d0*/  LDSM.16.M88.4 R12, [R28+UR4+0x5000] ;  /* 0x005000041c0c783b */ /* 0x000e280008000200 */
[----:B0-----:R-:W-:Y:S04]  /*113e0*/  STL [R1+0xd4], R13 ;  /* 0x0000d40d01007387 */ /* 0x001fe80000100800 */
[----:B------:R-:W-:Y:S01]  /*113f0*/  STL.64 [R1+0xd8], R14 ;  /* 0x0000d80e01007387 */ /* 0x000fe20000100a00 */
[----:B------:R-:W-:-:S03]  /*11400*/  IMAD.MOV.U32 R11, RZ, RZ, R12 ;  /* 0x000000ffff0b7224 */ /* 0x000fc600078e000c */
[----:B------:R-:W0:Y:S04]  /*11410*/  LDSM.16.M88.4 R12, [R28+UR4+0x5800] ;  /* 0x005800041c0c783b */ /* 0x000e280008000200 */
[----:B0-----:R-:W-:Y:S04]  /*11420*/  STL.64 [R1+0xe0], R12 ;  /* 0x0000e00c01007387 */ /* 0x001fe80000100a00 */
[----:B------:R-:W-:Y:S04]  /*11430*/  STL.64 [R1+0xe8], R14 ;  /* 0x0000e80e01007387 */ /* 0x000fe80000100a00 */
[----:B---3--:R-:W0:Y:S04]  /*11440*/  LDSM.16.MT88.4 R12, [R0+UR4+0x1000] ;  /* 0x00100004000c783b */ /* 0x008e280008004200 */
[----:B------:R-:W-:Y:S04]  /*11450*/  STL [R1+0xd74], R0 ;  /* 0x000d740001007387 */ /* 0x000fe80000100800 */
[----:B0-----:R-:W-:Y:S04]  /*11460*/  STL [R1+0xd04], R12 ;  /* 0x000d040c01007387 */ /* 0x001fe80000100800 */
[----:B------:R-:W-:Y:S04]  /*11470*/  STL [R1+0xd00], R13 ;  /* 0x000d000d01007387 */ /* 0x000fe80000100800 */
[----:B------:R-:W-:Y:S04]  /*11480*/  STL [R1+0xcfc], R14 ;  /* 0x000cfc0e01007387 */ /* 0x000fe80000100800 */
[----:B------:R2:W-:Y:S02]  /*11490*/  STL [R1+0xcf8], R15 ;  /* 0x000cf80f01007387 */ /* 0x0005e40000100800 */
[----:B--2---:R-:W-:-:S02]  /*114a0*/  IMAD.MOV.U32 R15, RZ, RZ, R2 ;  /* 0x000000ffff0f7224 */ /* 0x004fc400078e0002 */
[----:B----4-:R-:W-:-:S07]  /*114b0*/  IMAD.MOV.U32 R14, RZ, RZ, R3 ;  /* 0x000000ffff0e7224 */ /* 0x010fce00078e0003 */
[----:B------:R-:W-:-:S15]  /*114c0*/  HMMA.16816.F32.BF16 R20, R16, R14, R20 ;  /* 0x0000000e1014723c */ /* 0x000fde0000041814 */
[----:B------:R-:W-:-:S09]  /*114d0*/  NOP ;  /* 0x0000000000007918 */ /* 0x000fd20000000000 */
[----:B------:R-:W-:Y:S02]  /*114e0*/  IMAD.MOV.U32 R5, RZ, RZ, R22 ;  /* 0x000000ffff057224 */ /* 0x000fe400078e0016 */
[----:B------:R-:W-:Y:S02]  /*114f0*/  IMAD.MOV.U32 R4, RZ, RZ, R23 ;  /* 0x000000ffff047224 */ /* 0x000fe400078e0017 */
[----:B------:R-:W-:Y:S02]  /*11500*/  IMAD.MOV.U32 R10, RZ, RZ, R20 ;  /* 0x000000ffff0a7224 */ /* 0x000fe400078e0014 */
[----:B------:R-:W-:Y:S01]  /*11510*/  IMAD.MOV.U32 R24, RZ, RZ, R21 ;  /* 0x000000ffff187224 */ /* 0x000fe200078e0015 */
[----:B------:R-:W2:Y:S04]  /*11520*/  LDL.LU.64 R22, [R1+0xe00] ;  /* 0x000e000001167983 */ /* 0x000ea80000300a00 */
[----:B------:R-:W2:Y:S04]  /*11530*/  LDL.LU.64 R20, [R1+0xdf8] ;  /* 0x000df80001147983 */ /* 0x000ea80000300a00 */
[----:B------:R0:W-:Y:S04]  /*11540*/  STL.64 [R1+0xdf0], R14 ;  /* 0x000df00e01007387 */ /* 0x0001e80000100a00 */
[----:B0-----:R-:W2:Y:S04]  /*11550*/  LDL.LU.64 R14, [R1+0x8] ;  /* 0x00000800010e7983 */ /* 0x001ea80000300a00 */
[----:B------:R-:W-:Y:S04]  /*11560*/  STL [R1+0xd7c], R5 ;  /* 0x000d7c0501007387 */ /* 0x000fe80000100800 */
[----:B------:R-:W-:Y:S04]  /*11570*/  STL [R1+0xd78], R24 ;  /* 0x000d781801007387 */ /* 0x000fe80000100800 */
[----:B------:R-:W-:Y:S04]  /*11580*/  STL.64 [R1+0xd58], R10 ;  /* 0x000d580a01007387 */ /* 0x000fe80000100a00 */
[----:B------:R0:W-:Y:S01]  /*11590*/  STL.64 [R1+0xd50], R8 ;  /* 0x000d500801007387 */ /* 0x0001e20000100a00 */
[----:B--2---:R-:W-:Y:S06]  /*115a0*/  HMMA.16816.F32.BF16 R20, R16, R14, R20 ;  /* 0x0000000e1014723c */ /* 0x004fec0000041814 */
[----:B0-----:R-:W-:-:S02]  /*115b0*/  IMAD.MOV.U32 R9, RZ, RZ, R14 ;  /* 0x000000ffff097224 */ /* 0x001fc400078e000e */
[----:B------:R-:W-:Y:S02]  /*115c0*/  IMAD.MOV.U32 R8, RZ, RZ, R15 ;  /* 0x000000ffff087224 */ /* 0x000fe400078e000f */
[----:B------:R-:W2:-:S14]  /*115d0*/  LDL.LU.64 R14, [R1+0xdf0] ;  /* 0x000df000010e7983 */ /* 0x000e9c0000300a00 */
[----:B------:R-:W-:Y:S02]  /*115e0*/  IMAD.MOV.U32 R3, RZ, RZ, R22 ;  /* 0x000000ffff037224 */ /* 0x000fe400078e0016 */
[----:B------:R-:W-:Y:S02]  /*115f0*/  IMAD.MOV.U32 R2, RZ, RZ, R23 ;  /* 0x000000ffff027224 */ /* 0x000fe400078e0017 */
[----:B------:R-:W-:Y:S02]  /*11600*/  IMAD.MOV.U32 R29, RZ, RZ, R20 ;  /* 0x000000ffff1d7224 */ /* 0x000fe400078e0014 */
[----:B------:R-:W-:Y:S01]  /*11610*/  IMAD.MOV.U32 R28, RZ, RZ, R21 ;  /* 0x000000ffff1c7224 */ /* 0x000fe200078e0015 */
[----:B------:R-:W3:Y:S04]  /*11620*/  LDL.LU.64 R22, [R1+0xde8] ;  /* 0x000de80001167983 */ /* 0x000ee80000300a00 */
[----:B------:R-:W3:Y:S02]  /*11630*/  LDL.LU.64 R20, [R1+0xde0] ;  /* 0x000de00001147983 */ /* 0x000ee40000300a00 */
[----:B---3--:R-:W-:-:S15]  /*11640*/  HMMA.16816.F32.BF16 R20, R16, R26, R20 ;  /* 0x0000001a1014723c */ /* 0x008fde0000041814 */
[----:B------:R-:W-:-:S09]  /*11650*/  NOP ;  /* 0x0000000000007918 */ /* 0x000fd20000000000 */
[----:B------:R-:W-:Y:S02]  /*11660*/  IMAD.MOV.U32 R0, RZ, RZ, R22 ;  /* 0x000000ffff007224 */ /* 0x000fe400078e0016 */
[----:B------:R-:W-:Y:S02]  /*11670*/  IMAD.MOV.U32 R25, RZ, RZ, R23 ;  /* 0x000000ffff197224 */ /* 0x000fe400078e0017 */
[----:B------:R-:W-:Y:S02]  /*11680*/  IMAD.MOV.U32 R5, RZ, RZ, R20 ;  /* 0x000000ffff057224 */ /* 0x000fe400078e0014 */
[----:B------:R-:W-:Y:S01]  /*11690*/  IMAD.MOV.U32 R24, RZ, RZ, R21 ;  /* 0x000000ffff187224 */ /* 0x000fe200078e0015 */
[----:B------:R-:W3:Y:S04]  /*116a0*/  LDL.LU.64 R22, [R1+0xdd8] ;  /* 0x000dd80001167983 */ /* 0x000ee80000300a00 */
[----:B------:R-:W4:Y:S04]  /*116b0*/  LDL.LU.64 R20, [R1+0xdd0] ;  /* 0x000dd00001147983 */ /* 0x000f280000300a00 */
[----:B------:R0:W-:Y:S04]  /*116c0*/  STL.64 [R1+0xd88], R26 ;  /* 0x000d881a01007387 */ /* 0x0001e80000100a00 */
[----:B------:R1:W-:Y:S01]  /*116d0*/  STL.64 [R1+0xd80], R24 ;  /* 0x000d801801007387 */ /* 0x0003e20000100a00 */
[----:B0-----:R-:W-:-:S02]  /*116e0*/  IMAD.MOV.U32 R26, RZ, RZ, R9 ;  /* 0x000000ffff1a7224 */ /* 0x001fc400078e0009 */
[----:B------:R-:W-:-:S05]  /*116f0*/  IMAD.MOV.U32 R27, RZ, RZ, R8 ;  /* 0x000000ffff1b7224 */ /* 0x000fca00078e0008 */
[----:B------:R0:W-:Y:S04]  /*11700*/  STL.64 [R1+0xda0], R26 ;  /* 0x000da01a01007387 */ /* 0x0001e80000100a00 */
[----:B-1----:R-:W2:Y:S04]  /*11710*/  LDL.LU R24, [R1+0x50] ;  /* 0x0000500001187983 */ /* 0x002ea80000300800 */
[----:B------:R-:W2:Y:S04]  /*11720*/  LDL.LU R25, [R1+0x54] ;  /* 0x0000540001197983 */ /* 0x000ea80000300800 */
[----:B0-----:R-:W2:Y:S04]  /*11730*/  LDL.LU R26, [R1+0x58] ;  /* 0x00005800011a7983 */ /* 0x001ea80000300800 */
[----:B------:R-:W2:Y:S04]  /*11740*/  LDL.LU R27, [R1+0x5c] ;  /* 0x00005c00011b7983 */ /* 0x000ea80000300800 */
[----:B------:R-:W3:Y:S04]  /*11750*/  LDL.LU R8, [R1+0x20] ;  /* 0x0000200001087983 */ /* 0x000ee80000300800 */
[----:B------:R-:W3:Y:S01]  /*11760*/  LDL.LU R9, [R1+0x24] ;  /* 0x0000240001097983 */ /* 0x000ee20000300800 */
[----:B----4-:R-:W-:-:S02]  /*11770*/  IMAD.MOV.U32 R10, RZ, RZ, R20 ;  /* 0x000000ffff0a7224 */ /* 0x010fc400078e0014 */
[----:B------:R-:W-:Y:S01]  /*11780*/  IMAD.MOV.U32 R11, RZ, RZ, R21 ;  /* 0x000000ffff0b7224 */ /* 0x000fe200078e0015 */
[----:B------:R-:W4:Y:S04]  /*11790*/  LDL.LU R20, [R1+0xdcc] ;  /* 0x000dcc0001147983 */ /* 0x000f280000300800 */
[----:B------:R-:W4:Y:S04]  /*117a0*/  LDL.LU R21, [R1+0xdc8] ;  /* 0x000dc80001157983 */ /* 0x000f280000300800 */
[----:B------:R0:W-:Y:S02]  /*117b0*/  STL.64 [R1+0xd68], R10 ;  /* 0x000d680a01007387 */ /* 0x0001e40000100a00 */
[----:B0-----:R-:W-:-:S02]  /*117c0*/  IMAD.MOV.U32 R10, RZ, RZ, R6 ;  /* 0x000000ffff0a7224 */ /* 0x001fc400078e0006 */
[----:B------:R-:W-:Y:S01]  /*117d0*/  IMAD.MOV.U32 R11, RZ, RZ, R7 ;  /* 0x000000ffff0b7224 */ /* 0x000fe200078e0007 */
[----:B---3--:R0:W-:Y:S02]  /*117e0*/  STL.64 [R1+0xd60], R8 ;  /* 0x000d600801007387 */ /* 0x0081e40000100a00 */
[----:B0-----:R-:W-:Y:S02]  /*117f0*/  IMAD.MOV.U32 R8, RZ, RZ, R22 ;  /* 0x000000ffff087224 */ /* 0x001fe400078e0016 */
[----:B------:R-:W-:Y:S01]  /*11800*/  IMAD.MOV.U32 R9, RZ, RZ, R23 ;  /* 0x000000ffff097224 */ /* 0x000fe200078e0017 */
[----:B------:R-:W4:Y:S04]  /*11810*/  LDL.LU R22, [R1+0xdc4] ;  /* 0x000dc40001167983 */ /* 0x000f280000300800 */
[----:B------:R-:W4:Y:S04]  /*11820*/  LDL.LU R23, [R1+0xdc0] ;  /* 0x000dc00001177983 */ /* 0x000f280000300800 */
[----:B------:R-:W4:Y:S04]  /*11830*/  LDL.LU R6, [R1+0xdbc] ;  /* 0x000dbc0001067983 */ /* 0x000f280000300800 */
[----:B------:R-:W4:Y:S04]  /*11840*/  LDL.LU R7, [R1+0xdb8] ;  /* 0x000db80001077983 */ /* 0x000f280000300800 */
[----:B------:R-:W-:Y:S04]  /*11850*/  STL.64 [R1+0xd98], R10 ;  /* 0x000d980a01007387 */ /* 0x000fe80000100a00 */
[----:B------:R0:W-:Y:S04]  /*11860*/  STL.64 [R1+0xd90], R8 ;  /* 0x000d900801007387 */ /* 0x0001e80000100a00 */
[----:B0-----:R-:W3:Y:S04]  /*11870*/  LDL.LU R8, [R1+0x40] ;  /* 0x0000400001087983 */ /* 0x001ee80000300800 */
[----:B------:R-:W3:Y:S04]  /*11880*/  LDL.LU R9, [R1+0x44] ;  /* 0x0000440001097983 */ /* 0x000ee80000300800 */
[----:B------:R-:W3:Y:S04]  /*11890*/  LDL.LU R10, [R1+0x48] ;  /* 0x00004800010a7983 */ /* 0x000ee80000300800 */
[----:B------:R-:W3:Y:S01]  /*118a0*/  LDL.LU R11, [R1+0x4c] ;  /* 0x00004c00010b7983 */ /* 0x000ee20000300800 */
[----:B----4-:R-:W-:-:S15]  /*118b0*/  HMMA.16816.F32.BF16 R20, R16, R6, R20 ;  /* 0x000000061014723c */ /* 0x010fde0000041814 */
[----:B------:R-:W-:-:S09]  /*118c0*/  NOP ;  /* 0x0000000000007918 */ /* 0x000fd20000000000 */
[----:B------:R-:W-:Y:S02]  /*118d0*/  IMAD.MOV.U32 R17, RZ, RZ, R22 ;  /* 0x000000ffff117224 */ /* 0x000fe400078e0016 */
[----:B------:R-:W-:Y:S02]  /*118e0*/  IMAD.MOV.U32 R16, RZ, RZ, R23 ;  /* 0x000000ffff107224 */ /* 0x000fe400078e0017 */
[----:B------:R-:W-:Y:S02]  /*118f0*/  IMAD.MOV.U32 R19, RZ, RZ, R20 ;  /* 0x000000ffff137224 */ /* 0x000fe400078e0014 */
[----:B------:R-:W-:Y:S01]  /*11900*/  IMAD.MOV.U32 R18, RZ, RZ, R21 ;  /* 0x000000ffff127224 */ /* 0x000fe200078e0015 */
[----:B------:R-:W2:Y:S04]  /*11910*/  LDL.LU.64 R22, [R1+0xdb0] ;  /* 0x000db00001167983 */ /* 0x000ea80000300a00 */
[----:B------:R-:W2:Y:S02]  /*11920*/  LDL.LU.64 R20, [R1+0xda8] ;  /* 0x000da80001147983 */ /* 0x000ea40000300a00 */
[----:B--2---:R-:W-:-:S15]  /*11930*/  HMMA.16816.F32.BF16 R24, R20, R14, R24 ;  /* 0x0000000e1418723c */ /* 0x004fde0000041818 */
[----:B------:R-:W-:-:S08]  /*11940*/  NOP ;  /* 0x0000000000007918 */ /* 0x000fd00000000000 */
[----:B------:R0:W-:Y:S01]  /*11950*/  STL [R1+0x5c], R27 ;  /* 0x00005c1b01007387 */ /* 0x0001e20000100800 */
[----:B------:R-:W-:-:S03]  /*11960*/  IMAD.MOV.U32 R15, RZ, RZ, R26 ;  /* 0x000000ffff0f7224 */ /* 0x000fc600078e001a */
[----:B0-----:R-:W3:Y:S01]  /*11970*/  LDL.LU.64 R26, [R1+0xda0] ;  /* 0x000da000011a7983 */ /* 0x001ee20000300a00 */
[----:B------:R-:W-:Y:S02]  /*11980*/  IMAD.MOV.U32 R13, RZ, RZ, R24 ;  /* 0x000000ffff0d7224 */ /* 0x000fe400078e0018 */
[----:B------:R-:W-:Y:S02]  /*11990*/  IMAD.MOV.U32 R14, RZ, RZ, R25 ;  /* 0x000000ffff0e7224 */ /* 0x000fe400078e0019 */
[----:B---3--:R-:W-:Y:S01]  /*119a0*/  HMMA.16816.F32.BF16 R24, R20, R26, R8 ;  /* 0x0000001a1418723c */ /* 0x008fe20000041808 */
[----:B------:R-:W2:Y:S04]  /*119b0*/  LDL.LU.64 R10, [R1+0xd98] ;  /* 0x000d9800010a7983 */ /* 0x000ea80000300a00 */
[----:B------:R-:W2:-:S15]  /*119c0*/  LDL.LU.64 R8, [R1+0xd90] ;  /* 0x000d900001087983 */ /* 0x000e9e0000300a00 */
[----:B------:R-:W-:-:S03]  /*119d0*/  NOP ;  /* 0x0000000000007918 */ /* 0x000fc60000000000 */
[----:B------:R-:W-:Y:S04]  /*119e0*/  STL.64 [R1+0x40], R24 ;  /* 0x0000401801007387 */ /* 0x000fe80000100a00 */
[----:B------:R0:W-:Y:S01]  /*119f0*/  STL [R1+0x48], R26 ;  /* 0x0000481a01007387 */ /* 0x0001e20000100800 */
[----:B------:R-:W-:-:S03]  /*11a00*/  IMAD.MOV.U32 R12, RZ, RZ, R27 ;  /* 0x000000ffff0c7224 */ /* 0x000fc600078e001b */
[----:B0-----:R-:W2:Y:S04]  /*11a10*/  LDL.LU.64 R26, [R1+0xd88] ;  /* 0x000d8800011a7983 */ /* 0x001ea80000300a00 */
[----:B------:R-:W3:Y:S04]  /*11a20*/  LDL.LU.64 R24, [R1+0xd80] ;  /* 0x000d800001187983 */ /* 0x000ee80000300a00 */
[----:B------:R0:W-:Y:S04]  /*11a30*/  STL.64 [R1+0xd10], R14 ;  /* 0x000d100e01007387 */ /* 0x0001e80000100a00 */
[----:B------:R1:W-:Y:S01]  /*11a40*/  STL.64 [R1+0xd08], R12 ;  /* 0x000d080c01007387 */ /* 0x0003e20000100a00 */
[----:B0-----:R-:W-:-:S02]  /*11a50*/  IMAD.MOV.U32 R14, RZ, RZ, R0 ;  /* 0x000000ffff0e7224 */ /* 0x001fc400078e0000 */
[----:B-1----:R-:W-:Y:S02]  /*11a60*/  IMAD.MOV.U32 R12, RZ, RZ, R5 ;  /* 0x000000ffff0c7224 */ /* 0x002fe400078e0005 */
[----:B------:R-:W4:Y:S01]  /*11a70*/  LDL.LU R5, [R1+0xd7c] ;  /* 0x000d7c0001057983 */ /* 0x000f220000300800 */
[----:B--2---:R-:W-:Y:S01]  /*11a80*/  HMMA.16816.F32.BF16 R8, R20, R26, R8 ;  /* 0x0000001a1408723c */ /* 0x004fe20000041808 */
[----:B---3--:R-:W-:Y:S02]  /*11a90*/  IMAD.MOV.U32 R15, RZ, RZ, R25 ;  /* 0x000000ffff0f7224 */ /* 0x008fe400078e0019 */
[----:B------:R-:W-:Y:S02]  /*11aa0*/  IMAD.MOV.U32 R13, RZ, RZ, R24 ;  /* 0x000000ffff0d7224 */ /* 0x000fe400078e0018 */
[----:B------:R-:W2:Y:S04]  /*11ab0*/  LDL.LU R24, [R1+0xd78] ;  /* 0x000d780001187983 */ /* 0x000ea80000300800 */
[----:B------:R-:W3:Y:S04]  /*11ac0*/  LDL.LU R0, [R1+0xd74] ;  /* 0x000d740001007983 */ /* 0x000ee80000300800 */
[----:B------:R-:W2:Y:S04]  /*11ad0*/  LDL.LU R25, [R1+0xd70] ;  /* 0x000d700001197983 */ /* 0x000ea80000300800 */
[----:B------:R0:W-:Y:S04]  /*11ae0*/  STL.64 [R1+0xd20], R14 ;  /* 0x000d200e01007387 */ /* 0x0001e80000100a00 */
[----:B------:R1:W-:Y:S01]  /*11af0*/  STL.64 [R1+0xd18], R12 ;  /* 0x000d180c01007387 */ /* 0x0003e20000100a00 */
[----:B0-----:R-:W-:-:S02]  /*11b00*/  IMAD.MOV.U32 R14, RZ, RZ, R3 ;  /* 0x000000ffff0e7224 */ /* 0x001fc400078e0003 */
[----:B------:R-:W-:Y:S02]  /*11b10*/  IMAD.MOV.U32 R15, RZ, RZ, R2 ;  /* 0x000000ffff0f7224 */ /* 0x000fe400078e0002 */
[----:B-1----:R-:W-:Y:S02]  /*11b20*/  IMAD.MOV.U32 R12, RZ, RZ, R29 ;  /* 0x000000ffff0c7224 */ /* 0x002fe400078e001d */
[----:B------:R-:W-:Y:S01]  /*11b30*/  IMAD.MOV.U32 R13, RZ, RZ, R28 ;  /* 0x000000ffff0d7224 */ /* 0x000fe200078e001c */
[----:B------:R-:W-:Y:S04]  /*11b40*/  STL.64 [R1+0xd30], R14 ;  /* 0x000d300e01007387 */ /* 0x000fe80000100a00 */
[----:B------:R0:W-:Y:S01]  /*11b50*/  STL.64 [R1+0xd28], R12 ;  /* 0x000d280c01007387 */ /* 0x0001e20000100a00 */
[----:B------:R-:W-:-:S02]  /*11b60*/  IMAD.MOV.U32 R3, RZ, RZ, R10 ;  /* 0x000000ffff037224 */ /* 0x000fc400078e000a */
[----:B------:R-:W-:Y:S02]  /*11b70*/  IMAD.MOV.U32 R2, RZ, RZ, R11 ;  /* 0x000000ffff027224 */ /* 0x000fe400078e000b */
[----:B------:R-:W-:Y:S02]  /*11b80*/  IMAD.MOV.U32 R29, RZ, RZ, R8 ;  /* 0x000000ffff1d7224 */ /* 0x000fe400078e0008 */
[----:B------:R-:W-:Y:S01]  /*11b90*/  IMAD.MOV.U32 R28, RZ, RZ, R9 ;  /* 0x000000ffff1c7224 */ /* 0x000fe200078e0009 */
[----:B0-----:R-:W3:Y:S04]  /*11ba0*/  LDL.LU.64 R12, [R1+0xa0] ;  /* 0x0000a000010c7983 */ /* 0x001ee80000300a00 */
[----:B------:R-:W4:Y:S04]  /*11bb0*/  LDL.LU.64 R10, [R1+0xd68] ;  /* 0x000d6800010a7983 */ /* 0x000f280000300a00 */
[----:B------:R-:W4:Y:S02]  /*11bc0*/  LDL.LU.64 R8, [R1+0xd60] ;  /* 0x000d600001087983 */ /* 0x000f240000300a00 */
[----:B----4-:R-:W-:Y:S02]  /*11bd0*/  HMMA.16816.F32.BF16 R20, R20, R6, R8 ;  /* 0x000000061414723c */ /* 0x010fe40000041808 */
[----:B------:R-:W4:Y:S04]  /*11be0*/  LDL.LU.64 R10, [R1+0xd58] ;  /* 0x000d5800010a7983 */ /* 0x000f280000300a00 */
[----:B------:R-:W3:-:S15]  /*11bf0*/  LDL.LU.64 R8, [R1+0xd50] ;  /* 0x000d500001087983 */ /* 0x000ede0000300a00 */
[----:B------:R-:W-:-:S02]  /*11c00*/  NOP ;  /* 0x0000000000007918 */ /* 0x000fc40000000000 */
[----:B------:R0:W-:Y:S02]  /*11c10*/  STL.64 [R1+0xcd0], R22 ;  /* 0x000cd01601007387 */ /* 0x0001e40000100a00 */
[----:B0-----:R-:W-:Y:S02]  /*11c20*/  IMAD.MOV.U32 R22, RZ, RZ, R5 ;  /* 0x000000ffff167224 */ /* 0x001fe400078e0005 */
[----:B------:R-:W-:Y:S02]  /*11c30*/  IMAD.MOV.U32 R23, RZ, RZ, R4 ;  /* 0x000000ffff177224 */ /* 0x000fe400078e0004 */
[----:B--2---:R0:W1:Y:S04]  /*11c40*/  LDSM.16.MT88.4 R4, [R25+UR4+0x1800] ;  /* 0x001800041904783b */ /* 0x0040680008004200 */
[----:B------:R3:W-:Y:S01]  /*11c50*/  STL.64 [R1+0xcc8], R20 ;  /* 0x000cc81401007387 */ /* 0x0007e20000100a00 */
[----:B------:R-:W-:-:S02]  /*11c60*/  IMAD.MOV.U32 R26, RZ, RZ, R17 ;  /* 0x000000ffff1a7224 */ /* 0x000fc400078e0011 */
[----:B------:R-:W-:Y:S02]  /*11c70*/  IMAD.MOV.U32 R27, RZ, RZ, R16 ;  /* 0x000000ffff1b7224 */ /* 0x000fe400078e0010 */
[----:B0-----:R-:W-:Y:S02]  /*11c80*/  IMAD.MOV.U32 R25, RZ, RZ, R18 ;  /* 0x000000ffff197224 */ /* 0x001fe400078e0012 */
[----:B---3--:R-:W-:Y:S02]  /*11c90*/  IMAD.MOV.U32 R20, RZ, RZ, R8 ;  /* 0x000000ffff147224 */ /* 0x008fe400078e0008 */
[----:B------:R-:W-:Y:S01]  /*11ca0*/  IMAD.MOV.U32 R21, RZ, RZ, R9 ;  /* 0x000000ffff157224 */ /* 0x000fe200078e0009 */
[----:B------:R-:W2:Y:S04]  /*11cb0*/  LDL.LU R8, [R1+0xd4c] ;  /* 0x000d4c0001087983 */ /* 0x000ea80000300800 */
[----:B------:R-:W2:Y:S04]  /*11cc0*/  LDL.LU R9, [R1+0xd48] ;  /* 0x000d480001097983 */ /* 0x000ea80000300800 */
[----:B------:R0:W-:Y:S02]  /*11cd0*/  STL.64 [R1+0xd38], R20 ;  /* 0x000d381401007387 */ /* 0x0001e40000100a00 */
[----:B0-----:R-:W-:-:S02]  /*11ce0*/  IMAD.MOV.U32 R21, RZ, RZ, R24 ;  /* 0x000000ffff157224 */ /* 0x001fc400078e0018 */
[----:B------:R-:W-:Y:S02]  /*11cf0*/  IMAD.MOV.U32 R24, RZ, RZ, R19 ;  /* 0x000000ffff187224 */ /* 0x000fe400078e0013 */
[----:B------:R-:W0:Y:S01]  /*11d00*/  LDSM.16.MT88.4 R16, [R0+UR4+0x1800] ;  /* 0x001800040010783b */ /* 0x000e220008004200 */
[----:B----4-:R-:W-:-:S03]  /*11d10*/  IMAD.MOV.U32 R20, RZ, RZ, R10 ;  /* 0x000000ffff147224 */ /* 0x010fc600078e000a */
[----:B------:R-:W2:Y:S04]  /*11d20*/  LDL.LU R10, [R1+0xd44] ;  /* 0x000d4400010a7983 */ /* 0x000ea80000300800 */
[----:B-1----:R1:W-:Y:S04]  /*11d30*/  STL [R1+0xcbc], R4 ;  /* 0x000cbc0401007387 */ /* 0x0023e80000100800 */
[----:B------:R3:W-:Y:S04]  /*11d40*/  STL [R1+0xcb8], R5 ;  /* 0x000cb80501007387 */ /* 0x0007e80000100800 */
[----:B------:R-:W-:Y:S04]  /*11d50*/  STL [R1+0xcb4], R6 ;  /* 0x000cb40601007387 */ /* 0x000fe80000100800 */
[----:B------:R-:W-:Y:S01]  /*11d60*/  STL [R1+0xcb0], R7 ;  /* 0x000cb00701007387 */ /* 0x000fe20000100800 */
[----:B-1----:R-:W-:-:S03]  /*11d70*/  IMAD.MOV.U32 R4, RZ, RZ, R11 ;  /* 0x000000ffff047224 */ /* 0x002fc600078e000b */
[----:B------:R-:W2:Y:S04]  /*11d80*/  LDL.LU R11, [R1+0xd40] ;  /* 0x000d4000010b7983 */ /* 0x000ea80000300800 */
[----:B---3--:R-:W3:Y:S04]  /*11d90*/  LDL.LU R5, [R1+0xd4] ;  /* 0x0000d40001057983 */ /* 0x008ee80000300800 */
[----:B------:R-:W-:Y:S04]  /*11da0*/  STL [R1+0xcc0], R0 ;  /* 0x000cc00001007387 */ /* 0x000fe80000100800 */
[----:B0-----:R-:W-:Y:S04]  /*11db0*/  STL.64 [R1+0xc78], R18 ;  /* 0x000c781201007387 */ /* 0x001fe80000100a00 */
[----:B------:R0:W-:Y:S04]  /*11dc0*/  STL.64 [R1+0xc70], R16 ;  /* 0x000c701001007387 */ /* 0x0001e80000100a00 */
[----:B0-----:R-:W4:Y:S04]  /*11dd0*/  LDL.LU.64 R16, [R1+0xe0] ;  /* 0x0000e00001107983 */ /* 0x001f280000300a00 */
[----:B------:R-:W3:Y:S01]  /*11de0*/  LDL.LU.64 R18, [R1+0xe8] ;  /* 0x0000e80001127983 */ /* 0x000ee20000300a00 */
[----:B------:R-:W-:-:S02]  /*11df0*/  IMAD.MOV.U32 R6, RZ, RZ, R12 ;  /* 0x000000ffff067224 */ /* 0x000fc400078e000c */
[----:B------:R-:W-:Y:S01]  /*11e00*/  IMAD.MOV.U32 R0, RZ, RZ, R13 ;  /* 0x000000ffff007224 */ /* 0x000fe200078e000d */
[----:B--2---:R-:W-:Y:S01]  /*11e10*/  HMMA.16816.F32.BF16 R20, R8, R12, R20 ;  /* 0x0000000c0814723c */ /* 0x004fe20000041814 */
[----:B---3--:R-:W-:Y:S04]  /*11e20*/  STL [R1+0xc94], R18 ;  /* 0x000c941201007387 */ /* 0x008fe80000100800 */
[----:B------:R-:W-:-:S15]  /*11e30*/  STL [R1+0xc90], R19 ;  /* 0x000c901301007387 */ /* 0x000fde0000100800 */
[----:B------:R-:W-:-:S03]  /*11e40*/  NOP ;  /* 0x0000000000007918 */ /* 0x000fc60000000000 */
[----:B------:R0:W-:Y:S04]  /*11e50*/  STL.64 [R1+0x20], R20 ;  /* 0x0000201401007387 */ /* 0x0001e80000100a00 */
[----:B------:R-:W-:Y:S04]  /*11e60*/  STL.64 [R1+0x28], R22 ;  /* 0x0000281601007387 */ /* 0x000fe80000100a00 */
[----:B0-----:R-:W2:Y:S04]  /*11e70*/  LDL.LU.64 R20, [R1+0xd38] ;  /* 0x000d380001147983 */ /* 0x001ea80000300a00 */
[----:B------:R-:W2:Y:S04]  /*11e80*/  LDL.LU.64 R14, [R1+0xd30] ;  /* 0x000d3000010e7983 */ /* 0x000ea80000300a00 */
[----:B------:R-:W2:Y:S02]  /*11e90*/  LDL.LU.64 R12, [R1+0xd28] ;  /* 0x000d2800010c7983 */ /* 0x000ea40000300a00 */
[----:B--2---:R-:W-:-:S15]  /*11ea0*/  HMMA.16816.F32.BF16 R12, R8, R20, R12 ;  /* 0x00000014080c723c */ /* 0x004fde000004180c */
[----:B------:R-:W-:-:S08]  /*11eb0*/  NOP ;  /* 0x0000000000007918 */ /* 0x000fd00000000000 */
[----:B------:R-:W-:Y:S04]  /*11ec0*/  STL.64 [R1+0x10], R12 ;  /* 0x0000100c01007387 */ /* 0x000fe80000100a00 */
[----:B------:R0:W-:Y:S04]  /*11ed0*/  STL.64 [R1+0x18], R14 ;  /* 0x0000180e01007387 */ /* 0x0001e80000100a00 */
[----:B0-----:R-:W2:Y:S04]  /*11ee0*/  LDL.LU.64 R14, [R1+0xd20] ;  /* 0x000d2000010e7983 */ /* 0x001ea80000300a00 */
[----:B------:R-:W2:Y:S04]  /*11ef0*/  LDL.LU.64 R12, [R1+0xd18] ;  /* 0x000d1800010c7983 */ /* 0x000ea80000300a00 */
[----:B------:R0:W-:Y:S02]  /*11f00*/  STL.64 [R1+0xce0], R20 ;  /* 0x000ce01401007387 */ /* 0x0001e40000100a00 */
[----:B0-----:R-:W-:-:S02]  /*11f10*/  IMAD.MOV.U32 R21, RZ, RZ, R0 ;  /* 0x000000ffff157224 */ /* 0x001fc400078e0000 */
[----:B------:R-:W-:Y:S01]  /*11f20*/  IMAD.MOV.U32 R20, RZ, RZ, R6 ;  /* 0x000000ffff147224 */ /* 0x000fe200078e0006 */
[----:B--2---:R-:W-:-:S15]  /*11f30*/  HMMA.16816.F32.BF16 R12, R8, R4, R12 ;  /* 0x00000004080c723c */ /* 0x004fde000004180c */
[----:B------:R-:W-:-:S08]  /*11f40*/  NOP ;  /* 0x0000000000007918 */ /* 0x000fd00000000000 */
[----:B------:R-:W-:Y:S04]  /*11f50*/  STL.64 [R1], R12 ;  /* 0x0000000c01007387 */ /* 0x000fe80000100a00 */
[----:B------:R0:W-:Y:S01]  /*11f60*/  STL [R1+0x8], R14 ;  /* 0x0000080e01007387 */ /* 0x0001e20000100800 */
[----:B------:R-:W-:-:S03]  /*11f70*/  IMAD.MOV.U32 R0, RZ, RZ, R15 ;  /* 0x000000ffff007224 */ /* 0x000fc600078e000f */
[----:B0-----:R-:W2:Y:S04]  /*11f80*/  LDL.LU.64 R14, [R1+0xd10] ;  /* 0x000d1000010e7983 */ /* 0x001ea80000300a00 */
[----:B------:R-:W3:Y:S04]  /*11f90*/  LDL.LU.64 R12, [R1+0xd08] ;  /* 0x000d0800010c7983 */ /* 0x000ee80000300a00 */
[----:B------:R0:W-:Y:S04]  /*11fa0*/  STL.64 [R1+0xcd8], R4 ;  /* 0x000cd80401007387 */ /* 0x0001e80000100a00 */
[----:B0-----:R-:W4:Y:S04]  /*11fb0*/  LDL.LU R4, [R1+0x40] ;  /* 0x0000400001047983 */ /* 0x001f280000300800 */
[----:B------:R-:W4:Y:S04]  /*11fc0*/  LDL.LU R5, [R1+0x44] ;  /* 0x0000440001057983 */ /* 0x000f280000300800 */
[----:B------:R-:W2:Y:S01]  /*11fd0*/  LDL.LU R6, [R1+0x48] ;  /* 0x0000480001067983 */ /* 0x000ea20000300800 */
[----:B---3--:R-:W-:-:S03]  /*11fe0*/  IMAD.MOV.U32 R7, RZ, RZ, R12 ;  /* 0x000000ffff077224 */ /* 0x008fc600078e000c */
[----:B------:R-:W3:Y:S04]  /*11ff0*/  LDL.LU R12, [R1+0xd04] ;  /* 0x000d0400010c7983 */ /* 0x000ee80000300800 */
[----:B--2---:R-:W-:Y:S04]  /*12000*/  STL.64 [R1+0xcf0], R6 ;  /* 0x000cf00601007387 */ /* 0x004fe80000100a00 */
[----:B----4-:R0:W-:Y:S02]  /*12010*/  STL.64 [R1+0xce8], R4 ;  /* 0x000ce80401007387 */ /* 0x0101e40000100a00 */
[----:B0-----:R-:W-:-:S02]  /*12020*/  IMAD.MOV.U32 R4, RZ, RZ, R13 ;  /* 0x000000ffff047224 */ /* 0x001fc400078e000d */
[----:B------:R-:W-:Y:S01]  /*12030*/  IMAD.MOV.U32 R5, RZ, RZ, R14 ;  /* 0x000000ffff057224 */ /* 0x000fe200078e000e */
[----:B------:R-:W3:Y:S04]  /*12040*/  LDL.LU R13, [R1+0xd00] ;  /* 0x000d0000010d7983 */ /* 0x000ee80000300800 */
[----:B------:R-:W3:Y:S01]  /*12050*/  LDL.LU R14, [R1+0xcfc] ;  /* 0x000cfc00010e7983 */ /* 0x000ee20000300800 */
[----:B------:R-:W-:-:S03]  /*12060*/  IMAD.MOV.U32 R6, RZ, RZ, R15 ;  /* 0x000000ffff067224 */ /* 0x000fc600078e000f */
[----:B------:R-:W3:Y:S04]  /*12070*/  LDL.LU R15, [R1+0xcf8] ;  /* 0x000cf800010f7983 */ /* 0x000ee80000300800 */
[----:B------:R-:W3:Y:S01]  /*12080*/  LDL.LU R7, [R1+0x5c] ;  /* 0x00005c0001077983 */ /* 0x000ee20000300800 */
[----:B------:R-:W-:Y:S03]  /*12090*/  HMMA.16816.F32.BF16 R24, R8, R16, R24 ;  /* 0x000000100818723c */ /* 0x000fe60000041818 */
[----:B------:R-:W2:-:S15]  /*120a0*/  LDL R11, [R1+0x134] ;  /* 0x00013400010b7983 */ /* 0x000e9e0000100800 */
[----:B------:R-:W-:-:S05]  /*120b0*/  NOP ;  /* 0x0000000000007918 */ /* 0x000fca0000000000 */
[----:B------:R-:W-:Y:S04]  /*120c0*/  STL.64 [R1+0xc88], R26 ;  /* 0x000c881a01007387 */ /* 0x000fe80000100a00 */
[----:B------:R0:W-:Y:S02]  /*120d0*/  STL.64 [R1+0xc80], R24 ;  /* 0x000c801801007387 */ /* 0x0001e40000100a00 */
[----:B0-----:R-:W-:Y:S02]  /*120e0*/  IMAD.MOV.U32 R24, RZ, RZ, R29 ;  /* 0x000000ffff187224 */ /* 0x001fe400078e001d */
[----:B------:R-:W-:Y:S01]  /*120f0*/  IMAD.MOV.U32 R25, RZ, RZ, R28 ;  /* 0x000000ffff197224 */ /* 0x000fe200078e001c */
[----:B---3--:R-:W-:Y:S01]  /*12100*/  HMMA.16816.F32.BF16 R20, R12, R20, R4 ;  /* 0x000000140c14723c */ /* 0x008fe20000041804 */
[----:B------:R-:W3:Y:S04]  /*12110*/  LDL.LU.64 R6, [R1+0xcf0] ;  /* 0x000cf00001067983 */ /* 0x000ee80000300a00 */
[----:B------:R-:W3:Y:S04]  /*12120*/  LDL.LU.64 R4, [R1+0xce8] ;  /* 0x000ce80001047983 */ /* 0x000ee80000300a00 */
[----:B--2---:R-:W0:-:S15]  /*12130*/  LDSM.16.MT88.4 R8, [R11+UR4+0x2000] ;  /* 0x002000040b08783b */ /* 0x004e1e0008004200 */
[----:B------:R-:W-:Y:S02]  /*12140*/  IMAD.MOV.U32 R29, RZ, RZ, R20 ;  /* 0x000000ffff1d7224 */ /* 0x000fe400078e0014 */
[----:B------:R-:W-:Y:S02]  /*12150*/  IMAD.MOV.U32 R28, RZ, RZ, R21 ;  /* 0x000000ffff1c7224 */ /* 0x000fe400078e0015 */
[----:B------:R-:W3:Y:S01]  /*12160*/  LDL.LU.64 R20, [R1+0xce0] ;  /* 0x000ce00001147983 */ /* 0x000ee20000300a00 */
[----:B------:R-:W-:Y:S02]  /*12170*/  IMAD.MOV.U32 R26, RZ, RZ, R3 ;  /* 0x000000ffff1a7224 */ /* 0x000fe400078e0003 */
[----:B------:R-:W-:Y:S02]  /*12180*/  IMAD.MOV.U32 R27, RZ, RZ, R2 ;  /* 0x000000ffff1b7224 */ /* 0x000fe400078e0002 */
[----:B------:R-:W-:Y:S02]  /*12190*/  IMAD.MOV.U32 R3, RZ, RZ, R22 ;  /* 0x000000ffff037224 */ /* 0x000fe400078e0016 */
[----:B------:R-:W-:-:S02]  /*121a0*/  IMAD.MOV.U32 R2, RZ, RZ, R23 ;  /* 0x000000ffff027224 */ /* 0x000fc400078e0017 */
[----:B---3--:R-:W-:Y:S01]  /*121b0*/  HMMA.16816.F32.BF16 R20, R12, R20, R4 ;  /* 0x000000140c14723c */ /* 0x008fe20000041804 */
[----:B------:R-:W2:-:S15]  /*121c0*/  LDL.LU.64 R4, [R1+0xcd8] ;  /* 0x000cd80001047983 */ /* 0x000e9e0000300a00 */
[----:B------:R-:W-:-:S07]  /*121d0*/  NOP ;  /* 0x0000000000007918 */ /* 0x000fce0000000000 */
[----:B------:R1:W-:Y:S01]  /*121e0*/  STL.64 [R1+0x60], R20 ;  /* 0x0000601401007387 */ /* 0x0003e20000100a00 */
[----:B------:R-:W-:Y:S02]  /*121f0*/  IMAD.MOV.U32 R18, RZ, RZ, R22 ;  /* 0x000000ffff127224 */ /* 0x000fe400078e0016 */
[----:B------:R-:W-:Y:S02]  /*12200*/  IMAD.MOV.U32 R19, RZ, RZ, R23 ;  /* 0x000000ffff137224 */ /* 0x000fe400078e0017 */
[----:B------:R-:W3:Y:S04]  /*12210*/  LDL.LU.64 R22, [R1+0xcd0] ;  /* 0x000cd00001167983 */ /* 0x000ee80000300a00 */
[----:B-1----:R-:W3:Y:S02]  /*12220*/  LDL.LU.64 R20, [R1+0xcc8] ;  /* 0x000cc80001147983 */ /* 0x002ee40000300a00 */
[C---:B---3--:R-:W-:Y:S02]  /*12230*/  HMMA.16816.F32.BF16 R20, R12.reuse, R16, R20 ;  /* 0x000000100c14723c */ /* 0x048fe40000041814 */
[----:B------:R-:W3:Y:S04]  /*12240*/  LDL R17, [R1+0x140] ;  /* 0x0001400001117983 */ /* 0x000ee80000100800 */
[----:B------:R1:W-:Y:S01]  /*12250*/  STL.64 [R1+0xc98], R18 ;  /* 0x000c981201007387 */ /* 0x0003e20000100a00 */
[----:B--2---:R-:W-:-:S15]  /*12260*/  HMMA.16816.F32.BF16 R24, R12, R4, R24 ;  /* 0x000000040c18723c */ /* 0x004fde0000041818 */
[----:B------:R-:W-:-:S01]  /*12270*/  NOP ;  /* 0x0000000000007918 */ /* 0x000fc20000000000 */
[----:B------:R-:W-:Y:S04]  /*12280*/  STL [R1+0xc2c], R23 ;  /* 0x000c2c1701007387 */ /* 0x000fe80000100800 */
[----:B-1----:R-:W2:Y:S04]  /*12290*/  LDL.LU.64 R18, [R1+0xa8] ;  /* 0x0000a80001127983 */ /* 0x002ea80000300a00 */
[----:B0-----:R-:W-:Y:S04]  /*122a0*/  STL [R1+0xc24], R8 ;  /* 0x000c240801007387 */ /* 0x001fe80000100800 */
[----:B------:R-:W-:Y:S04]  /*122b0*/  STL [R1+0xc20], R9 ;  /* 0x000c200901007387 */ /* 0x000fe80000100800 */
[----:B------:R-:W-:Y:S04]  /*122c0*/  STL [R1+0xc1c], R10 ;  /* 0x000c1c0a01007387 */ /* 0x000fe80000100800 */
[----:B------:R-:W-:Y:S01]  /*122d0*/  STL [R1+0xc18], R11 ;  /* 0x000c180b01007387 */ /* 0x000fe20000100800 */
[----:B------:R-:W-:-:S02]  /*122e0*/  IMAD.MOV.U32 R4, RZ, RZ, R24 ;  /* 0x000000ffff047224 */ /* 0x000fc400078e0018 */
[----:B------:R-:W-:Y:S02]  /*122f0*/  IMAD.MOV.U32 R5, RZ, RZ, R25 ;  /* 0x000000ffff057224 */ /* 0x000fe400078e0019 */
[----:B------:R-:W-:Y:S02]  /*12300*/  IMAD.MOV.U32 R6, RZ, RZ, R26 ;  /* 0x000000ffff067224 */ /* 0x000fe400078e001a */
[----:B------:R-:W-:Y:S02]  /*12310*/  IMAD.MOV.U32 R7, RZ, RZ, R27 ;  /* 0x000000ffff077224 */ /* 0x000fe400078e001b */
[----:B------:R-:W-:Y:S01]  /*12320*/  IMAD.MOV.U32 R27, RZ, RZ, R0 ;  /* 0x000000ffff1b7224 */ /* 0x000fe200078e0000 */
[----:B---3--:R-:W0:Y:S04]  /*12330*/  LDSM.16.M88.4 R8, [R17+UR4+0x4880] ;  /* 0x004880041108783b */ /* 0x008e280008000200 */
[----:B------:R-:W1:Y:S04]  /*12340*/  LDSM.16.M88.4 R12, [R17+UR4+0x4080] ;  /* 0x00408004110c783b */ /* 0x000e680008000200 */
[----:B0-----:R-:W-:Y:S04]  /*12350*/  STL [R1+0x104], R9 ;  /* 0x0001040901007387 */ /* 0x001fe80000100800 */
[----:B-1----:R-:W-:Y:S04]  /*12360*/  STL.64 [R1+0xb0], R12 ;  /* 0x0000b00c01007387 */ /* 0x002fe80000100a00 */
[----:B------:R-:W-:Y:S04]  /*12370*/  STL.64 [R1+0xb8], R14 ;  /* 0x0000b80e01007387 */ /* 0x000fe80000100a00 */
[----:B------:R-:W-:Y:S04]  /*12380*/  STL.64 [R1+0x108], R10 ;  /* 0x0001080a01007387 */ /* 0x000fe80000100a00 */
[----:B------:R-:W3:Y:S04]  /*12390*/  LDL.LU R24, [R1] ;  /* 0x0000000001187983 */ /* 0x000ee80000300800 */
[----:B------:R-:W3:Y:S04]  /*123a0*/  LDL.LU R25, [R1+0x4] ;  /* 0x0000040001197983 */ /* 0x000ee80000300800 */
[----:B------:R-:W4:Y:S04]  /*123b0*/  LDL.LU R26, [R1+0x8] ;  /* 0x00000800011a7983 */ /* 0x000f280000300800 */
[----:B------:R-:W2:Y:S04]  /*123c0*/  LDL.LU R0, [R1+0xcc0] ;  /* 0x000cc00001007983 */ /* 0x000ea80000300800 */
[----:B------:R-:W0:Y:S01]  /*123d0*/  LDSM.16.M88.4 R12, [R17+UR4+0x5080] ;  /* 0x00508004110c783b */ /* 0x000e220008000200 */
[----:B------:R-:W-:-:S03]  /*123e0*/  IMAD.MOV.U32 R23, RZ, RZ, R8 ;  /* 0x000000ffff177224 */ /* 0x000fc600078e0008 */
[----:B----4-:R-:W-:Y:S04]  /*123f0*/  STL.64 [R1+0xca8], R26 ;  /* 0x000ca81a01007387 */ /* 0x010fe80000100a00 */
[----:B---3--:R1:W-:Y:S04]  /*12400*/  STL.64 [R1+0xca0], R24 ;  /* 0x000ca01801007387 */ /* 0x0083e80000100a00 */
[----:B-1----:R-:W3:Y:S04]  /*12410*/  LDL.LU R24, [R1+0x20] ;  /* 0x0000200001187983 */ /* 0x002ee80000300800 */
[----:B------:R-:W3:Y:S04]  /*12420*/  LDL.LU R25, [R1+0x24] ;  /* 0x0000240001197983 */ /* 0x000ee80000300800 */
[----:B------:R-:W3:Y:S04]  /*12430*/  LDL.LU R26, [R1+0x28] ;  /* 0x00002800011a7983 */ /* 0x000ee80000300800 */
[----:B------:R-:W3:Y:S04]  /*12440*/  LDL.LU R27, [R1+0x2c] ;  /* 0x00002c00011b7983 */ /* 0x000ee80000300800 */
[----:B------:R-:W4:Y:S04]  /*12450*/  LDL.LU.64 R10, [R1+0xd8] ;  /* 0x0000d800010a7983 */ /* 0x000f280000300a00 */
[----:B------:R1:W-:Y:S04]  /*12460*/  STL.64 [R1+0xc38], R22 ;  /* 0x000c381601007387 */ /* 0x0003e80000100a00 */
[----:B------:R0:W-:Y:S01]  /*12470*/  STL.64 [R1+0xc30], R20 ;  /* 0x000c301401007387 */ /* 0x0001e20000100a00 */
[----:B-1----:R-:W-:-:S02]  /*12480*/  IMAD.MOV.U32 R22, RZ, RZ, R6 ;  /* 0x000000ffff167224 */ /* 0x002fc400078e0006 */
[----:B0-----:R-:W-:Y:S02]  /*12490*/  IMAD.MOV.U32 R20, RZ, RZ, R4 ;  /* 0x000000ffff147224 */ /* 0x001fe400078e0004 */
[----:B------:R-:W-:Y:S01]  /*124a0*/  IMAD.MOV.U32 R23, RZ, RZ, R7 ;  /* 0x000000ffff177224 */ /* 0x000fe200078e0007 */
[----:B------:R-:W3:Y:S01]  /*124b0*/  LDL.LU R4, [R1+0xcbc] ;  /* 0x000cbc0001047983 */ /* 0x000ee20000300800 */
[----:B------:R-:W-:-:S03]  /*124c0*/  IMAD.MOV.U32 R21, RZ, RZ, R5 ;  /* 0x000000ffff157224 */ /* 0x000fc600078e0005 */
[----:B------:R-:W3:Y:S04]  /*124d0*/  LDL.LU R5, [R1+0xcb8] ;  /* 0x000cb80001057983 */ /* 0x000ee80000300800 */
[----:B------:R-:W3:Y:S04]  /*124e0*/  LDL.LU R6, [R1+0xcb4] ;  /* 0x000cb40001067983 */ /* 0x000ee80000300800 */
[----:B------:R-:W3:Y:S04]  /*124f0*/  LDL.LU R7, [R1+0xcb0] ;  /* 0x000cb00001077983 */ /* 0x000ee80000300800 */
[----:B------:R0:W-:Y:S04]  /*12500*/  STL.64 [R1+0xc48], R22 ;  /* 0x000c481601007387 */ /* 0x0001e80000100a00 */
[----:B------:R-:W-:Y:S04]  /*12510*/  STL.64 [R1+0xc40], R20 ;  /* 0x000c401401007387 */ /* 0x000fe80000100a00 */
[----:B0-----:R-:W4:Y:S04]  /*12520*/  LDL.LU R22, [R1+0xc8] ;  /* 0x0000c80001167983 */ /* 0x001f280000300800 */
[----:B------:R-:W4:Y:S04]  /*12530*/  LDL.LU R23, [R1+0xcc] ;  /* 0x0000cc0001177983 */ /* 0x000f280000300800 */
[----:B------:R-:W-:Y:S04]  /*12540*/  STL.64 [R1+0x110], R12 ;  /* 0x0001100c01007387 */ /* 0x000fe80000100a00 */
[----:B------:R-:W-:Y:S04]  /*12550*/  STL.64 [R1+0x118], R14 ;  /* 0x0001180e01007387 */ /* 0x000fe80000100a00 */
[----:B------:R-:W0:Y:S04]  /*12560*/  LDSM.16.M88.4 R12, [R17+UR4+0x5880] ;  /* 0x00588004110c783b */ /* 0x000e280008000200 */
[----:B0-----:R-:W-:Y:S04]  /*12570*/  STL.64 [R1+0x120], R12 ;  /* 0x0001200c01007387 */ /* 0x001fe80000100a00 */
[----:B------:R-:W-:Y:S04]  /*12580*/  STL.64 [R1+0x128], R14 ;  /* 0x0001280e01007387 */ /* 0x000fe80000100a00 */
[----:B--2---:R-:W0:Y:S04]  /*12590*/  LDSM.16.MT88.4 R12, [R0+UR4+0x2000] ;  /* 0x00200004000c783b */ /* 0x004e280008004200 */
[----:B------:R-:W-:Y:S04]  /*125a0*/  STL [R1+0xc28], R0 ;  /* 0x000c280001007387 */ /* 0x000fe80000100800 */
[----:B0-----:R-:W-:Y:S04]  /*125b0*/  STL.64 [R1+0xbe8], R14 ;  /* 0x000be80e01007387 */ /* 0x001fe80000100a00 */
[----:B------:R0:W-:Y:S04]  /*125c0*/  STL.64 [R1+0xbe0], R12 ;  /* 0x000be00c01007387 */ /* 0x0001e80000100a00 */
[----:B0-----:R-:W4:Y:S04]  /*125d0*/  LDL.LU R12, [R1+0x10] ;  /* 0x00001000010c7983 */ /* 0x001f280000300800 */
[----:B------:R-:W4:Y:S04]  /*125e0*/  LDL.LU R13, [R1+0x14] ;  /* 0x00001400010d7983 */ /* 0x000f280000300800 */
[----:B------:R-:W4:Y:S04]  /*125f0*/  LDL.LU R14, [R1+0x18] ;  /* 0x00001800010e7983 */ /* 0x000f280000300800 */
[----:B------:R-:W4:Y:S01]  /*12600*/  LDL.LU R15, [R1+0x1c] ;  /* 0x00001c00010f7983 */ /* 0x000f220000300800 */
[----:B------:R-:W-:-:S02]  /*12610*/  IMAD.MOV.U32 R9, RZ, RZ, R18 ;  /* 0x000000ffff097224 */ /* 0x000fc400078e0012 */
[----:B------:R-:W-:Y:S01]  /*12620*/  IMAD.MOV.U32 R8, RZ, RZ, R19 ;  /* 0x000000ffff087224 */ /* 0x000fe200078e0013 */
[----:B---3--:R-:W-:-:S15]  /*12630*/  HMMA.16816.F32.BF16 R24, R4, R18, R24 ;  /* 0x000000120418723c */ /* 0x008fde0000041818 */
[----:B------:R-:W-:-:S08]  /*12640*/  NOP ;  /* 0x0000000000007918 */ /* 0x000fd00000000000 */
[----:B------:R-:W-:Y:S04]  /*12650*/  STL.64 [R1+0x80], R24 ;  /* 0x0000801801007387 */ /* 0x000fe80000100a00 */
[----:B------:R0:W-:Y:S04]  /*12660*/  STL.64 [R1+0x88], R26 ;  /* 0x0000881a01007387 */ /* 0x0001e80000100a00 */
[----:B0-----:R-:W2:Y:S04]  /*12670*/  LDL.LU.64 R26, [R1+0xca8] ;  /* 0x000ca800011a7983 */ /* 0x001ea80000300a00 */
[----:B------:R-:W2:Y:S04]  /*12680*/  LDL.LU.64 R24, [R1+0xca0] ;  /* 0x000ca00001187983 */ /* 0x000ea80000300a00 */
[----:B------:R-:W3:Y:S01]  /*12690*/  LDL.LU.64 R18, [R1+0xc98] ;  /* 0x000c980001127983 */ /* 0x000ee20000300a00 */
[----:B----4-:R-:W-:-:S15]  /*126a0*/  HMMA.16816.F32.BF16 R12, R4, R22, R12 ;  /* 0x00000016040c723c */ /* 0x010fde000004180c */
[----:B------:R-:W-:-:S08]  /*126b0*/  NOP ;  /* 0x0000000000007918 */ /* 0x000fd00000000000 */
[----:B------:R0:W-:Y:S04]  /*126c0*/  STL.64 [R1+0x40], R12 ;  /* 0x0000400c01007387 */ /* 0x0001e80000100a00 */
[----:B------:R-:W-:Y:S04]  /*126d0*/  STL.64 [R1+0xc58], R22 ;  /* 0x000c581601007387 */ /* 0x000fe80000100a00 */
[----:B0-----:R-:W4:Y:S01]  /*126e0*/  LDL R13, [R1+0x134] ;  /* 0x00013400010d7983 */ /* 0x001f220000100800 */
[----:B------:R-:W-:Y:S02]  /*126f0*/  IMAD.MOV.U32 R12, RZ, RZ, R15 ;  /* 0x000000ffff0c7224 */ /* 0x000fe400078e000f */
[----:B------:R-:W-:-:S03]  /*12700*/  IMAD.MOV.U32 R0, RZ, RZ, R14 ;  /* 0x000000ffff007224 */ /* 0x000fc600078e000e */
[----:B----4-:R0:W-:Y:S04]  /*12710*/  STL.64 [R1+0xc50], R12 ;  /* 0x000c500c01007387 */ /* 0x0101e80000100a00 */
[----:B0-----:R-:W4:Y:S04]  /*12720*/  LDL.LU R12, [R1+0x60] ;  /* 0x00006000010c7983 */ /* 0x001f280000300800 */
[----:B------:R-:W4:Y:S01]  /*12730*/  LDL.LU R13, [R1+0x64] ;  /* 0x00006400010d7983 */ /* 0x000f220000300800 */
[----:B--2---:R-:W-:Y:S01]  /*12740*/  HMMA.16816.F32.BF16 R24, R4, R10, R24 ;  /* 0x0000000a0418723c */ /* 0x004fe20000041818 */
[----:B---3--:R-:W-:-:S02]  /*12750*/  IMAD.MOV.U32 R14, RZ, RZ, R18 ;  /* 0x000000ffff0e7224 */ /* 0x008fc400078e0012 */
[----:B------:R-:W-:Y:S01]  /*12760*/  IMAD.MOV.U32 R15, RZ, RZ, R19 ;  /* 0x000000ffff0f7224 */ /* 0x000fe200078e0013 */
[----:B------:R-:W2:Y:S04]  /*12770*/  LDL.LU R18, [R1+0xc94] ;  /* 0x000c940001127983 */ /* 0x000ea80000300800 */
[----:B------:R-:W3:Y:S01]  /*12780*/  LDL.LU R19, [R1+0xc90] ;  /* 0x000c900001137983 */ /* 0x000ee20000300800 */
[----:B------:R-:W-:Y:S02]  /*12790*/  IMAD.MOV.U32 R21, RZ, RZ, R10 ;  /* 0x000000ffff157224 */ /* 0x000fe400078e000a */
[----:B------:R-:W-:Y:S01]  /*127a0*/  IMAD.MOV.U32 R20, RZ, RZ, R11 ;  /* 0x000000ffff147224 */ /* 0x000fe200078e000b */
[----:B------:R0:W-:Y:S01]  /*127b0*/  STL.64 [R1+0xc68], R14 ;  /* 0x000c680e01007387 */ /* 0x0001e20000100a00 */
[----:B------:R-:W-:-:S02]  /*127c0*/  IMAD.MOV.U32 R22, RZ, RZ, R9 ;  /* 0x000000ffff167224 */ /* 0x000fc400078e0009 */
[----:B------:R-:W-:-:S09]  /*127d0*/  IMAD.MOV.U32 R23, RZ, RZ, R8 ;  /* 0x000000ffff177224 */ /* 0x000fd200078e0008 */
[----:B------:R-:W-:Y:S02]  /*127e0*/  IMAD.MOV.U32 R10, RZ, RZ, R26 ;  /* 0x000000ffff0a7224 */ /* 0x000fe400078e001a */
[----:B------:R-:W-:Y:S02]  /*127f0*/  IMAD.MOV.U32 R11, RZ, RZ, R27 ;  /* 0x000000ffff0b7224 */ /* 0x000fe400078e001b */
[----:B------:R-:W-:Y:S02]  /*12800*/  IMAD.MOV.U32 R8, RZ, RZ, R24 ;  /* 0x000000ffff087224 */ /* 0x000fe400078e0018 */
[----:B------:R-:W-:Y:S01]  /*12810*/  IMAD.MOV.U32 R9, RZ, RZ, R25 ;  /* 0x000000ffff097224 */ /* 0x000fe200078e0019 */
[----:B----4-:R1:W-:Y:S04]  /*12820*/  STL.64 [R1+0xc60], R12 ;  /* 0x000c600c01007387 */ /* 0x0103e80000100a00 */
[----:B------:R-:W4:Y:S04]  /*12830*/  LDL.LU.64 R26, [R1+0xc88] ;  /* 0x000c8800011a7983 */ /* 0x000f280000300a00 */
[----:B------:R-:W4:Y:S01]  /*12840*/  LDL.LU.64 R24, [R1+0xc80] ;  /* 0x000c800001187983 */ /* 0x000f220000300a00 */
[----:B0-----:R-:W-:-:S02]  /*12850*/  IMAD.MOV.U32 R14, RZ, RZ, R3 ;  /* 0x000000ffff0e7224 */ /* 0x001fc400078e0003 */
[----:B------:R-:W-:Y:S02]  /*12860*/  IMAD.MOV.U32 R15, RZ, RZ, R2 ;  /* 0x000000ffff0f7224 */ /* 0x000fe400078e0002 */
[----:B--2---:R-:W-:Y:S02]  /*12870*/  IMAD.MOV.U32 R3, RZ, RZ, R18 ;  /* 0x000000ffff037224 */ /* 0x004fe400078e0012 */
[----:B---3--:R-:W-:Y:S01]  /*12880*/  IMAD.MOV.U32 R2, RZ, RZ, R19 ;  /* 0x000000ffff027224 */ /* 0x008fe200078e0013 */
[----:B----4-:R-:W-:Y:S01]  /*12890*/  HMMA.16816.F32.BF16 R4, R4, R18, R24 ;  /* 0x000000120404723c */ /* 0x010fe20000041818 */
[----:B------:R-:W2:Y:S04]  /*128a0*/  LDL.LU.64 R18, [R1+0xc78] ;  /* 0x000c780001127983 */ /* 0x000ea80000300a00 */
[----:B------:R-:W2:Y:S01]  /*128b0*/  LDL.LU.64 R16, [R1+0xc70] ;  /* 0x000c700001107983 */ /* 0x000ea20000300a00 */
[----:B-1----:R-:W-:-:S02]  /*128c0*/  IMAD.MOV.U32 R12, RZ, RZ, R29 ;  /* 0x000000ffff0c7224 */ /* 0x002fc400078e001d */
[----:B------:R-:W-:Y:S02]  /*128d0*/  IMAD.MOV.U32 R13, RZ, RZ, R28 ;  /* 0x000000ffff0d7224 */ /* 0x000fe400078e001c */
[----:B------:R-:W-:Y:S02]  /*128e0*/  IMAD.MOV.U32 R26, RZ, RZ, R21 ;  /* 0x000000ffff1a7224 */ /* 0x000fe400078e0015 */
[----:B------:R-:W-:-:S11]  /*128f0*/  IMAD.MOV.U32 R27, RZ, RZ, R20 ;  /* 0x000000ffff1b7224 */ /* 0x000fd600078e0014 */
[----:B------:R-:W-:Y:S04]  /*12900*/  STL.64 [R1+0x20], R4 ;  /* 0x0000200401007387 */ /* 0x000fe80000100a00 */
[----:B------:R-:W-:Y:S01]  /*12910*/  STL [R1+0x28], R6 ;  /* 0x0000280601007387 */ /* 0x000fe20000100800 */
[----:B--2---:R-:W-:Y:S03]  /*12920*/  HMMA.16816.F32.BF16 R20, R16, R22, R12 ;  /* 0x000000161014723c */ /* 0x004fe6000004180c */
[----:B------:R-:W2:Y:S04]  /*12930*/  LDL.LU.64 R14, [R1+0xc68] ;  /* 0x000c6800010e7983 */ /* 0x000ea80000300a00 */
[----:B------:R-:W2:-:S15]  /*12940*/  LDL.LU.64 R12, [R1+0xc60] ;  /* 0x000c6000010c7983 */ /* 0x000e9e0000300a00 */
[----:B------:R-:W-:-:S01]  /*12950*/  NOP ;  /* 0x0000000000007918 */ /* 0x000fc20000000000 */
[----:B------:R-:W-:Y:S04]  /*12960*/  STL.64 [R1+0x10], R20 ;  /* 0x0000101401007387 */ /* 0x000fe80000100a00 */
[----:B------:R0:W-:Y:S01]  /*12970*/  STL [R1+0x18], R22 ;  /* 0x0000181601007387 */ /* 0x0001e20000100800 */
[----:B------:R-:W-:-:S03]  /*12980*/  IMAD.MOV.U32 R29, RZ, RZ, R23 ;  /* 0x000000ffff1d7224 */ /* 0x000fc600078e0017 */
[----:B0-----:R-:W2:Y:S01]  /*12990*/  LDL.LU.64 R22, [R1+0xc58] ;  /* 0x000c580001167983 */ /* 0x001ea20000300a00 */
[----:B------:R-:W-:Y:S02]  /*129a0*/  IMAD.MOV.U32 R28, RZ, RZ, R7 ;  /* 0x000000ffff1c7224 */ /* 0x000fe400078e0007 */
[----:B------:R-:W-:Y:S02]  /*129b0*/  IMAD.MOV.U32 R6, RZ, RZ, R3 ;  /* 0x000000ffff067224 */ /* 0x000fe400078e0003 */
[----:B------:R-:W-:Y:S01]  /*129c0*/  IMAD.MOV.U32 R7, RZ, RZ, R2 ;  /* 0x000000ffff077224 */ /* 0x000fe200078e0002 */
[----:B--2---:R-:W-:Y:S01]  /*129d0*/  HMMA.16816.F32.BF16 R20, R16, R22, R12 ;  /* 0x000000161014723c */ /* 0x004fe2000004180c */
[----:B------:R-:W2:-:S15]  /*129e0*/  LDL.LU.64 R12, [R1+0xc50] ;  /* 0x000c5000010c7983 */ /* 0x000e9e0000300a00 */
[----:B------:R-:W-:-:S08]  /*129f0*/  NOP ;  /* 0x0000000000007918 */ /* 0x000fd00000000000 */
[----:B------:R-:W-:Y:S02]  /*12a00*/  IMAD.MOV.U32 R3, RZ, RZ, R22 ;  /* 0x000000ffff037224 */ /* 0x000fe400078e0016 */
[----:B------:R-:W-:Y:S02]  /*12a10*/  IMAD.MOV.U32 R2, RZ, RZ, R23 ;  /* 0x000000ffff027224 */ /* 0x000fe400078e0017 */
[----:B------:R-:W-:Y:S02]  /*12a20*/  IMAD.MOV.U32 R15, RZ, RZ, R20 ;  /* 0x000000ffff0f7224 */ /* 0x000fe400078e0014 */
[----:B------:R-:W-:Y:S01]  /*12a30*/  IMAD.MOV.U32 R14, RZ, RZ, R21 ;  /* 0x000000ffff0e7224 */ /* 0x000fe200078e0015 */
[----:B------:R-:W3:Y:S04]  /*12a40*/  LDL.LU.64 R22, [R1+0xc48] ;  /* 0x000c480001167983 */ /* 0x000ee80000300a00 */
[----:B------:R-:W3:Y:S02]  /*12a50*/  LDL.LU.64 R20, [R1+0xc40] ;  /* 0x000c400001147983 */ /* 0x000ee40000300a00 */
[----:B---3--:R-:W-:Y:S02]  /*12a60*/  HMMA.16816.F32.BF16 R24, R16, R26, R20 ;  /* 0x0000001a1018723c */ /* 0x008fe40000041814 */
[----:B------:R-:W3:Y:S04]  /*12a70*/  LDL.LU.64 R22, [R1+0xc38] ;  /* 0x000c380001167983 */ /* 0x000ee80000300a00 */
[----:B------:R-:W4:-:S15]  /*12a80*/  LDL.LU.64 R20, [R1+0xc30] ;  /* 0x000c300001147983 */ /* 0x000f1e0000300a00 */
[----:B------:R-:W-:-:S02]  /*12a90*/  NOP ;  /* 0x0000000000007918 */ /* 0x000fc40000000000 */
[----:B------:R-:W-:Y:S04]  /*12aa0*/  STL.64 [R1+0xbc0], R26 ;  /* 0x000bc01a01007387 */ /* 0x000fe80000100a00 */
[----:B------:R3:W-:Y:S02]  /*12ab0*/  STL.64 [R1+0xbb8], R24 ;  /* 0x000bb81801007387 */ /* 0x0007e40000100a00 */
[----:B---3--:R-:W-:Y:S02]  /*12ac0*/  IMAD.MOV.U32 R24, RZ, RZ, R23 ;  /* 0x000000ffff187224 */ /* 0x008fe400078e0017 */
[----:B------:R-:W4:Y:S04]  /*12ad0*/  LDL.LU R23, [R1+0xc2c] ;  /* 0x000c2c0001177983 */ /* 0x000f280000300800 */
[----:B------:R-:W3:Y:S01]  /*12ae0*/  LDL.LU R25, [R1+0x104] ;  /* 0x0001040001197983 */ /* 0x000ee20000300800 */
[----:B----4-:R-:W-:Y:S03]  /*12af0*/  HMMA.16816.F32.BF16 R16, R16, R6, R20 ;  /* 0x000000061010723c */ /* 0x010fe60000041814 */
[----:B---3--:R0:W-:Y:S04]  /*12b00*/  STL.64 [R1+0xc10], R24 ;  /* 0x000c101801007387 */ /* 0x0081e80000100a00 */
[----:B--2---:R-:W1:Y:S04]  /*12b10*/  LDSM.16.MT88.4 R20, [R13+UR4+0x2800] ;  /* 0x002800040d14783b */ /* 0x004e680008004200 */
[----:B0-----:R-:W2:Y:S04]  /*12b20*/  LDL.LU R24, [R1+0x80] ;  /* 0x0000800001187983 */ /* 0x001ea80000300800 */
[----:B------:R-:W2:Y:S04]  /*12b30*/  LDL.LU R25, [R1+0x84] ;  /* 0x0000840001197983 */ /* 0x000ea80000300800 */
[----:B------:R-:W2:Y:S04]  /*12b40*/  LDL.LU R26, [R1+0x88] ;  /* 0x00008800011a7983 */ /* 0x000ea80000300800 */
[----:B------:R-:W2:Y:S04]  /*12b50*/  LDL.LU R27, [R1+0x8c] ;  /* 0x00008c00011b7983 */ /* 0x000ea80000300800 */
[----:B------:R-:W-:Y:S04]  /*12b60*/  STL.64 [R1+0xbb0], R18 ;  /* 0x000bb01201007387 */ /* 0x000fe80000100a00 */
[----:B------:R0:W-:Y:S04]  /*12b70*/  STL.64 [R1+0xba8], R16 ;  /* 0x000ba81001007387 */ /* 0x0001e80000100a00 */
[----:B0-----:R-:W3:Y:S04]  /*12b80*/  LDL.LU R16, [R1+0x110] ;  /* 0x0001100001107983 */ /* 0x001ee80000300800 */
[----:B------:R-:W3:Y:S01]  /*12b90*/  LDL.LU R17, [R1+0x114] ;  /* 0x0001140001117983 */ /* 0x000ee20000300800 */
[----:B------:R-:W-:-:S02]  /*12ba0*/  IMAD.MOV.U32 R18, RZ, RZ, R0 ;  /* 0x000000ffff127224 */ /* 0x000fc400078e0000 */
[----:B------:R-:W-:Y:S01]  /*12bb0*/  IMAD.MOV.U32 R19, RZ, RZ, R12 ;  /* 0x000000ffff137224 */ /* 0x000fe200078e000c */
[----:B---3--:R0:W-:Y:S04]  /*12bc0*/  STL.64 [R1+0xc08], R16 ;  /* 0x000c081001007387 */ /* 0x0081e80000100a00 */
[----:B0-----:R-:W3:Y:S04]  /*12bd0*/  LDL.LU R16, [R1+0x40] ;  /* 0x0000400001107983 */ /* 0x001ee80000300800 */
[----:B------:R-:W3:Y:S04]  /*12be0*/  LDL.LU R17, [R1+0x44] ;  /* 0x0000440001117983 */ /* 0x000ee80000300800 */
[----:B------:R-:W4:Y:S04]  /*12bf0*/  LDL.LU R0, [R1+0xc28] ;  /* 0x000c280001007983 */ /* 0x000f280000300800 */
[----:B------:R-:W2:Y:S04]  /*12c00*/  LDL.LU.64 R12, [R1+0x120] ;  /* 0x00012000010c7983 */ /* 0x000ea80000300a00 */
[----:B------:R0:W-:Y:S02]  /*12c10*/  STL.64 [R1+0xc00], R14 ;  /* 0x000c000e01007387 */ /* 0x0001e40000100a00 */
[----:B0-----:R-:W-:-:S02]  /*12c20*/  IMAD.MOV.U32 R14, RZ, RZ, R10 ;  /* 0x000000ffff0e7224 */ /* 0x001fc400078e000a */
[----:B------:R-:W-:Y:S01]  /*12c30*/  IMAD.MOV.U32 R15, RZ, RZ, R11 ;  /* 0x000000ffff0f7224 */ /* 0x000fe200078e000b */
[----:B----4-:R-:W0:Y:S04]  /*12c40*/  LDSM.16.MT88.4 R4, [R0+UR4+0x2800] ;  /* 0x002800040004783b */ /* 0x010e280008004200 */
[----:B--2---:R2:W-:Y:S02]  /*12c50*/  STL.64 [R1+0xbf8], R12 ;  /* 0x000bf80c01007387 */ /* 0x0045e40000100a00 */
[----:B--2---:R-:W-:Y:S02]  /*12c60*/  IMAD.MOV.U32 R12, RZ, RZ, R8 ;  /* 0x000000ffff0c7224 */ /* 0x004fe400078e0008 */
[----:B------:R-:W-:Y:S01]  /*12c70*/  IMAD.MOV.U32 R13, RZ, RZ, R9 ;  /* 0x000000ffff0d7224 */ /* 0x000fe200078e0009 */
[----:B------:R-:W2:Y:S04]  /*12c80*/  LDL.LU R8, [R1+0xc24] ;  /* 0x000c240001087983 */ /* 0x000ea80000300800 */
[----:B------:R-:W2:Y:S04]  /*12c90*/  LDL.LU R9, [R1+0xc20] ;  /* 0x000c200001097983 */ /* 0x000ea80000300800 */
[----:B------:R-:W2:Y:S04]  /*12ca0*/  LDL.LU R10, [R1+0xc1c] ;  /* 0x000c1c00010a7983 */ /* 0x000ea80000300800 */
[----:B------:R-:W2:Y:S04]  /*12cb0*/  LDL.LU R11, [R1+0xc18] ;  /* 0x000c1800010b7983 */ /* 0x000ea80000300800 */
[----:B-1----:R-:W-:Y:S04]  /*12cc0*/  STL [R1+0xba4], R20 ;  /* 0x000ba41401007387 */ /* 0x002fe80000100800 */
[----:B------:R1:W-:Y:S04]  /*12cd0*/  STL [R1+0xba0], R21 ;  /* 0x000ba01501007387 */ /* 0x0003e80000100800 */
[----:B------:R-:W-:Y:S04]  /*12ce0*/  STL [R1+0xb9c], R22 ;  /* 0x000b9c1601007387 */ /* 0x000fe80000100800 */
[----:B------:R-:W-:Y:S04]  /*12cf0*/  STL [R1+0xb98], R23 ;  /* 0x000b981701007387 */ /* 0x000fe80000100800 */
[----:B-1----:R-:W2:Y:S04]  /*12d00*/  LDL.LU.64 R20, [R1+0xb0] ;  /* 0x0000b00001147983 */ /* 0x002ea80000300a00 */
[----:B0-----:R-:W-:Y:S04]  /*12d10*/  STL [R1+0xb58], R4 ;  /* 0x000b580401007387 */ /* 0x001fe80000100800 */
[----:B------:R-:W-:Y:S04]  /*12d20*/  STL [R1+0xb54], R5 ;  /* 0x000b540501007387 */ /* 0x000fe80000100800 */
[----:B------:R0:W-:Y:S04]  /*12d30*/  STL [R1+0xb50], R6 ;  /* 0x000b500601007387 */ /* 0x0001e80000100800 */
[----:B0-----:R-:W4:Y:S04]  /*12d40*/  LDL R6, [R1+0x134] ;  /* 0x0001340001067983 */ /* 0x001f280000100800 */
[----:B------:R-:W-:Y:S01]  /*12d50*/  STL [R1+0xb4c], R7 ;  /* 0x000b4c0701007387 */ /* 0x000fe20000100800 */
[----:B--2---:R-:W-:-:S15]  /*12d60*/  HMMA.16816.F32.BF16 R24, R8, R20, R24 ;  /* 0x000000140818723c */ /* 0x004fde0000041818 */
[----:B------:R-:W-:-:S08]  /*12d70*/  NOP ;  /* 0x0000000000007918 */ /* 0x000fd00000000000 */
[----:B------:R0:W-:Y:S04]  /*12d80*/  STL.64 [R1+0x80], R24 ;  /* 0x0000801801007387 */ /* 0x0001e80000100a00 */
[----:B------:R-:W-:Y:S04]  /*12d90*/  STL.64 [R1+0x88], R26 ;  /* 0x0000881a01007387 */ /* 0x000fe80000100a00 */
[----:B0-----:R-:W3:Y:S02]  /*12da0*/  LDL.LU.64 R24, [R1+0xc10] ;  /* 0x000c100001187983 */ /* 0x001ee40000300a00 */
[----:B---3--:R-:W-:-:S15]  /*12db0*/  HMMA.16816.F32.BF16 R16, R8, R24, R16 ;  /* 0x000000180810723c */ /* 0x008fde0000041810 */
[----:B------:R-:W-:-:S08]  /*12dc0*/  NOP ;  /* 0x0000000000007918 */ /* 0x000fd00000000000 */
[----:B------:R0:W-:Y:S04]  /*12dd0*/  STL.64 [R1+0x70], R16 ;  /* 0x0000701001007387 */ /* 0x0001e80000100a00 */
[----:B0-----:R-:W2:Y:S01]  /*12de0*/  LDL.LU.64 R16, [R1+0xc08] ;  /* 0x000c080001107983 */ /* 0x001ea20000300a00 */
[----:B------:R-:W-:Y:S02]  /*12df0*/  IMAD.MOV.U32 R4, RZ, RZ, R20 ;  /* 0x000000ffff047224 */ /* 0x000fe400078e0014 */
[----:B------:R-:W-:Y:S02]  /*12e00*/  IMAD.MOV.U32 R0, RZ, RZ, R21 ;  /* 0x000000ffff007224 */ /* 0x000fe400078e0015 */
[----:B------:R-:W-:Y:S02]  /*12e10*/  IMAD.MOV.U32 R20, RZ, RZ, R18 ;  /* 0x000000ffff147224 */ /* 0x000fe400078e0012 */
[----:B------:R-:W-:-:S05]  /*12e20*/  IMAD.MOV.U32 R21, RZ, RZ, R19 ;  /* 0x000000ffff157224 */ /* 0x000fca00078e0013 */
[----:B------:R0:W-:Y:S01]  /*12e30*/  STL.64 [R1+0xbf0], R20 ;  /* 0x000bf01401007387 */ /* 0x0001e20000100a00 */
[----:B------:R-:W-:-:S03]  /*12e40*/  IMAD.MOV.U32 R23, RZ, RZ, R28 ;  /* 0x000000ffff177224 */ /* 0x000fc600078e001c */
[----:B0-----:R-:W3:Y:S04]  /*12e50*/  LDL.LU R20, [R1+0x20] ;  /* 0x0000200001147983 */ /* 0x001ee80000300800 */
[----:B------:R-:W3:Y:S04]  /*12e60*/  LDL.LU R21, [R1+0x24] ;  /* 0x0000240001157983 */ /* 0x000ee80000300800 */
[----:B------:R-:W3:Y:S04]  /*12e70*/  LDL.LU R22, [R1+0x28] ;  /* 0x0000280001167983 */ /* 0x000ee80000300800 */
[----:B------:R0:W-:Y:S02]  /*12e80*/  STL.64 [R1+0xbd0], R24 ;  /* 0x000bd01801007387 */ /* 0x0001e40000100a00 */
[----:B0-----:R-:W-:Y:S01]  /*12e90*/  IMAD.MOV.U32 R25, RZ, RZ, R0 ;  /* 0x000000ffff197224 */ /* 0x001fe200078e0000 */
[----:B--2---:R-:W-:-:S15]  /*12ea0*/  HMMA.16816.F32.BF16 R12, R8, R16, R12 ;  /* 0x00000010080c723c */ /* 0x004fde000004180c */
[----:B------:R-:W-:-:S08]  /*12eb0*/  NOP ;  /* 0x0000000000007918 */ /* 0x000fd00000000000 */
[----:B------:R0:W-:Y:S01]  /*12ec0*/  STL [R1+0x60], R12 ;  /* 0x0000600c01007387 */ /* 0x0001e20000100800 */
[----:B------:R-:W-:Y:S02]  /*12ed0*/  IMAD.MOV.U32 R5, RZ, RZ, R14 ;  /* 0x000000ffff057224 */ /* 0x000fe400078e000e */
[----:B------:R-:W-:Y:S02]  /*12ee0*/  IMAD.MOV.U32 R0, RZ, RZ, R15 ;  /* 0x000000ffff007224 */ /* 0x000fe400078e000f */
[----:B------:R-:W-:Y:S01]  /*12ef0*/  IMAD.MOV.U32 R28, RZ, RZ, R13 ;  /* 0x000000ffff1c7224 */ /* 0x000fe200078e000d */
[----:B------:R-:W2:Y:S04]  /*12f00*/  LDL.LU.64 R14, [R1+0xc00] ;  /* 0x000c0000010e7983 */ /* 0x000ea80000300a00 */
[----:B0-----:R-:W3:Y:S04]  /*12f10*/  LDL.LU.64 R12, [R1+0xbf8] ;  /* 0x000bf800010c7983 */ /* 0x001ee80000300a00 */
[----:B----4-:R-:W-:Y:S01]  /*12f20*/  STL [R1+0xbdc], R6 ;  /* 0x000bdc0601007387 */ /* 0x010fe20000100800 */
[----:B------:R-:W-:-:S03]  /*12f30*/  IMAD.MOV.U32 R24, RZ, RZ, R4 ;  /* 0x000000ffff187224 */ /* 0x000fc600078e0004 */
[----:B------:R0:W-:Y:S04]  /*12f40*/  STL [R1+0xbd8], R5 ;  /* 0x000bd80501007387 */ /* 0x0001e80000100800 */
[----:B------:R-:W4:Y:S01]  /*12f50*/  LDL.LU R4, [R1+0x10] ;  /* 0x0000100001047983 */ /* 0x000f220000300800 */
[----:B------:R-:W-:Y:S02]  /*12f60*/  IMAD.MOV.U32 R18, RZ, RZ, R3 ;  /* 0x000000ffff127224 */ /* 0x000fe400078e0003 */
[----:B------:R-:W-:Y:S01]  /*12f70*/  IMAD.MOV.U32 R19, RZ, RZ, R2 ;  /* 0x000000ffff137224 */ /* 0x000fe200078e0002 */
[----:B0-----:R-:W4:Y:S04]  /*12f80*/  LDL.LU R5, [R1+0x14] ;  /* 0x0000140001057983 */ /* 0x001f280000300800 */
[----:B------:R-:W4:Y:S04]  /*12f90*/  LDL.LU R6, [R1+0x18] ;  /* 0x0000180001067983 */ /* 0x000f280000300800 */
[----:B------:R2:W-:Y:S02]  /*12fa0*/  STL.64 [R1+0xbc8], R16 ;  /* 0x000bc81001007387 */ /* 0x0005e40000100a00 */
[----:B--2---:R-:W-:-:S02]  /*12fb0*/  IMAD.MOV.U32 R16, RZ, RZ, R15 ;  /* 0x000000ffff107224 */ /* 0x004fc400078e000f */
[----:B------:R-:W-:Y:S01]  /*12fc0*/  IMAD.MOV.U32 R17, RZ, RZ, R14 ;  /* 0x000000ffff117224 */ /* 0x000fe200078e000e */
[----:B---3--:R-:W-:Y:S01]  /*12fd0*/  HMMA.16816.F32.BF16 R8, R8, R12, R20 ;  /* 0x0000000c0808723c */ /* 0x008fe20000041814 */
[----:B------:R-:W2:Y:S05]  /*12fe0*/  LDL.LU.64 R20, [R1+0xbf0] ;  /* 0x000bf00001147983 */ /* 0x000eaa0000300a00 */
[----:B------:R-:W-:Y:S02]  /*12ff0*/  IMAD.MOV.U32 R3, RZ, RZ, R12 ;  /* 0x000000ffff037224 */ /* 0x000fe400078e000c */
[----:B------:R-:W-:Y:S01]  /*13000*/  IMAD.MOV.U32 R2, RZ, RZ, R13 ;  /* 0x000000ffff027224 */ /* 0x000fe200078e000d */
[----:B------:R-:W4:Y:S04]  /*13010*/  LDL.LU.64 R14, [R1+0xbe8] ;  /* 0x000be800010e7983 */ /* 0x000f280000300a00 */
[----:B------:R-:W4:Y:S01]  /*13020*/  LDL.LU.64 R12, [R1+0xbe0] ;  /* 0x000be000010c7983 */ /* 0x000f220000300a00 */
[----:B------:R-:W-:-:S09]  /*13030*/  IMAD.MOV.U32 R7, RZ, RZ, R29 ;  /* 0x000000ffff077224 */ /* 0x000fd200078e001d */
[----:B------:R-:W-:Y:S01]  /*13040*/  STL.64 [R1+0x58], R10 ;  /* 0x0000580a01007387 */ /* 0x000fe20000100a00 */
[----:B----4-:R-:W-:Y:S03]  /*13050*/  HMMA.16816.F32.BF16 R24, R12, R24, R4 ;  /* 0x000000180c18723c */ /* 0x010fe60000041804 */
[----:B------:R-:W3:Y:S04]  /*13060*/  LDL.LU R6, [R1+0xbdc] ;  /* 0x000bdc0001067983 */ /* 0x000ee80000300800 */
[----:B------:R-:W4:-:S15]  /*13070*/  LDL.LU R5, [R1+0xbd8] ;  /* 0x000bd80001057983 */ /* 0x000f1e0000300800 */
[----:B------:R-:W-:-:S01]  /*13080*/  NOP ;  /* 0x0000000000007918 */ /* 0x000fc20000000000 */
[----:B------:R0:W-:Y:S04]  /*13090*/  STL.64 [R1+0x40], R24 ;  /* 0x0000401801007387 */ /* 0x0001e80000100a00 */
[----:B------:R1:W-:Y:S04]  /*130a0*/  STL.64 [R1+0x48], R26 ;  /* 0x0000481a01007387 */ /* 0x0003e80000100a00 */
[----:B0-----:R-:W1:Y:S02]  /*130b0*/  LDL.LU.64 R24, [R1+0xbd0] ;  /* 0x000bd00001187983 */ /* 0x001e640000300a00 */
[----:B-1----:R-:W-:Y:S02]  /*130c0*/  HMMA.16816.F32.BF16 R24, R12, R24, R16 ;  /* 0x000000180c18723c */ /* 0x002fe40000041810 */
[----:B------:R-:W2:-:S15]  /*130d0*/  LDL.LU.64 R16, [R1+0xbc8] ;  /* 0x000bc80001107983 */ /* 0x000e9e0000300a00 */
[----:B------:R-:W-:-:S06]  /*130e0*/  NOP ;  /* 0x0000000000007918 */ /* 0x000fcc0000000000 */
[----:B------:R-:W-:Y:S04]  /*130f0*/  STL.64 [R1+0x30], R24 ;  /* 0x0000301801007387 */ /* 0x000fe80000100a00 */
[----:B------:R0:W-:Y:S01]  /*13100*/  STL [R1+0x38], R26 ;  /* 0x0000381a01007387 */ /* 0x0001e20000100800 */
[----:B------:R-:W-:-:S03]  /*13110*/  IMAD.MOV.U32 R4, RZ, RZ, R27 ;  /* 0x000000ffff047224 */ /* 0x000fc600078e001b */
[----:B0-----:R-:W2:Y:S04]  /*13120*/  LDL.LU.64 R26, [R1+0xbc0] ;  /* 0x000bc000011a7983 */ /* 0x001ea80000300a00 */
[----:B------:R-:W2:Y:S04]  /*13130*/  LDL.LU.64 R24, [R1+0xbb8] ;  /* 0x000bb80001187983 */ /* 0x000ea80000300a00 */
[----:B------:R0:W-:Y:S04]  /*13140*/  STL [R1+0xb5c], R4 ;  /* 0x000b5c0401007387 */ /* 0x0001e80000100800 */
[----:B0-----:R-:W3:Y:S04]  /*13150*/  LDL R4, [R1+0x8d0] ;  /* 0x0008d00001047983 */ /* 0x001ee80000100800 */
[----:B------:R-:W4:Y:S01]  /*13160*/  LDL.LU.64 R18, [R1+0xbb0] ;  /* 0x000bb00001127983 */ /* 0x000f220000300a00 */
[----:B--2---:R-:W-:Y:S03]  /*13170*/  HMMA.16816.F32.BF16 R24, R12, R16, R24 ;  /* 0x000000100c18723c */ /* 0x004fe60000041818 */
[----:B------:R-:W4:Y:S01]  /*13180*/  LDL.LU.64 R16, [R1+0xba8] ;  /* 0x000ba80001107983 */ /* 0x000f220000300a00 */
[----:B------:R-:W-:-:S02]  /*13190*/  IMAD.MOV.U32 R22, RZ, RZ, R8 ;  /* 0x000000ffff167224 */ /* 0x000fc400078e0008 */
[----:B------:R-:W-:Y:S02]  /*131a0*/  IMAD.MOV.U32 R23, RZ, RZ, R9 ;  /* 0x000000ffff177224 */ /* 0x000fe400078e0009 */
[----:B------:R-:W-:Y:S02]  /*131b0*/  IMAD.MOV.U32 R8, RZ, RZ, R3 ;  /* 0x000000ffff087224 */ /* 0x000fe400078e0003 */
[----:B------:R-:W-:-:S13]  /*131c0*/  IMAD.MOV.U32 R9, RZ, RZ, R2 ;  /* 0x000000ffff097224 */ /* 0x000fda00078e0002 */
[----:B------:R-:W-:Y:S04]  /*131d0*/  STL.64 [R1+0x20], R24 ;  /* 0x0000201801007387 */ /* 0x000fe80000100a00 */
[----:B------:R-:W-:Y:S04]  /*131e0*/  STL.64 [R1+0x28], R26 ;  /* 0x0000281a01007387 */ /* 0x000fe80000100a00 */
[----:B---3--:R-:W-:Y:S01]  /*131f0*/  LDSM.16.M88.4 R24, [R4+UR4+0x4880] ;  /* 0x004880040418783b */ /* 0x008fe20008000200 */
[----:B----4-:R-:W-:Y:S03]  /*13200*/  HMMA.16816.F32.BF16 R8, R12, R8, R16 ;  /* 0x000000080c08723c */ /* 0x010fe60000041810 */
[----:B------:R-:W-:Y:S04]  /*13210*/  LDSM.16.M88.4 R12, [R4+UR4+0x4080] ;  /* 0x00408004040c783b */ /* 0x000fe80008000200 */
[----:B------:R-:W-:-:S15]  /*13220*/  LDSM.16.M88.4 R16, [R4+UR4+0x5880] ;  /* 0x005880040410783b */ /* 0x000fde0008000200 */
[----:B------:R-:W-:-:S01]  /*13230*/  NOP ;  /* 0x0000000000007918 */ /* 0x000fc20000000000 */
[----:B------:R-:W-:Y:S01]  /*13240*/  STL [R1+0x10], R8 ;  /* 0x0000100801007387 */ /* 0x000fe20000100800 */
[----:B------:R-:W-:Y:S02]  /*13250*/  IMAD.MOV.U32 R29, RZ, RZ, R9 ;  /* 0x000000ffff1d7224 */ /* 0x000fe400078e0009 */
[----:B------:R-:W-:Y:S02]  /*13260*/  IMAD.MOV.U32 R3, RZ, RZ, R10 ;  /* 0x000000ffff037224 */ /* 0x000fe400078e000a */
[----:B------:R-:W-:Y:S02]  /*13270*/  IMAD.MOV.U32 R2, RZ, RZ, R11 ;  /* 0x000000ffff027224 */ /* 0x000fe400078e000b */
[----:B------:R-:W0:Y:S04]  /*13280*/  LDSM.16.MT88.4 R8, [R6+UR4+0x3000] ;  /* 0x003000040608783b */ /* 0x000e280008004200 */
[----:B------:R-:W-:Y:S04]  /*13290*/  STL [R1+0xb60], R29 ;  /* 0x000b601d01007387 */ /* 0x000fe80000100800 */
[----:B0-----:R0:W-:Y:S04]  /*132a0*/  STL.64 [R1+0xaf0], R10 ;  /* 0x000af00a01007387 */ /* 0x0011e80000100a00 */
[----:B------:R-:W-:Y:S04]  /*132b0*/  STL.64 [R1+0xae8], R8 ;  /* 0x000ae80801007387 */ /* 0x000fe80000100a00 */
[----:B0-----:R-:W2:Y:S04]  /*132c0*/  LDL.LU R10, [R1+0x128] ;  /* 0x00012800010a7983 */ /* 0x001ea80000300800 */
[----:B------:R-:W2:Y:S04]  /*132d0*/  LDL.LU R11, [R1+0x12c] ;  /* 0x00012c00010b7983 */ /* 0x000ea80000300800 */
[----:B------:R-:W3:Y:S04]  /*132e0*/  LDL.LU.64 R6, [R1+0xb8] ;  /* 0x0000b80001067983 */ /* 0x000ee80000300a00 */
[----:B------:R-:W-:Y:S04]  /*132f0*/  STL.64 [R1], R12 ;  /* 0x0000000c01007387 */ /* 0x000fe80000100a00 */
[----:B------:R-:W-:Y:S04]  /*13300*/  STL.64 [R1+0x8], R14 ;  /* 0x0000080e01007387 */ /* 0x000fe80000100a00 */
[----:B------:R-:W0:Y:S04]  /*13310*/  LDSM.16.M88.4 R12, [R4+UR4+0x5080] ;  /* 0x00508004040c783b */ /* 0x000e280008000200 */
[----:B------:R-:W-:Y:S04]  /*13320*/  STL [R1+0xb18], R24 ;  /* 0x000b181801007387 */ /* 0x000fe80000100800 */
[----:B------:R1:W-:Y:S04]  /*13330*/  STL [R1+0xae0], R25 ;  /* 0x000ae01901007387 */ /* 0x0003e80000100800 */
[----:B-1----:R-:W4:Y:S04]  /*13340*/  LDL R25, [R1+0x8d4] ;  /* 0x0008d40001197983 */ /* 0x002f280000100800 */
[----:B------:R-:W-:Y:S04]  /*13350*/  STL [R1+0xa3c], R26 ;  /* 0x000a3c1a01007387 */ /* 0x000fe80000100800 */
[----:B------:R-:W-:Y:S04]  /*13360*/  STL [R1+0xa38], R27 ;  /* 0x000a381b01007387 */ /* 0x000fe80000100800 */
[----:B0-----:R-:W-:Y:S04]  /*13370*/  STL.64 [R1+0xac8], R14 ;  /* 0x000ac80e01007387 */ /* 0x001fe80000100a00 */
[----:B------:R0:W-:Y:S04]  /*13380*/  STL.64 [R1+0xac0], R12 ;  /* 0x000ac00c01007387 */ /* 0x0001e80000100a00 */
[----:B0-----:R-:W2:Y:S04]  /*13390*/  LDL.LU R12, [R1+0x70] ;  /* 0x00007000010c7983 */ /* 0x001ea80000300800 */
[----:B------:R-:W2:Y:S01]  /*133a0*/  LDL.LU R13, [R1+0x74] ;  /* 0x00007400010d7983 */ /* 0x000ea20000300800 */
[----:B------:R-:W-:-:S02]  /*133b0*/  IMAD.MOV.U32 R14, RZ, RZ, R20 ;  /* 0x000000ffff0e7224 */ /* 0x000fc400078e0014 */
[----:B------:R-:W-:Y:S01]  /*133c0*/  IMAD.MOV.U32 R15, RZ, RZ, R21 ;  /* 0x000000ffff0f7224 */ /* 0x000fe200078e0015 */
[----:B------:R-:W3:Y:S04]  /*133d0*/  LDL.LU R20, [R1+0xba4] ;  /* 0x000ba40001147983 */ /* 0x000ee80000300800 */
[----:B------:R-:W3:Y:S04]  /*133e0*/  LDL.LU R21, [R1+0xba0] ;  /* 0x000ba00001157983 */ /* 0x000ee80000300800 */
[----:B------:R-:W-:Y:S04]  /*133f0*/  STL.64 [R1+0xb90], R14 ;  /* 0x000b900e01007387 */ /* 0x000fe80000100a00 */
[----:B--2---:R0:W-:Y:S04]  /*13400*/  STL.64 [R1+0xb88], R12 ;  /* 0x000b880c01007387 */ /* 0x0041e80000100a00 */
[----:B0-----:R-:W2:Y:S04]  /*13410*/  LDL.LU R12, [R1+0x80] ;  /* 0x00008000010c7983 */ /* 0x001ea80000300800 */
[----:B------:R-:W2:Y:S04]  /*13420*/  LDL.LU R13, [R1+0x84] ;  /* 0x00008400010d7983 */ /* 0x000ea80000300800 */
[----:B------:R-:W2:Y:S04]  /*13430*/  LDL.LU R14, [R1+0x88] ;  /* 0x00008800010e7983 */ /* 0x000ea80000300800 */
[----:B------:R-:W2:Y:S04]  /*13440*/  LDL.LU R15, [R1+0x8c] ;  /* 0x00008c00010f7983 */ /* 0x000ea80000300800 */
[----:B------:R-:W-:Y:S04]  /*13450*/  STL.64 [R1+0x90], R16 ;  /* 0x0000901001007387 */ /* 0x000fe80000100a00 */
[----:B------:R-:W-:Y:S04]  /*13460*/  STL.64 [R1+0x98], R18 ;  /* 0x0000981201007387 */ /* 0x000fe80000100a00 */
[----:B----4-:R-:W-:Y:S04]  /*13470*/  STL [R1+0xb78], R25 ;  /* 0x000b781901007387 */ /* 0x010fe80000100800 */
[----:B------:R-:W4:Y:S04]  /*13480*/  LDL.LU.64 R26, [R1+0x118] ;  /* 0x00011800011a7983 */ /* 0x000f280000300a00 */
[----:B------:R-:W0:Y:S04]  /*13490*/  LDSM.16.MT88.4 R16, [R25+UR4+0x3000] ;  /* 0x003000041910783b */ /* 0x000e280008004200 */
[----:B----4-:R1:W-:Y:S04]  /*134a0*/  STL.64 [R1+0xb80], R26 ;  /* 0x000b801a01007387 */ /* 0x0103e80000100a00 */
[----:B-1----:R-:W4:Y:S04]  /*134b0*/  LDL.LU.64 R26, [R1+0x108] ;  /* 0x00010800011a7983 */ /* 0x002f280000300a00 */
[----:B0-----:R-:W-:Y:S04]  /*134c0*/  STL.64 [R1+0xa98], R18 ;  /* 0x000a981201007387 */ /* 0x001fe80000100a00 */
[----:B------:R0:W-:Y:S02]  /*134d0*/  STL.64 [R1+0xa90], R16 ;  /* 0x000a901001007387 */ /* 0x0001e40000100a00 */
[----:B0-----:R-:W-:-:S02]  /*134e0*/  IMAD.MOV.U32 R16, RZ, RZ, R22 ;  /* 0x000000ffff107224 */ /* 0x001fc400078e0016 */
[----:B------:R-:W-:Y:S01]  /*134f0*/  IMAD.MOV.U32 R17, RZ, RZ, R23 ;  /* 0x000000ffff117224 */ /* 0x000fe200078e0017 */
[----:B------:R-:W2:Y:S04]  /*13500*/  LDL.LU R22, [R1+0xb9c] ;  /* 0x000b9c0001167983 */ /* 0x000ea80000300800 */
[----:B------:R-:W2:Y:S04]  /*13510*/  LDL.LU R23, [R1+0xb98] ;  /* 0x000b980001177983 */ /* 0x000ea80000300800 */
[----:B------:R-:W4:Y:S04]  /*13520*/  LDL.LU R18, [R1+0x58] ;  /* 0x0000580001127983 */ /* 0x000f280000300800 */
[----:B------:R-:W4:Y:S01]  /*13530*/  LDL.LU R19, [R1+0x5c] ;  /* 0x00005c0001137983 */ /* 0x000f220000300800 */
[----:B---3--:R-:W-:-:S02]  /*13540*/  IMAD.MOV.U32 R8, RZ, RZ, R7 ;  /* 0x000000ffff087224 */ /* 0x008fc400078e0007 */
[----:B------:R-:W-:Y:S01]  /*13550*/  IMAD.MOV.U32 R9, RZ, RZ, R6 ;  /* 0x000000ffff097224 */ /* 0x000fe200078e0006 */
[----:B--2---:R-:W-:Y:S01]  /*13560*/  HMMA.16816.F32.BF16 R12, R20, R6, R12 ;  /* 0x00000006140c723c */ /* 0x004fe2000004180c */
[----:B----4-:R0:W-:Y:S04]  /*13570*/  STL.64 [R1+0xb70], R18 ;  /* 0x000b701201007387 */ /* 0x0101e80000100a00 */
[----:B------:R1:W-:Y:S01]  /*13580*/  STL.64 [R1+0xb68], R16 ;  /* 0x000b681001007387 */ /* 0x0003e20000100a00 */
[----:B0-----:R-:W-:-:S03]  /*13590*/  IMAD.MOV.U32 R18, RZ, RZ, R5 ;  /* 0x000000ffff127224 */ /* 0x001fc600078e0005 */
[----:B-1----:R-:W2:-:S14]  /*135a0*/  LDL.LU R16, [R1+0x60] ;  /* 0x0000600001107983 */ /* 0x002e9c0000300800 */
[----:B------:R0:W-:Y:S01]  /*135b0*/  STL [R1+0xfc], R15 ;  /* 0x0000fc0f01007387 */ /* 0x0001e20000100800 */
[----:B------:R-:W-:Y:S02]  /*135c0*/  IMAD.MOV.U32 R7, RZ, RZ, R14 ;  /* 0x000000ffff077224 */ /* 0x000fe400078e000e */
[----:B------:R-:W-:Y:S02]  /*135d0*/  IMAD.MOV.U32 R5, RZ, RZ, R12 ;  /* 0x000000ffff057224 */ /* 0x000fe400078e000c */
[----:B------:R-:W-:Y:S01]  /*135e0*/  IMAD.MOV.U32 R6, RZ, RZ, R13 ;  /* 0x000000ffff067224 */ /* 0x000fe200078e000d */
[----:B0-----:R-:W3:Y:S04]  /*135f0*/  LDL.LU.64 R14, [R1+0xb90] ;  /* 0x000b9000010e7983 */ /* 0x001ee80000300a00 */
[----:B------:R-:W3:Y:S01]  /*13600*/  LDL.LU.64 R12, [R1+0xb88] ;  /* 0x000b8800010c7983 */ /* 0x000ee20000300a00 */
[----:B------:R-:W-:-:S02]  /*13610*/  IMAD.MOV.U32 R29, RZ, RZ, R26 ;  /* 0x000000ffff1d7224 */ /* 0x000fc400078e001a */
[----:B------:R-:W-:Y:S02]  /*13620*/  IMAD.MOV.U32 R4, RZ, RZ, R27 ;  /* 0x000000ffff047224 */ /* 0x000fe400078e001b */
[----:B------:R-:W-:Y:S02]  /*13630*/  IMAD.MOV.U32 R17, RZ, RZ, R28 ;  /* 0x000000ffff117224 */ /* 0x000fe400078e001c */
[----:B------:R-:W-:Y:S01]  /*13640*/  IMAD.MOV.U32 R19, RZ, RZ, R0 ;  /* 0x000000ffff137224 */ /* 0x000fe200078e0000 */
[----:B---3--:R-:W-:Y:S01]  /*13650*/  HMMA.16816.F32.BF16 R12, R20, R26, R12 ;  /* 0x0000001a140c723c */ /* 0x008fe2000004180c */
[----:B------:R-:W2:-:S15]  /*13660*/  LDL.LU.64 R26, [R1+0xb80] ;  /* 0x000b8000011a7983 */ /* 0x000e9e0000300a00 */
[----:B------:R-:W-:-:S07]  /*13670*/  NOP ;  /* 0x0000000000007918 */ /* 0x000fce0000000000 */
[----:B------:R-:W-:Y:S04]  /*13680*/  STL.64 [R1+0xad8], R14 ;  /* 0x000ad80e01007387 */ /* 0x000fe80000100a00 */
[----:B------:R0:W-:Y:S04]  /*13690*/  STL.64 [R1+0xad0], R12 ;  /* 0x000ad00c01007387 */ /* 0x0001e80000100a00 */
[----:B------:R-:W3:Y:S01]  /*136a0*/  LDL.LU R25, [R1+0xb78] ;  /* 0x000b780001197983 */ /* 0x000ee20000300800 */
[----:B--2---:R-:W-:Y:S06]  /*136b0*/  HMMA.16816.F32.BF16 R16, R20, R26, R16 ;  /* 0x0000001a1410723c */ /* 0x004fec0000041810 */
[----:B0-----:R-:W-:-:S15]  /*136c0*/  IMAD.MOV.U32 R13, RZ, RZ, R26 ;  /* 0x000000ffff0d7224 */ /* 0x001fde00078e001a */
[----:B------:R-:W-:-:S03]  /*136d0*/  NOP ;  /* 0x0000000000007918 */ /* 0x000fc60000000000 */
[----:B------:R-:W-:Y:S02]  /*136e0*/  IMAD.MOV.U32 R26, RZ, RZ, R18 ;  /* 0x000000ffff1a7224 */ /* 0x000fe400078e0012 */
[----:B------:R-:W-:Y:S02]  /*136f0*/  IMAD.MOV.U32 R0, RZ, RZ, R19 ;  /* 0x000000ffff007224 */ /* 0x000fe400078e0013 */
[----:B------:R-:W-:Y:S02]  /*13700*/  IMAD.MOV.U32 R24, RZ, RZ, R16 ;  /* 0x000000ffff187224 */ /* 0x000fe400078e0010 */
[----:B------:R-:W-:Y:S01]  /*13710*/  IMAD.MOV.U32 R28, RZ, RZ, R17 ;  /* 0x000000ffff1c7224 */ /* 0x000fe200078e0011 */
[----:B------:R-:W2:Y:S04]  /*13720*/  LDL.LU.64 R18, [R1+0xb70] ;  /* 0x000b700001127983 */ /* 0x000ea80000300a00 */
[----:B------:R-:W2:Y:S01]  /*13730*/  LDL.LU.64 R16, [R1+0xb68] ;  /* 0x000b680001107983 */ /* 0x000ea20000300a00 */
[----:B------:R-:W-:-:S03]  /*13740*/  IMAD.MOV.U32 R12, RZ, RZ, R27 ;  /* 0x000000ffff0c7224 */ /* 0x000fc600078e001b */
[----:B------:R-:W-:Y:S04]  /*13750*/  STL [R1+0xb48], R26 ;  /* 0x000b481a01007387 */ /* 0x000fe80000100800 */
[----:B---3--:R0:W-:Y:S04]  /*13760*/  STL.64 [R1+0xb40], R24 ;  /* 0x000b401801007387 */ /* 0x0081e80000100a00 */
[----:B0-----:R-:W3:Y:S04]  /*13770*/  LDL.LU R24, [R1+0x40] ;  /* 0x0000400001187983 */ /* 0x001ee80000300800 */
[----:B------:R-:W3:Y:S04]  /*13780*/  LDL.LU R25, [R1+0x44] ;  /* 0x0000440001197983 */ /* 0x000ee80000300800 */
[----:B------:R-:W3:Y:S04]  /*13790*/  LDL.LU R26, [R1+0x48] ;  /* 0x00004800011a7983 */ /* 0x000ee80000300800 */
[----:B------:R-:W3:Y:S01]  /*137a0*/  LDL.LU R27, [R1+0x4c] ;  /* 0x00004c00011b7983 */ /* 0x000ee20000300800 */
[----:B--2---:R-:W-:Y:S07]  /*137b0*/  HMMA.16816.F32.BF16 R16, R20, R10, R16 ;  /* 0x0000000a1410723c */ /* 0x004fee0000041810 */
[----:B------:R-:W-:-:S02]  /*137c0*/  IMAD.MOV.U32 R22, RZ, RZ, R13 ;  /* 0x000000ffff167224 */ /* 0x000fc400078e000d */
[----:B------:R-:W-:-:S05]  /*137d0*/  IMAD.MOV.U32 R23, RZ, RZ, R12 ;  /* 0x000000ffff177224 */ /* 0x000fca00078e000c */
[----:B------:R0:W-:Y:S02]  /*137e0*/  STL.64 [R1+0xb20], R22 ;  /* 0x000b201601007387 */ /* 0x0001e40000100a00 */
[----:B0-----:R-:W-:Y:S02]  /*137f0*/  IMAD.MOV.U32 R22, RZ, RZ, R29 ;  /* 0x000000ffff167224 */ /* 0x001fe400078e001d */
[----:B------:R-:W-:Y:S01]  /*13800*/  IMAD.MOV.U32 R23, RZ, RZ, R4 ;  /* 0x000000ffff177224 */ /* 0x000fe200078e0004 */
[----:B------:R-:W2:Y:S04]  /*13810*/  LDL.LU R29, [R1+0xb60] ;  /* 0x000b6000011d7983 */ /* 0x000ea80000300800 */
[----:B------:R-:W4:Y:S04]  /*13820*/  LDL.LU R4, [R1+0xb5c] ;  /* 0x000b5c0001047983 */ /* 0x000f280000300800 */
[----:B------:R0:W-:Y:S02]  /*13830*/  STL.64 [R1+0xb38], R22 ;  /* 0x000b381601007387 */ /* 0x0001e40000100a00 */
[----:B0-----:R-:W-:-:S02]  /*13840*/  IMAD.MOV.U32 R22, RZ, RZ, R9 ;  /* 0x000000ffff167224 */ /* 0x001fc400078e0009 */
[----:B------:R-:W3:Y:S04]  /*13850*/  LDL R9, [R1+0x134] ;  /* 0x0001340001097983 */ /* 0x000ee80000100800 */
[----:B------:R-:W-:Y:S01]  /*13860*/  STL.64 [R1+0xb10], R10 ;  /* 0x000b100a01007387 */ /* 0x000fe20000100a00 */
[----:B------:R-:W-:-:S03]  /*13870*/  IMAD.MOV.U32 R23, RZ, RZ, R8 ;  /* 0x000000ffff177224 */ /* 0x000fc600078e0008 */
[----:B---3--:R0:W-:Y:S04]  /*13880*/  STL [R1+0xb08], R9 ;  /* 0x000b080901007387 */ /* 0x0081e80000100800 */
[----:B------:R-:W3:Y:S04]  /*13890*/  LDL.LU R8, [R1+0x20] ;  /* 0x0000200001087983 */ /* 0x000ee80000300800 */
[----:B0-----:R-:W3:Y:S04]  /*138a0*/  LDL.LU R9, [R1+0x24] ;  /* 0x0000240001097983 */ /* 0x001ee80000300800 */
[----:B------:R-:W2:Y:S04]  /*138b0*/  LDL.LU R10, [R1+0x28] ;  /* 0x00002800010a7983 */ /* 0x000ea80000300800 */
[----:B------:R-:W2:Y:S01]  /*138c0*/  LDL.LU R11, [R1+0x2c] ;  /* 0x00002c00010b7983 */ /* 0x000ea20000300800 */
[----:B------:R-:W-:-:S02]  /*138d0*/  IMAD.MOV.U32 R12, RZ, RZ, R5 ;  /* 0x000000ffff0c7224 */ /* 0x000fc400078e0005 */
[----:B------:R-:W-:Y:S02]  /*138e0*/  IMAD.MOV.U32 R13, RZ, RZ, R6 ;  /* 0x000000ffff0d7224 */ /* 0x000fe400078e0006 */
[----:B------:R-:W-:Y:S01]  /*138f0*/  IMAD.MOV.U32 R14, RZ, RZ, R7 ;  /* 0x000000ffff0e7224 */ /* 0x000fe200078e0007 */
[----:B--2---:R-:W-:Y:S04]  /*13900*/  STL.64 [R1+0xb30], R10 ;  /* 0x000b300a01007387 */ /* 0x004fe80000100a00 */
[----:B---3--:R0:W-:Y:S04]  /*13910*/  STL.64 [R1+0xb28], R8 ;  /* 0x000b280801007387 */ /* 0x0081e80000100a00 */
[----:B0-----:R-:W2:Y:S04]  /*13920*/  LDL.LU R8, [R1+0x30] ;  /* 0x0000300001087983 */ /* 0x001ea80000300800 */
[----:B------:R-:W2:Y:S04]  /*13930*/  LDL.LU R9, [R1+0x34] ;  /* 0x0000340001097983 */ /* 0x000ea80000300800 */
[----:B------:R-:W2:Y:S01]  /*13940*/  LDL.LU R10, [R1+0x38] ;  /* 0x00003800010a7983 */ /* 0x000ea20000300800 */
[----:B----4-:R-:W-:-:S03]  /*13950*/  IMAD.MOV.U32 R11, RZ, RZ, R4 ;  /* 0x000000ffff0b7224 */ /* 0x010fc600078e0004 */
[----:B------:R-:W3:Y:S04]  /*13960*/  LDL.LU R4, [R1+0xb58] ;  /* 0x000b580001047983 */ /* 0x000ee80000300800 */
[----:B------:R-:W3:Y:S04]  /*13970*/  LDL.LU R5, [R1+0xb54] ;  /* 0x000b540001057983 */ /* 0x000ee80000300800 */
[----:B------:R-:W3:Y:S04]  /*13980*/  LDL.LU R6, [R1+0xb50] ;  /* 0x000b500001067983 */ /* 0x000ee80000300800 */
[----:B------:R-:W3:Y:S04]  /*13990*/  LDL.LU R7, [R1+0xb4c] ;  /* 0x000b4c0001077983 */ /* 0x000ee80000300800 */
[----:B------:R-:W4:Y:S01]  /*139a0*/  LDL.LU R15, [R1+0xfc] ;  /* 0x0000fc00010f7983 */ /* 0x000f220000300800 */
[----:B---3--:R-:W-:Y:S03]  /*139b0*/  HMMA.16816.F32.BF16 R20, R4, R22, R24 ;  /* 0x000000160414723c */ /* 0x008fe60000041818 */
[----:B----4-:R-:W-:Y:S04]  /*139c0*/  STL.64 [R1+0xb00], R14 ;  /* 0x000b000e01007387 */ /* 0x010fe80000100a00 */
[----:B------:R0:W-:Y:S04]  /*139d0*/  STL.64 [R1+0xaf8], R12 ;  /* 0x000af80c01007387 */ /* 0x0001e80000100a00 */
[----:B0-----:R-:W3:Y:S04]  /*139e0*/  LDL.LU R12, [R1+0x10] ;  /* 0x00001000010c7983 */ /* 0x001ee80000300800 */
[----:B------:R-:W-:Y:S04]  /*139f0*/  STL [R1+0xaa4], R18 ;  /* 0x000aa41201007387 */ /* 0x000fe80000100800 */
[----:B------:R-:W-:Y:S01]  /*13a00*/  STL [R1+0xaa0], R19 ;  /* 0x000aa01301007387 */ /* 0x000fe20000100800 */
[----:B------:R-:W-:-:S02]  /*13a10*/  IMAD.MOV.U32 R14, RZ, RZ, R3 ;  /* 0x000000ffff0e7224 */ /* 0x000fc400078e0003 */
[----:B------:R-:W-:Y:S01]  /*13a20*/  IMAD.MOV.U32 R15, RZ, RZ, R2 ;  /* 0x000000ffff0f7224 */ /* 0x000fe200078e0002 */
[----:B------:R-:W4:Y:S04]  /*13a30*/  LDL.LU R26, [R1+0xb48] ;  /* 0x000b4800011a7983 */ /* 0x000f280000300800 */
[----:B------:R-:W3:Y:S01]  /*13a40*/  LDL.LU.64 R24, [R1+0xb40] ;  /* 0x000b400001187983 */ /* 0x000ee20000300a00 */
[----:B------:R-:W-:Y:S02]  /*13a50*/  IMAD.MOV.U32 R3, RZ, RZ, R22 ;  /* 0x000000ffff037224 */ /* 0x000fe400078e0016 */
[----:B------:R-:W-:Y:S02]  /*13a60*/  IMAD.MOV.U32 R2, RZ, RZ, R23 ;  /* 0x000000ffff027224 */ /* 0x000fe400078e0017 */
[----:B------:R-:W2:Y:S01]  /*13a70*/  LDL.LU.64 R22, [R1+0xb38] ;  /* 0x000b380001167983 */ /* 0x000ea20000300a00 */
[----:B------:R-:W-:-:S02]  /*13a80*/  IMAD.MOV.U32 R13, RZ, RZ, R29 ;  /* 0x000000ffff0d7224 */ /* 0x000fc400078e001d */
[----:B------:R-:W-:Y:S02]  /*13a90*/  IMAD.MOV.U32 R29, RZ, RZ, R20 ;  /* 0x000000ffff1d7224 */ /* 0x000fe400078e0014 */
[----:B------:R-:W-:-:S03]  /*13aa0*/  IMAD.MOV.U32 R27, RZ, RZ, R21 ;  /* 0x000000ffff1b7224 */ /* 0x000fc600078e0015 */
[----:B------:R-:W-:Y:S01]  /*13ab0*/  STL [R1+0xab8], R29 ;  /* 0x000ab81d01007387 */ /* 0x000fe20000100800 */
[----:B--2---:R-:W-:Y:S03]  /*13ac0*/  HMMA.16816.F32.BF16 R20, R4, R22, R8 ;  /* 0x000000160414723c */ /* 0x004fe60000041808 */
[----:B------:R-:W2:Y:S04]  /*13ad0*/  LDL.LU.64 R10, [R1+0xb30] ;  /* 0x000b3000010a7983 */ /* 0x000ea80000300a00 */
[----:B------:R-:W2:-:S15]  /*13ae0*/  LDL.LU.64 R8, [R1+0xb28] ;  /* 0x000b280001087983 */ /* 0x000e9e0000300a00 */
[----:B------:R-:W-:-:S01]  /*13af0*/  NOP ;  /* 0x0000000000007918 */ /* 0x000fc20000000000 */
[----:B------:R0:W-:Y:S04]  /*13b00*/  STL.64 [R1+0xa8], R22 ;  /* 0x0000a81601007387 */ /* 0x0001e80000100a00 */
[----:B0-----:R-:W2:Y:S01]  /*13b10*/  LDL.LU.64 R22, [R1+0xb20] ;  /* 0x000b200001167983 */ /* 0x001ea20000300a00 */
[----:B------:R-:W-:Y:S02]  /*13b20*/  IMAD.MOV.U32 R18, RZ, RZ, R20 ;  /* 0x000000ffff127224 */ /* 0x000fe400078e0014 */
[----:B------:R-:W-:-:S05]  /*13b30*/  IMAD.MOV.U32 R19, RZ, RZ, R21 ;  /* 0x000000ffff137224 */ /* 0x000fca00078e0015 */
[----:B------:R-:W-:Y:S04]  /*13b40*/  STL.64 [R1+0xab0], R18 ;  /* 0x000ab01201007387 */ /* 0x000fe80000100a00 */
[----:B------:R3:W-:Y:S02]  /*13b50*/  STL.64 [R1+0xaa8], R16 ;  /* 0x000aa81001007387 */ /* 0x0007e40000100a00 */
[----:B---3--:R-:W-:Y:S02]  /*13b60*/  IMAD.MOV.U32 R16, RZ, RZ, R24 ;  /* 0x000000ffff107224 */ /* 0x008fe400078e0018 */
[----:B------:R-:W3:Y:S01]  /*13b70*/  LDL.LU R24, [R1+0xb18] ;  /* 0x000b180001187983 */ /* 0x000ee20000300800 */
[----:B--2---:R-:W-:Y:S03]  /*13b80*/  HMMA.16816.F32.BF16 R20, R4, R22, R8 ;  /* 0x000000160414723c */ /* 0x004fe60000041808 */
[----:B------:R-:W2:Y:S04]  /*13b90*/  LDL.LU.64 R10, [R1+0xb10] ;  /* 0x000b1000010a7983 */ /* 0x000ea80000300a00 */
[----:B------:R-:W3:Y:S01]  /*13ba0*/  LDL.LU R9, [R1+0xb08] ;  /* 0x000b080001097983 */ /* 0x000ee20000300800 */
[----:B------:R-:W-:-:S02]  /*13bb0*/  IMAD.MOV.U32 R17, RZ, RZ, R28 ;  /* 0x000000ffff117224 */ /* 0x000fc400078e001c */
[----:B----4-:R-:W-:Y:S02]  /*13bc0*/  IMAD.MOV.U32 R18, RZ, RZ, R26 ;  /* 0x000000ffff127224 */ /* 0x010fe400078e001a */
[----:B------:R-:W-:-:S11]  /*13bd0*/  IMAD.MOV.U32 R19, RZ, RZ, R0 ;  /* 0x000000ffff137224 */ /* 0x000fd600078e0000 */
[----:B------:R-:W-:Y:S01]  /*13be0*/  STL [R1+0x80], R20 ;  /* 0x0000801401007387 */ /* 0x000fe20000100800 */
[----:B------:R-:W-:Y:S02]  /*13bf0*/  IMAD.MOV.U32 R28, RZ, RZ, R21 ;  /* 0x000000ffff1c7224 */ /* 0x000fe400078e0015 */
[----:B------:R-:W-:Y:S02]  /*13c00*/  IMAD.MOV.U32 R26, RZ, RZ, R22 ;  /* 0x000000ffff1a7224 */ /* 0x000fe400078e0016 */
[----:B------:R-:W-:Y:S02]  /*13c10*/  IMAD.MOV.U32 R0, RZ, RZ, R23 ;  /* 0x000000ffff007224 */ /* 0x000fe400078e0017 */
[----:B---3--:R-:W0:Y:S01]  /*13c20*/  LDSM.16.MT88.4 R20, [R9+UR4+0x3800] ;  /* 0x003800040914783b */ /* 0x008e220008004200 */
[----:B--2---:R-:W-:Y:S03]  /*13c30*/  HMMA.16816.F32.BF16 R4, R4, R10, R12 ;  /* 0x0000000a0404723c */ /* 0x004fe6000004180c */
[----:B0-----:R-:W-:Y:S04]  /*13c40*/  STL [R1+0xa4c], R20 ;  /* 0x000a4c1401007387 */ /* 0x001fe80000100800 */
[----:B------:R0:W-:Y:S04]  /*13c50*/  STL [R1+0xa48], R21 ;  /* 0x000a481501007387 */ /* 0x0001e80000100800 */
[----:B------:R-:W-:Y:S04]  /*13c60*/  STL [R1+0xa44], R22 ;  /* 0x000a441601007387 */ /* 0x000fe80000100800 */
[----:B------:R-:W-:Y:S04]  /*13c70*/  STL [R1+0xa40], R23 ;  /* 0x000a401701007387 */ /* 0x000fe80000100800 */
[----:B0-----:R-:W2:Y:S04]  /*13c80*/  LDL.LU.64 R20, [R1] ;  /* 0x0000000001147983 */ /* 0x001ea80000300a00 */
[----:B------:R-:W2:Y:S04]  /*13c90*/  LDL.LU.64 R14, [R1+0xb00] ;  /* 0x000b0000010e7983 */ /* 0x000ea80000300a00 */
[----:B------:R-:W2:Y:S04]  /*13ca0*/  LDL.LU.64 R12, [R1+0xaf8] ;  /* 0x000af800010c7983 */ /* 0x000ea80000300a00 */
[----:B------:R-:W2:Y:S04]  /*13cb0*/  LDL.LU.64 R10, [R1+0xaf0] ;  /* 0x000af000010a7983 */ /* 0x000ea80000300a00 */
[----:B------:R-:W2:Y:S04]  /*13cc0*/  LDL.LU.64 R8, [R1+0xae8] ;  /* 0x000ae80001087983 */ /* 0x000ea80000300a00 */
[----:B------:R-:W-:Y:S04]  /*13cd0*/  STL.64 [R1+0x40], R4 ;  /* 0x0000400401007387 */ /* 0x000fe80000100a00 */
[----:B------:R-:W-:Y:S04]  /*13ce0*/  STL.64 [R1+0x48], R6 ;  /* 0x0000480601007387 */ /* 0x000fe80000100a00 */
[----:B------:R0:W1:Y:S04]  /*13cf0*/  LDSM.16.MT88.4 R4, [R25+UR4+0x3800] ;  /* 0x003800041904783b */ /* 0x0000680008004200 */
[----:B0-----:R-:W3:Y:S04]  /*13d00*/  LDL.LU R25, [R1+0xae0] ;  /* 0x000ae00001197983 */ /* 0x001ee80000300800 */
[----:B-1----:R-:W-:Y:S04]  /*13d10*/  STL.64 [R1+0xa00], R6 ;  /* 0x000a000601007387 */ /* 0x002fe80000100a00 */
[----:B------:R0:W-:Y:S04]  /*13d20*/  STL.64 [R1+0x9f8], R4 ;  /* 0x0009f80401007387 */ /* 0x0001e80000100a00 */
[----:B0-----:R-:W4:Y:S04]  /*13d30*/  LDL.LU.64 R4, [R1+0x90] ;  /* 0x0000900001047983 */ /* 0x001f280000300a00 */
[----:B------:R-:W4:Y:S01]  /*13d40*/  LDL.LU.64 R6, [R1+0x98] ;  /* 0x0000980001067983 */ /* 0x000f220000300a00 */
[----:B--2---:R-:W-:-:S15]  /*13d50*/  HMMA.16816.F32.BF16 R12, R8, R20, R12 ;  /* 0x00000014080c723c */ /* 0x004fde000004180c */
[----:B------:R-:W-:-:S08]  /*13d60*/  NOP ;  /* 0x0000000000007918 */ /* 0x000fd00000000000 */
[----:B------:R-:W-:Y:S04]  /*13d70*/  STL.64 [R1+0x70], R12 ;  /* 0x0000700c01007387 */ /* 0x000fe80000100a00 */
[----:B------:R0:W-:Y:S04]  /*13d80*/  STL.64 [R1+0x78], R14 ;  /* 0x0000780e01007387 */ /* 0x0001e80000100a00 */
[----:B0-----:R-:W3:Y:S04]  /*13d90*/  LDL.LU.64 R14, [R1+0xad8] ;  /* 0x000ad800010e7983 */ /* 0x001ee80000300a00 */
[----:B------:R-:W3:Y:S01]  /*13da0*/  LDL.LU.64 R12, [R1+0xad0] ;  /* 0x000ad000010c7983 */ /* 0x000ee20000300a00 */
[----:B------:R-:W-:-:S02]  /*13db0*/  IMAD.MOV.U32 R23, RZ, RZ, R21 ;  /* 0x000000ffff177224 */ /* 0x000fc400078e0015 */
[----:B------:R-:W-:Y:S01]  /*13dc0*/  IMAD.MOV.U32 R29, RZ, RZ, R20 ;  /* 0x000000ffff1d7224 */ /* 0x000fe200078e0014 */
[----:B---3--:R-:W-:-:S15]  /*13dd0*/  HMMA.16816.F32.BF16 R12, R8, R24, R12 ;  /* 0x00000018080c723c */ /* 0x008fde000004180c */
[----:B------:R-:W-:-:S08]  /*13de0*/  NOP ;  /* 0x0000000000007918 */ /* 0x000fd00000000000 */
[----:B------:R0:W-:Y:S01]  /*13df0*/  STL [R1+0x60], R12 ;  /* 0x0000600c01007387 */ /* 0x0001e20000100800 */
[----:B------:R-:W-:Y:S02]  /*13e00*/  IMAD.MOV.U32 R21, RZ, RZ, R14 ;  /* 0x000000ffff157224 */ /* 0x000fe400078e000e */
[----:B------:R-:W-:Y:S02]  /*13e10*/  IMAD.MOV.U32 R22, RZ, RZ, R15 ;  /* 0x000000ffff167224 */ /* 0x000fe400078e000f */
[----:B------:R-:W-:Y:S01]  /*13e20*/  IMAD.MOV.U32 R20, RZ, RZ, R13 ;  /* 0x000000ffff147224 */ /* 0x000fe200078e000d */
[----:B------:R-:W2:Y:S04]  /*13e30*/  LDL.LU.64 R14, [R1+0xac8] ;  /* 0x000ac800010e7983 */ /* 0x000ea80000300a00 */
[----:B0-----:R-:W3:Y:S04]  /*13e40*/  LDL.LU.64 R12, [R1+0xac0] ;  /* 0x000ac000010c7983 */ /* 0x001ee80000300a00 */
[----:B------:R-:W-:Y:S04]  /*13e50*/  STL [R1+0xa78], R22 ;  /* 0x000a781601007387 */ /* 0x000fe80000100800 */
[----:B------:R0:W-:Y:S02]  /*13e60*/  STL.64 [R1+0xa70], R20 ;  /* 0x000a701401007387 */ /* 0x0001e40000100a00 */
[----:B0-----:R-:W-:-:S02]  /*13e70*/  IMAD.MOV.U32 R20, RZ, RZ, R29 ;  /* 0x000000ffff147224 */ /* 0x001fc400078e001d */
[----:B------:R-:W4:Y:S01]  /*13e80*/  LDL.LU R29, [R1+0xab8] ;  /* 0x000ab800011d7983 */ /* 0x000f220000300800 */
[----:B---3--:R-:W-:-:S15]  /*13e90*/  HMMA.16816.F32.BF16 R16, R8, R12, R16 ;  /* 0x0000000c0810723c */ /* 0x008fde0000041810 */
[----:B------:R-:W-:-:S08]  /*13ea0*/  NOP ;  /* 0x0000000000007918 */ /* 0x000fd00000000000 */
[----:B------:R-:W-:Y:S04]  /*13eb0*/  STL.64 [R1+0x50], R16 ;  /* 0x0000501001007387 */ /* 0x000fe80000100a00 */
[----:B------:R0:W-:Y:S04]  /*13ec0*/  STL.64 [R1+0x58], R18 ;  /* 0x0000581201007387 */ /* 0x0001e80000100a00 */
[----:B0-----:R-:W3:Y:S04]  /*13ed0*/  LDL.LU.64 R18, [R1+0xab0] ;  /* 0x000ab00001127983 */ /* 0x001ee80000300a00 */
[----:B------:R-:W4:Y:S04]  /*13ee0*/  LDL.LU.64 R16, [R1+0xaa8] ;  /* 0x000aa80001107983 */ /* 0x000f280000300a00 */
[----:B--2---:R-:W-:Y:S04]  /*13ef0*/  STL.64 [R1+0xa68], R14 ;  /* 0x000a680e01007387 */ /* 0x004fe80000100a00 */
[----:B------:R3:W-:Y:S02]  /*13f00*/  STL.64 [R1+0xa60], R12 ;  /* 0x000a600c01007387 */ /* 0x0007e40000100a00 */
[----:B---3--:R-:W-:-:S02]  /*13f10*/  IMAD.MOV.U32 R12, RZ, RZ, R18 ;  /* 0x000000ffff0c7224 */ /* 0x008fc400078e0012 */
[----:B------:R-:W-:Y:S01]  /*13f20*/  IMAD.MOV.U32 R13, RZ, RZ, R19 ;  /* 0x000000ffff0d7224 */ /* 0x000fe200078e0013 */
[----:B------:R-:W4:Y:S04]  /*13f30*/  LDL.LU R18, [R1+0xaa4] ;  /* 0x000aa40001127983 */ /* 0x000f280000300800 */
[----:B------:R-:W4:Y:S04]  /*13f40*/  LDL.LU R19, [R1+0xaa0] ;  /* 0x000aa00001137983 */ /* 0x000f280000300800 */
[----:B------:R-:W2:Y:S04]  /*13f50*/  LDL.LU R14, [R1+0xa8] ;  /* 0x0000a800010e7983 */ /* 0x000ea80000300800 */
[----:B------:R-:W2:Y:S01]  /*13f60*/  LDL.LU R15, [R1+0xac] ;  /* 0x0000ac00010f7983 */ /* 0x000ea20000300800 */
[----:B------:R-:W-:Y:S01]  /*13f70*/  IMAD.MOV.U32 R21, RZ, RZ, R23 ;  /* 0x000000ffff157224 */ /* 0x000fe200078e0017 */
[----:B----4-:R-:W-:Y:S02]  /*13f80*/  HMMA.16816.F32.BF16 R8, R8, R4, R16 ;  /* 0x000000040808723c */ /* 0x010fe40000041810 */
[----:B--2---:R0:W-:Y:S04]  /*13f90*/  STL.64 [R1+0xa88], R14 ;  /* 0x000a880e01007387 */ /* 0x0041e80000100a00 */
[----:B------:R1:W-:Y:S04]  /*13fa0*/  STL.64 [R1+0xa80], R12 ;  /* 0x000a800c01007387 */ /* 0x0003e80000100a00 */
[----:B------:R-:W2:Y:S04]  /*13fb0*/  LDL.LU.64 R18, [R1+0xa98] ;  /* 0x000a980001127983 */ /* 0x000ea80000300a00 */
[----:B------:R-:W2:Y:S01]  /*13fc0*/  LDL.LU.64 R16, [R1+0xa90] ;  /* 0x000a900001107983 */ /* 0x000ea20000300a00 */
[----:B0-----:R-:W-:-:S02]  /*13fd0*/  IMAD.MOV.U32 R14, RZ, RZ, R3 ;  /* 0x000000ffff0e7224 */ /* 0x001fc400078e0003 */
[----:B-1----:R-:W-:Y:S02]  /*13fe0*/  IMAD.MOV.U32 R12, RZ, RZ, R29 ;  /* 0x000000ffff0c7224 */ /* 0x002fe400078e001d */
[----:B------:R-:W-:Y:S02]  /*13ff0*/  IMAD.MOV.U32 R13, RZ, RZ, R27 ;  /* 0x000000ffff0d7224 */ /* 0x000fe400078e001b */
[----:B------:R-:W-:-:S03]  /*14000*/  IMAD.MOV.U32 R15, RZ, RZ, R2 ;  /* 0x000000ffff0f7224 */ /* 0x000fc600078e0002 */
[----:B------:R-:W-:Y:S02]  /*14010*/  IMAD.MOV.U32 R27, RZ, RZ, R8 ;  /* 0x000000ffff1b7224 */ /* 0x000fe400078e0008 */
[----:B------:R-:W3:Y:S01]  /*14020*/  LDL.LU R8, [R1+0x80] ;  /* 0x0000800001087983 */ /* 0x000ee20000300800 */
[----:B------:R-:W-:Y:S02]  /*14030*/  IMAD.MOV.U32 R2, RZ, RZ, R11 ;  /* 0x000000ffff027224 */ /* 0x000fe400078e000b */
[----:B------:R-:W-:Y:S01]  /*14040*/  IMAD.MOV.U32 R11, RZ, RZ, R0 ;  /* 0x000000ffff0b7224 */ /* 0x000fe200078e0000 */
[----:B--2---:R-:W-:Y:S01]  /*14050*/  HMMA.16816.F32.BF16 R20, R16, R20, R12 ;  /* 0x000000141014723c */ /* 0x004fe2000004180c */
[----:B------:R-:W2:Y:S04]  /*14060*/  LDL.LU.64 R14, [R1+0xa88] ;  /* 0x000a8800010e7983 */ /* 0x000ea80000300a00 */
[----:B------:R-:W2:-:S15]  /*14070*/  LDL.LU.64 R12, [R1+0xa80] ;  /* 0x000a8000010c7983 */ /* 0x000e9e0000300a00 */
[----:B------:R-:W-:-:S03]  /*14080*/  NOP ;  /* 0x0000000000007918 */ /* 0x000fc60000000000 */
[----:B------:R0:W-:Y:S01]  /*14090*/  STL.64 [R1+0x20], R20 ;  /* 0x0000201401007387 */ /* 0x0001e20000100a00 */
[----:B------:R-:W-:-:S03]  /*140a0*/  IMAD.MOV.U32 R0, RZ, RZ, R22 ;  /* 0x000000ffff007224 */ /* 0x000fc600078e0016 */
[----:B------:R-:W4:Y:S04]  /*140b0*/  LDL.LU R22, [R1+0xa78] ;  /* 0x000a780001167983 */ /* 0x000f280000300800 */
[----:B0-----:R-:W3:Y:S01]  /*140c0*/  LDL.LU.64 R20, [R1+0xa70] ;  /* 0x000a700001147983 */ /* 0x001ee20000300a00 */
[----:B------:R-:W-:Y:S02]  /*140d0*/  IMAD.MOV.U32 R29, RZ, RZ, R9 ;  /* 0x000000ffff1d7224 */ /* 0x000fe400078e0009 */
[----:B------:R-:W-:Y:S02]  /*140e0*/  IMAD.MOV.U32 R3, RZ, RZ, R10 ;  /* 0x000000ffff037224 */ /* 0x000fe400078e000a */
[----:B------:R-:W-:Y:S02]  /*140f0*/  IMAD.MOV.U32 R9, RZ, RZ, R28 ;  /* 0x000000ffff097224 */ /* 0x000fe400078e001c */
[----:B------:R-:W-:-:S02]  /*14100*/  IMAD.MOV.U32 R10, RZ, RZ, R26 ;  /* 0x000000ffff0a7224 */ /* 0x000fc400078e001a */
[----:B------:R-:W-:Y:S01]  /*14110*/  IMAD.MOV.U32 R28, RZ, RZ, R23 ;  /* 0x000000ffff1c7224 */ /* 0x000fe200078e0017 */
[----:B--2---:R-:W-:-:S15]  /*14120*/  HMMA.16816.F32.BF16 R12, R16, R24, R12 ;  /* 0x00000018100c723c */ /* 0x004fde000004180c */
[----:B------:R-:W-:-:S09]  /*14130*/  NOP ;  /* 0x0000000000007918 */ /* 0x000fd20000000000 */
[----:B------:R-:W-:Y:S02]  /*14140*/  IMAD.MOV.U32 R25, RZ, RZ, R14 ;  /* 0x000000ffff197224 */ /* 0x000fe400078e000e */
[----:B------:R-:W-:Y:S02]  /*14150*/  IMAD.MOV.U32 R24, RZ, RZ, R15 ;  /* 0x000000ffff187224 */ /* 0x000fe400078e000f */
[----:B------:R-:W-:Y:S02]  /*14160*/  IMAD.MOV.U32 R23, RZ, RZ, R12 ;  /* 0x000000ffff177224 */ /* 0x000fe400078e000c */
[----:B------:R-:W-:Y:S01]  /*14170*/  IMAD.MOV.U32 R26, RZ, RZ, R13 ;  /* 0x000000ffff1a7224 */ /* 0x000fe200078e000d */
[----:B------:R-:W2:Y:S04]  /*14180*/  LDL.LU.64 R14, [R1+0xa68] ;  /* 0x000a6800010e7983 */ /* 0x000ea80000300a00 */
[----:B------:R-:W2:Y:S04]  /*14190*/  LDL.LU.64 R12, [R1+0xa60] ;  /* 0x000a6000010c7983 */ /* 0x000ea80000300a00 */
[----:B----4-:R-:W-:Y:S04]  /*141a0*/  STL.64 [R1+0xa58], R22 ;  /* 0x000a581601007387 */ /* 0x010fe80000100a00 */
[----:B---3--:R0:W-:Y:S04]  /*141b0*/  STL.64 [R1+0xa50], R20 ;  /* 0x000a501401007387 */ /* 0x0081e80000100a00 */
[----:B0-----:R-:W3:Y:S04]  /*141c0*/  LDL.LU R20, [R1+0x40] ;  /* 0x0000400001147983 */ /* 0x001ee80000300800 */
[----:B------:R-:W3:Y:S04]  /*141d0*/  LDL.LU R21, [R1+0x44] ;  /* 0x0000440001157983 */ /* 0x000ee80000300800 */
[----:B------:R-:W3:Y:S04]  /*141e0*/  LDL.LU R22, [R1+0x48] ;  /* 0x0000480001167983 */ /* 0x000ee80000300800 */
[----:B------:R-:W3:Y:S01]  /*141f0*/  LDL.LU R23, [R1+0x4c] ;  /* 0x00004c0001177983 */ /* 0x000ee20000300800 */
[C---:B--2---:R-:W-:Y:S03]  /*14200*/  HMMA.16816.F32.BF16 R8, R16.reuse, R12, R8 ;  /* 0x0000000c1008723c */ /* 0x044fe60000041808 */
[----:B------:R0:W-:Y:S04]  /*14210*/  STL.64 [R1+0xa30], R14 ;  /* 0x000a300e01007387 */ /* 0x0001e80000100a00 */
[----:B------:R-:W2:Y:S04]  /*14220*/  LDL.LU R12, [R1+0x70] ;  /* 0x00007000010c7983 */ /* 0x000ea80000300800 */
[----:B------:R-:W2:Y:S04]  /*14230*/  LDL.LU R13, [R1+0x74] ;  /* 0x00007400010d7983 */ /* 0x000ea80000300800 */
[----:B0-----:R-:W2:Y:S04]  /*14240*/  LDL.LU R14, [R1+0x78] ;  /* 0x00007800010e7983 */ /* 0x001ea80000300800 */
[----:B------:R-:W2:Y:S01]  /*14250*/  LDL.LU R15, [R1+0x7c] ;  /* 0x00007c00010f7983 */ /* 0x000ea20000300800 */
[----:B---3--:R-:W-:Y:S03]  /*14260*/  HMMA.16816.F32.BF16 R16, R16, R4, R20 ;  /* 0x000000041010723c */ /* 0x008fe60000041814 */
[----:B------:R0:W-:Y:S04]  /*14270*/  STL.64 [R1+0x9e8], R10 ;  /* 0x0009e80a01007387 */ /* 0x0001e80000100a00 */
[----:B------:R-:W-:Y:S04]  /*14280*/  STL.64 [R1+0x9e0], R8 ;  /* 0x0009e00801007387 */ /* 0x000fe80000100a00 */
[----:B0-----:R-:W2:Y:S04]  /*14290*/  LDL.LU R10, [R1+0x8] ;  /* 0x00000800010a7983 */ /* 0x001ea80000300800 */
[----:B------:R-:W2:Y:S04]  /*142a0*/  LDL.LU R11, [R1+0xc] ;  /* 0x00000c00010b7983 */ /* 0x000ea80000300800 */
[----:B------:R-:W3:Y:S04]  /*142b0*/  LDL.LU.64 R22, [R1+0xa58] ;  /* 0x000a580001167983 */ /* 0x000ee80000300a00 */
[----:B------:R-:W4:Y:S04]  /*142c0*/  LDL.LU.64 R20, [R1+0xa50] ;  /* 0x000a500001147983 */ /* 0x000f280000300a00 */
[----:B------:R0:W-:Y:S04]  /*142d0*/  STL.64 [R1+0xa18], R6 ;  /* 0x000a180601007387 */ /* 0x0001e80000100a00 */
[----:B------:R-:W2:Y:S04]  /*142e0*/  LDL.LU R4, [R1+0x50] ;  /* 0x0000500001047983 */ /* 0x000ea80000300800 */
[----:B------:R-:W2:Y:S04]  /*142f0*/  LDL.LU R5, [R1+0x54] ;  /* 0x0000540001057983 */ /* 0x000ea80000300800 */
[----:B0-----:R-:W3:Y:S04]  /*14300*/  LDL.LU R6, [R1+0x58] ;  /* 0x0000580001067983 */ /* 0x001ee80000300800 */
[----:B------:R-:W3:Y:S04]  /*14310*/  LDL.LU R7, [R1+0x5c] ;  /* 0x00005c0001077983 */ /* 0x000ee80000300800 */
[----:B---3--:R4:W-:Y:S04]  /*14320*/  STL.64 [R1+0xa28], R6 ;  /* 0x000a280601007387 */ /* 0x0089e80000100a00 */
[----:B--2---:R0:W-:Y:S01]  /*14330*/  STL.64 [R1+0xa20], R4 ;  /* 0x000a200401007387 */ /* 0x0041e20000100a00 */
[----:B----4-:R-:W-:-:S03]  /*14340*/  IMAD.MOV.U32 R6, RZ, RZ, R21 ;  /* 0x000000ffff067224 */ /* 0x010fc600078e0015 */
[----:B0-----:R-:W2:Y:S01]  /*14350*/  LDL.LU R4, [R1+0x60] ;  /* 0x0000600001047983 */ /* 0x001ea20000300800 */
[----:B------:R-:W-:-:S03]  /*14360*/  IMAD.MOV.U32 R5, RZ, RZ, R20 ;  /* 0x000000ffff057224 */ /* 0x000fc600078e0014 */
[----:B------:R-:W3:Y:S04]  /*14370*/  LDL.LU R20, [R1+0xa4c] ;  /* 0x000a4c0001147983 */ /* 0x000ee80000300800 */
[----:B------:R-:W3:Y:S01]  /*14380*/  LDL.LU R21, [R1+0xa48] ;  /* 0x000a480001157983 */ /* 0x000ee20000300800 */
[----:B------:R-:W-:-:S03]  /*14390*/  IMAD.MOV.U32 R7, RZ, RZ, R22 ;  /* 0x000000ffff077224 */ /* 0x000fc600078e0016 */
[----:B------:R-:W3:Y:S04]  /*143a0*/  LDL.LU R22, [R1+0xa44] ;  /* 0x000a440001167983 */ /* 0x000ee80000300800 */
[----:B------:R-:W-:Y:S04]  /*143b0*/  STL.64 [R1+0x9d8], R18 ;  /* 0x0009d81201007387 */ /* 0x000fe80000100a00 */
[----:B------:R0:W-:Y:S02]  /*143c0*/  STL.64 [R1+0x9d0], R16 ;  /* 0x0009d01001007387 */ /* 0x0001e40000100a00 */
[----:B0-----:R-:W-:-:S02]  /*143d0*/  IMAD.MOV.U32 R16, RZ, RZ, R23 ;  /* 0x000000ffff107224 */ /* 0x001fc400078e0017 */
[----:B------:R-:W3:Y:S01]  /*143e0*/  LDL.LU R23, [R1+0xa40] ;  /* 0x000a400001177983 */ /* 0x000ee20000300800 */
[----:B------:R-:W-:Y:S02]  /*143f0*/  IMAD.MOV.U32 R18, RZ, RZ, R25 ;  /* 0x000000ffff127224 */ /* 0x000fe400078e0019 */
[----:B------:R-:W-:Y:S02]  /*14400*/  IMAD.MOV.U32 R19, RZ, RZ, R24 ;  /* 0x000000ffff137224 */ /* 0x000fe400078e0018 */
[----:B------:R-:W-:Y:S02]  /*14410*/  IMAD.MOV.U32 R17, RZ, RZ, R26 ;  /* 0x000000ffff117224 */ /* 0x000fe400078e001a */
[----:B------:R-:W2:Y:S04]  /*14420*/  LDL.LU R26, [R1+0xa3c] ;  /* 0x000a3c00011a7983 */ /* 0x000ea80000300800 */
[----:B------:R-:W-:Y:S04]  /*14430*/  STL.64 [R1+0xa10], R18 ;  /* 0x000a101201007387 */ /* 0x000fe80000100a00 */
[----:B------:R0:W-:Y:S02]  /*14440*/  STL.64 [R1+0xa08], R16 ;  /* 0x000a081001007387 */ /* 0x0001e40000100a00 */
[----:B0-----:R-:W-:-:S02]  /*14450*/  IMAD.MOV.U32 R16, RZ, RZ, R27 ;  /* 0x000000ffff107224 */ /* 0x001fc400078e001b */
[----:B------:R-:W2:Y:S01]  /*14460*/  LDL.LU R27, [R1+0xa38] ;  /* 0x000a3800011b7983 */ /* 0x000ea20000300800 */
[----:B------:R-:W-:Y:S02]  /*14470*/  IMAD.MOV.U32 R19, RZ, RZ, R2 ;  /* 0x000000ffff137224 */ /* 0x000fe400078e0002 */
[----:B------:R-:W-:Y:S02]  /*14480*/  IMAD.MOV.U32 R18, RZ, RZ, R3 ;  /* 0x000000ffff127224 */ /* 0x000fe400078e0003 */
[----:B------:R-:W-:Y:S01]  /*14490*/  IMAD.MOV.U32 R17, RZ, RZ, R29 ;  /* 0x000000ffff117224 */ /* 0x000fe200078e001d */
[C---:B---3--:R-:W-:Y:S06]  /*144a0*/  HMMA.16816.F32.BF16 R12, R20.reuse, R10, R12 ;  /* 0x0000000a140c723c */ /* 0x048fec000004180c */
[----:B--2---:R-:W-:-:S15]  /*144b0*/  HMMA.16816.F32.BF16 R4, R20, R26, R4 ;  /* 0x0000001a1404723c */ /* 0x004fde0000041804 */
[----:B------:R-:W-:-:S03]  /*144c0*/  NOP ;  /* 0x0000000000007918 */ /* 0x000fc60000000000 */
[----:B------:R-:W-:Y:S02]  /*144d0*/  IMAD.MOV.U32 R2, RZ, RZ, R12 ;  /* 0x000000ffff027224 */ /* 0x000fe400078e000c */
[----:B------:R-:W-:Y:S02]  /*144e0*/  IMAD.MOV.U32 R3, RZ, RZ, R13 ;  /* 0x000000ffff037224 */ /* 0x000fe400078e000d */
[----:B------:R-:W-:Y:S01]  /*144f0*/  IMAD.MOV.U32 R24, RZ, RZ, R14 ;  /* 0x000000ffff187224 */ /* 0x000fe200078e000e */
[----:B------:R-:W-:Y:S01]  /*14500*/  STL.64 [R1+0xe0], R12 ;  /* 0x0000e00c01007387 */ /* 0x000fe20000100a00 */
[----:B------:R-:W-:-:S03]  /*14510*/  IMAD.MOV.U32 R25, RZ, RZ, R15 ;  /* 0x000000ffff197224 */ /* 0x000fc600078e000f */
[----:B------:R0:W-:Y:S04]  /*14520*/  STL.64 [R1+0xe8], R14 ;  /* 0x0000e80e01007387 */ /* 0x0001e80000100a00 */
[----:B0-----:R-:W2:Y:S04]  /*14530*/  LDL.LU.64 R14, [R1+0xa30] ;  /* 0x000a3000010e7983 */ /* 0x001ea80000300a00 */
[----:B------:R-:W-:Y:S04]  /*14540*/  STL [R1+0x8e8], R2 ;  /* 0x0008e80201007387 */ /* 0x000fe80000100800 */
[----:B------:R-:W-:Y:S04]  /*14550*/  STL [R1+0x8e4], R3 ;  /* 0x0008e40301007387 */ /* 0x000fe80000100800 */
[----:B------:R-:W-:Y:S04]  /*14560*/  STL [R1+0x8e0], R24 ;  /* 0x0008e01801007387 */ /* 0x000fe80000100800 */
[----:B------:R-:W-:Y:S04]  /*14570*/  STL [R1+0x8dc], R25 ;  /* 0x0008dc1901007387 */ /* 0x000fe80000100800 */
[----:B------:R-:W-:Y:S01]  /*14580*/  STL.64 [R1+0xd0], R4 ;  /* 0x0000d00401007387 */ /* 0x000fe20000100a00 */
[----:B------:R-:W-:-:S03]  /*14590*/  IMAD.MOV.U32 R13, RZ, RZ, R6 ;  /* 0x000000ffff0d7224 */ /* 0x000fc600078e0006 */
[----:B------:R0:W-:Y:S01]  /*145a0*/  STL.64 [R1+0xd8], R6 ;  /* 0x0000d80601007387 */ /* 0x0001e20000100a00 */
[----:B------:R-:W-:Y:S02]  /*145b0*/  IMAD.MOV.U32 R29, RZ, RZ, R5 ;  /* 0x000000ffff1d7224 */ /* 0x000fe400078e0005 */
[----:B------:R-:W-:Y:S01]  /*145c0*/  IMAD.MOV.U32 R12, RZ, RZ, R4 ;  /* 0x000000ffff0c7224 */ /* 0x000fe200078e0004 */
[----:B0-----:R-:W2:Y:S04]  /*145d0*/  LDL.LU.64 R6, [R1+0xa28] ;  /* 0x000a280001067983 */ /* 0x001ea80000300a00 */
[----:B------:R-:W2:Y:S04]  /*145e0*/  LDL.LU.64 R4, [R1+0xa20] ;  /* 0x000a200001047983 */ /* 0x000ea80000300a00 */
[----:B------:R-:W-:Y:S04]  /*145f0*/  STL [R1+0x8f4], R12 ;  /* 0x0008f40c01007387 */ /* 0x000fe80000100800 */
[----:B------:R-:W-:Y:S04]  /*14600*/  STL [R1+0x8f0], R29 ;  /* 0x0008f01d01007387 */ /* 0x000fe80000100800 */
[----:B------:R-:W-:Y:S01]  /*14610*/  STL [R1+0x8ec], R13 ;  /* 0x0008ec0d01007387 */ /* 0x000fe20000100800 */
[----:B--2---:R-:W-:-:S15]  /*14620*/  HMMA.16816.F32.BF16 R4, R20, R14, R4 ;  /* 0x0000000e1404723c */ /* 0x004fde0000041804 */
[----:B------:R-:W-:-:S08]  /*14630*/  NOP ;  /* 0x0000000000007918 */ /* 0x000fd00000000000 */
[----:B------:R-:W-:Y:S04]  /*14640*/  STL.64 [R1+0xc0], R4 ;  /* 0x0000c00401007387 */ /* 0x000fe80000100a00 */
[----:B------:R0:W-:Y:S04]  /*14650*/  STL.64 [R1+0xc8], R6 ;  /* 0x0000c80601007387 */ /* 0x0001e80000100a00 */
[----:B0-----:R-:W2:Y:S02]  /*14660*/  LDL.LU.64 R6, [R1+0xa18] ;  /* 0x000a180001067983 */ /* 0x001ea40000300a00 */
[----:B--2---:R-:W-:Y:S02]  /*14670*/  HMMA.16816.F32.BF16 R20, R20, R6, R16 ;  /* 0x000000061414723c */ /* 0x004fe40000041810 */
[----:B------:R-:W2:Y:S04]  /*14680*/  LDL.LU.64 R18, [R1+0xa10] ;  /* 0x000a100001127983 */ /* 0x000ea80000300a00 */
[----:B------:R-:W2:Y:S01]  /*14690*/  LDL.LU.64 R16, [R1+0xa08] ;  /* 0x000a080001107983 */ /* 0x000ea20000300a00 */
[----:B------:R-:W-:-:S02]  /*146a0*/  IMAD.MOV.U32 R3, RZ, RZ, R6 ;  /* 0x000000ffff037224 */ /* 0x000fc400078e0006 */
[----:B------:R-:W-:-:S14]  /*146b0*/  IMAD.MOV.U32 R2, RZ, RZ, R7 ;  /* 0x000000ffff027224 */ /* 0x000fdc00078e0007 */
[----:B------:R0:W-:Y:S04]  /*146c0*/  STL.64 [R1+0xb0], R20 ;  /* 0x0000b01401007387 */ /* 0x0001e80000100a00 */
[----:B------:R1:W-:Y:S04]  /*146d0*/  STL.64 [R1+0xb8], R22 ;  /* 0x0000b81601007387 */ /* 0x0003e80000100a00 */
[----:B------:R-:W2:Y:S04]  /*146e0*/  LDL.LU.64 R6, [R1+0xa00] ;  /* 0x000a000001067983 */ /* 0x000ea80000300a00 */
[----:B------:R-:W2:Y:S04]  /*146f0*/  LDL.LU.64 R4, [R1+0x9f8] ;  /* 0x0009f80001047983 */ /* 0x000ea80000300a00 */
[----:B0-----:R-:W3:Y:S04]  /*14700*/  LDL.LU R20, [R1+0x20] ;  /* 0x0000200001147983 */ /* 0x001ee80000300800 */
[----:B------:R-:W3:Y:S01]  /*14710*/  LDL.LU R21, [R1+0x24] ;  /* 0x0000240001157983 */ /* 0x000ee20000300800 */
[----:B-1----:R-:W-:-:S02]  /*14720*/  IMAD.MOV.U32 R22, RZ, RZ, R0 ;  /* 0x000000ffff167224 */ /* 0x002fc400078e0000 */
[----:B------:R-:W-:Y:S01]  /*14730*/  IMAD.MOV.U32 R23, RZ, RZ, R28 ;  /* 0x000000ffff177224 */ /* 0x000fe200078e001c */
[----:B------:R-:W4:Y:S01]  /*14740*/  LDL.LU R0, [R1+0x9f0] ;  /* 0x0009f00001007983 */ /* 0x000f220000300800 */
[C---:B--2---:R-:W-:Y:S01]  /*14750*/  HMMA.16816.F32.BF16 R16, R4.reuse, R26, R16 ;  /* 0x0000001a0410723c */ /* 0x044fe20000041810 */
[----:B------:R-:W0:Y:S05]  /*14760*/  LDC R27, c[0x0][0x238] ;  /* 0x00008e00ff1b7b82 */ /* 0x000e2a0000000800 */
[----:B---3--:R-:W-:-:S15]  /*14770*/  HMMA.16816.F32.BF16 R8, R4, R10, R20 ;  /* 0x0000000a0408723c */ /* 0x008fde0000041814 */
[----:B------:R-:W-:-:S08]  /*14780*/  NOP ;  /* 0x0000000000007918 */ /* 0x000fd00000000000 */
[----:B------:R-:W-:Y:S01]  /*14790*/  STL.64 [R1+0x50], R8 ;  /* 0x0000500801007387 */ /* 0x000fe20000100a00 */
[----:B------:R-:W-:Y:S02]  /*147a0*/  IMAD.MOV.U32 R23, RZ, RZ, R11 ;  /* 0x000000ffff177224 */ /* 0x000fe400078e000b */
[----:B------:R-:W-:Y:S01]  /*147b0*/  IMAD.MOV.U32 R22, RZ, RZ, R10 ;  /* 0x000000ffff167224 */ /* 0x000fe200078e000a */
[----:B------:R1:W-:Y:S01]  /*147c0*/  STL.64 [R1+0x58], R10 ;  /* 0x0000580a01007387 */ /* 0x0003e20000100a00 */
[----:B------:R-:W-:Y:S02]  /*147d0*/  IMAD.MOV.U32 R20, RZ, RZ, R8 ;  /* 0x000000ffff147224 */ /* 0x000fe400078e0008 */
[----:B------:R-:W-:Y:S01]  /*147e0*/  IMAD.MOV.U32 R21, RZ, RZ, R9 ;  /* 0x000000ffff157224 */ /* 0x000fe200078e0009 */
[----:B-1----:R-:W2:Y:S04]  /*147f0*/  LDL.LU.64 R10, [R1+0x9e8] ;  /* 0x0009e800010a7983 */ /* 0x002ea80000300a00 */
[----:B------:R-:W2:Y:S04]  /*14800*/  LDL.LU.64 R8, [R1+0x9e0] ;  /* 0x0009e00001087983 */ /* 0x000ea80000300a00 */
[----:B------:R-:W-:Y:S04]  /*14810*/  STL [R1+0x904], R20 ;  /* 0x0009041401007387 */ /* 0x000fe80000100800 */
[----:B------:R-:W-:Y:S04]  /*14820*/  STL [R1+0x900], R21 ;  /* 0x0009001501007387 */ /* 0x000fe80000100800 */
[----:B------:R-:W-:Y:S04]  /*14830*/  STL [R1+0x8fc], R22 ;  /* 0x0008fc1601007387 */ /* 0x000fe80000100800 */
[----:B------:R1:W-:Y:S04]  /*14840*/  STL [R1+0x8f8], R23 ;  /* 0x0008f81701007387 */ /* 0x0003e80000100800 */
[----:B------:R-:W-:Y:S04]  /*14850*/  STL.64 [R1+0x40], R16 ;  /* 0x0000401001007387 */ /* 0x000fe80000100a00 */
[----:B------:R2:W-:Y:S04]  /*14860*/  STL.64 [R1+0x48], R18 ;  /* 0x0000481201007387 */ /* 0x0005e80000100a00 */
[----:B-1----:R-:W3:Y:S04]  /*14870*/  LDL.LU R23, [R1+0x828] ;  /* 0x0008280001177983 */ /* 0x002ee80000300800 */
[----:B------:R-:W3:Y:S04]  /*14880*/  LDL.LU R22, [R1+0x820] ;  /* 0x0008200001167983 */ /* 0x000ee80000300800 */
[----:B------:R-:W4:Y:S04]  /*14890*/  LDL.LU R21, [R1+0x818] ;  /* 0x0008180001157983 */ /* 0x000f280000300800 */
[----:B------:R-:W4:Y:S01]  /*148a0*/  LDL.LU R20, [R1+0x810] ;  /* 0x0008100001147983 */ /* 0x000f220000300800 */
[----:B------:R-:W-:-:S02]  /*148b0*/  IMAD.MOV.U32 R26, RZ, RZ, R16 ;  /* 0x000000ffff1a7224 */ /* 0x000fc400078e0010 */
[----:B--2---:R-:W-:Y:S01]  /*148c0*/  HMMA.16816.F32.BF16 R16, R4, R14, R8 ;  /* 0x0000000e0410723c */ /* 0x004fe20000041808 */
[----:B0-----:R-:W-:Y:S01]  /*148d0*/  IMAD.SHL.U32 R27, R27, 0x80, RZ ;  /* 0x000000801b1b7824 */ /* 0x001fe200078e00ff */
[----:B------:R-:W0:Y:S01]  /*148e0*/  LDC R15, c[0x0][0x230] ;  /* 0x00008c00ff0f7b82 */ /* 0x000e220000000800 */
[----:B---3--:R1:W-:Y:S04]  /*148f0*/  STL.64 [R1+0x9c8], R22 ;  /* 0x0009c81601007387 */ /* 0x0083e80000100a00 */
[----:B----4-:R-:W-:Y:S04]  /*14900*/  STL.64 [R1+0x9c0], R20 ;  /* 0x0009c01401007387 */ /* 0x010fe80000100a00 */
[----:B------:R-:W2:Y:S04]  /*14910*/  LDL.LU R13, [R1+0x808] ;  /* 0x00080800010d7983 */ /* 0x000ea80000300800 */
[----:B------:R-:W3:Y:S04]  /*14920*/  LDL.LU R29, [R1+0x138] ;  /* 0x00013800011d7983 */ /* 0x000ee80000300800 */
[----:B------:R-:W4:Y:S04]  /*14930*/  LDL.LU R12, [R1+0x800] ;  /* 0x00080000010c7983 */ /* 0x000f280000300800 */
[----:B------:R-:W4:Y:S04]  /*14940*/  LDL.LU R25, [R1+0x824] ;  /* 0x0008240001197983 */ /* 0x000f280000300800 */
[----:B------:R-:W4:Y:S01]  /*14950*/  LDL.LU R24, [R1+0x7f8] ;  /* 0x0007f80001187983 */ /* 0x000f220000300800 */
[----:B-1----:R-:W-:-:S02]  /*14960*/  IMAD.MOV.U32 R22, RZ, RZ, R3 ;  /* 0x000000ffff167224 */ /* 0x002fc400078e0003 */
[----:B------:R-:W-:Y:S01]  /*14970*/  IMAD.MOV.U32 R23, RZ, RZ, R2 ;  /* 0x000000ffff177224 */ /* 0x000fe200078e0002 */
[----:B------:R-:W4:Y:S04]  /*14980*/  LDL.LU R3, [R1+0x81c] ;  /* 0x00081c0001037983 */ /* 0x000f280000300800 */
[----:B------:R-:W4:Y:S04]  /*14990*/  LDL.LU R2, [R1+0x7f0] ;  /* 0x0007f00001027983 */ /* 0x000f280000300800 */
[----:B------:R-:W4:Y:S04]  /*149a0*/  LDL.LU R28, [R1+0x814] ;  /* 0x00081400011c7983 */ /* 0x000f280000300800 */
[----:B------:R1:W-:Y:S01]  /*149b0*/  STL [R1+0x908], R26 ;  /* 0x0009081a01007387 */ /* 0x0003e20000100800 */
[----:B------:R-:W-:-:S02]  /*149c0*/  IMAD.MOV.U32 R11, RZ, RZ, R18 ;  /* 0x000000ffff0b7224 */ /* 0x000fc400078e0012 */
[----:B------:R-:W-:Y:S01]  /*149d0*/  IMAD.MOV.U32 R10, RZ, RZ, R16 ;  /* 0x000000ffff0a7224 */ /* 0x000fe200078e0010 */
[----:B-1----:R-:W2:Y:S04]  /*149e0*/  LDL.LU R26, [R1+0x13c] ;  /* 0x00013c00011a7983 */ /* 0x002ea80000300800 */
[----:B------:R-:W-:Y:S04]  /*149f0*/  STL.64 [R1+0x30], R16 ;  /* 0x0000301001007387 */ /* 0x000fe80000100a00 */
[----:B------:R1:W-:Y:S04]  /*14a00*/  STL.64 [R1+0x38], R18 ;  /* 0x0000381201007387 */ /* 0x0003e80000100a00 */
[----:B-1----:R-:W3:Y:S04]  /*14a10*/  LDL.LU.64 R18, [R1+0x9d8] ;  /* 0x0009d80001127983 */ /* 0x002ee80000300a00 */
[----:B------:R-:W3:Y:S04]  /*14a20*/  LDL.LU.64 R16, [R1+0x9d0] ;  /* 0x0009d00001107983 */ /* 0x000ee80000300a00 */
[----:B------:R-:W4:Y:S04]  /*14a30*/  LDL.LU R9, [R1+0x2b0] ;  /* 0x0002b00001097983 */ /* 0x000f280000300800 */
[----:B------:R-:W-:Y:S04]  /*14a40*/  STL [R1+0x910], R10 ;  /* 0x0009100a01007387 */ /* 0x000fe80000100800 */
[----:B------:R-:W-:Y:S01]  /*14a50*/  STL [R1+0x90c], R11 ;  /* 0x00090c0b01007387 */ /* 0x000fe20000100800 */
[----:B------:R-:W-:Y:S01]  /*14a60*/  IMAD.SHL.U32 R27, R27, 0x2, RZ ;  /* 0x000000021b1b7824 */ /* 0x000fe200078e00ff */
[----:B---3--:R-:W-:Y:S02]  /*14a70*/  HMMA.16816.F32.BF16 R16, R4, R22, R16 ;  /* 0x000000160410723c */ /* 0x008fe40000041810 */
[----:B------:R-:W3:Y:S04]  /*14a80*/  LDL.LU.64 R22, [R1+0x9c8] ;  /* 0x0009c80001167983 */ /* 0x000ee80000300a00 */
[----:B------:R-:W3:Y:S01]  /*14a90*/  LDL.LU.64 R20, [R1+0x9c0] ;  /* 0x0009c00001147983 */ /* 0x000ee20000300a00 */
[----:B----4-:R-:W-:Y:S01]  /*14aa0*/  VIADD R9, R9, 0x1 ;  /* 0x0000000109097836 */ /* 0x010fe20000000000 */
[----:B--2---:R-:W-:-:S02]  /*14ab0*/  IADD3 R26, P4, R26, R27, RZ ;  /* 0x0000001b1a1a7210 */ /* 0x004fc40007f9e0ff */
[----:B------:R-:W-:-:S03]  /*14ac0*/  IADD3 R13, P3, R13, R27, RZ ;  /* 0x0000001b0d0d7210 */ /* 0x000fc60007f7e0ff */
[----:B------:R-:W-:Y:S01]  /*14ad0*/  IMAD.X R29, R29, 0x1, R0, P4 ;  /* 0x000000011d1d7824 */ /* 0x000fe200020e0600 */
[----:B------:R-:W-:-:S10]  /*14ae0*/  IADD3 R12, P4, R12, R27, RZ ;  /* 0x0000001b0c0c7210 */ /* 0x000fd40007f9e0ff */
[----:B------:R-:W-:Y:S02]  /*14af0*/  IMAD.MOV.U32 R6, RZ, RZ, R16 ;  /* 0x000000ffff067224 */ /* 0x000fe400078e0010 */
[----:B------:R-:W-:Y:S02]  /*14b00*/  IMAD.MOV.U32 R7, RZ, RZ, R18 ;  /* 0x000000ffff077224 */ /* 0x000fe400078e0012 */
[----:B------:R-:W-:Y:S01]  /*14b10*/  IMAD.MOV.U32 R4, RZ, RZ, R19 ;  /* 0x000000ffff047224 */ /* 0x000fe200078e0013 */
[----:B------:R-:W-:Y:S04]  /*14b20*/  STL.64 [R1+0x20], R16 ;  /* 0x0000201001007387 */ /* 0x000fe80000100a00 */
[----:B------:R-:W-:Y:S04]  /*14b30*/  STL.64 [R1+0x28], R18 ;  /* 0x0000281201007387 */ /* 0x000fe80000100a00 */
[----:B------:R-:W-:Y:S04]  /*14b40*/  STL [R1+0x2b0], R9 ;  /* 0x0002b00901007387 */ /* 0x000fe80000100800 */
[----:B------:R-:W-:Y:S04]  /*14b50*/  STL [R1+0x91c], R6 ;  /* 0x00091c0601007387 */ /* 0x000fe80000100800 */
[----:B------:R-:W-:Y:S04]  /*14b60*/  STL [R1+0x918], R7 ;  /* 0x0009180701007387 */ /* 0x000fe80000100800 */
[----:B------:R-:W-:Y:S04]  /*14b70*/  STL [R1+0x914], R4 ;  /* 0x0009140401007387 */ /* 0x000fe80000100800 */
[----:B------:R-:W-:Y:S01]  /*14b80*/  STL [R1+0x13c], R26 ;  /* 0x00013c1a01007387 */ /* 0x000fe20000100800 */
[----:B---3--:R-:W-:-:S02]  /*14b90*/  IADD3 R23, P5, R23, R27, RZ ;  /* 0x0000001b17177210 */ /* 0x008fc40007fbe0ff */
[-C--:B------:R-:W-:Y:S02]  /*14ba0*/  IADD3 R22, P6, R22, R27.reuse, RZ ;  /* 0x0000001b16167210 */ /* 0x080fe40007fde0ff */
[-C--:B------:R-:W-:Y:S02]  /*14bb0*/  IADD3 R21, P1, R21, R27.reuse, RZ ;  /* 0x0000001b15157210 */ /* 0x080fe40007f3e0ff */
[----:B------:R-:W-:Y:S01]  /*14bc0*/  IADD3 R20, P2, R20, R27, RZ ;  /* 0x0000001b14147210 */ /* 0x000fe20007f5e0ff */
[----:B------:R-:W-:Y:S04]  /*14bd0*/  STL [R1+0x828], R23 ;  /* 0x0008281701007387 */ /* 0x000fe80000100800 */
[----:B------:R-:W-:Y:S04]  /*14be0*/  STL [R1+0x820], R22 ;  /* 0x0008201601007387 */ /* 0x000fe80000100800 */
[----:B------:R-:W-:Y:S01]  /*14bf0*/  STL [R1+0x818], R21 ;  /* 0x0008181501007387 */ /* 0x000fe20000100800 */
[----:B------:R-:W-:-:S03]  /*14c00*/  IMAD.X R25, R25, 0x1, R0, P5 ;  /* 0x0000000119197824 */ /* 0x000fc600028e0600 */
[----:B------:R-:W-:Y:S01]  /*14c10*/  STL [R1+0x810], R20 ;  /* 0x0008101401007387 */ /* 0x000fe20000100800 */
[----:B------:R-:W-:-:S03]  /*14c20*/  IADD3 R24, P5, R24, R27, RZ ;  /* 0x0000001b18187210 */ /* 0x000fc60007fbe0ff */
[----:B------:R-:W-:Y:S04]  /*14c30*/  STL [R1+0x808], R13 ;  /* 0x0008080d01007387 */ /* 0x000fe80000100800 */
[----:B------:R-:W-:Y:S01]  /*14c40*/  STL [R1+0x138], R29 ;  /* 0x0001381d01007387 */ /* 0x000fe20000100800 */
[----:B------:R-:W-:-:S03]  /*14c50*/  IMAD.X R3, R3, 0x1, R0, P6 ;  /* 0x0000000103037824 */ /* 0x000fc600030e0600 */
[----:B------:R-:W-:Y:S01]  /*14c60*/  STL [R1+0x800], R12 ;  /* 0x0008000c01007387 */ /* 0x000fe20000100800 */
[----:B------:R-:W-:-:S03]  /*14c70*/  IADD3 R2, P6, R2, R27, RZ ;  /* 0x0000001b02027210 */ /* 0x000fc60007fde0ff */
[----:B------:R-:W-:Y:S04]  /*14c80*/  STL [R1+0x824], R25 ;  /* 0x0008241901007387 */ /* 0x000fe80000100800 */
[----:B------:R-:W-:Y:S04]  /*14c90*/  STL [R1+0x7f8], R24 ;  /* 0x0007f81801007387 */ /* 0x000fe80000100800 */
[----:B------:R1:W-:Y:S01]  /*14ca0*/  STL [R1+0x9bc], R0 ;  /* 0x0009bc0001007387 */ /* 0x0003e20000100800 */
[----:B------:R-:W-:-:S03]  /*14cb0*/  IMAD.X R28, R28, 0x1, R0, P1 ;  /* 0x000000011c1c7824 */ /* 0x000fc600008e0600 */
[----:B------:R-:W-:Y:S04]  /*14cc0*/  STL [R1+0x81c], R3 ;  /* 0x00081c0301007387 */ /* 0x000fe80000100800 */
[----:B-1----:R-:W2:Y:S04]  /*14cd0*/  LDL.LU R0, [R1+0x7e8] ;  /* 0x0007e80001007983 */ /* 0x002ea80000300800 */
[----:B------:R-:W-:Y:S04]  /*14ce0*/  STL [R1+0x7f0], R2 ;  /* 0x0007f00201007387 */ /* 0x000fe80000100800 */
[----:B------:R-:W3:Y:S04]  /*14cf0*/  LDL.LU R4, [R1+0x7d8] ;  /* 0x0007d80001047983 */ /* 0x000ee80000300800 */
[----:B------:R-:W-:Y:S04]  /*14d00*/  STL [R1+0x814], R28 ;  /* 0x0008141c01007387 */ /* 0x000fe80000100800 */
[----:B---3--:R1:W-:Y:S04]  /*14d10*/  STL [R1+0x9b0], R4 ;  /* 0x0009b00401007387 */ /* 0x0083e80000100800 */
[----:B-1----:R-:W3:Y:S01]  /*14d20*/  LDL.LU R4, [R1+0x804] ;  /* 0x0008040001047983 */ /* 0x002ee20000300800 */
[----:B0-----:R-:W-:-:S03]  /*14d30*/  VIADD R15, R15, 0x7f ;  /* 0x0000007f0f0f7836 */ /* 0x001fc60000000000 */
[----:B---3--:R0:W-:Y:S04]  /*14d40*/  STL [R1+0x9b4], R4 ;  /* 0x0009b40401007387 */ /* 0x0081e80000100800 */
[----:B0-----:R-:W3:Y:S01]  /*14d50*/  LDL.LU R4, [R1+0x7e0] ;  /* 0x0007e00001047983 */ /* 0x001ee20000300800 */
[----:B------:R-:W-:-:S04]  /*14d60*/  SHF.R.S32.HI R8, RZ, 0x1f, R15 ;  /* 0x0000001fff087819 */ /* 0x000fc8000001140f */
[----:B------:R-:W-:-:S04]  /*14d70*/  LEA.HI R8, R8, R15, RZ, 0x7 ;  /* 0x0000000f08087211 */ /* 0x000fc800078f38ff */
[----:B------:R-:W-:-:S04]  /*14d80*/  SHF.R.S32.HI R8, RZ, 0x7, R8 ;  /* 0x00000007ff087819 */ /* 0x000fc80000011408 */
[----:B------:R-:W-:Y:S02]  /*14d90*/  ISETP.NE.U32.AND P0, PT, R9, R8, PT ;  /* 0x000000080900720c */ /* 0x000fe40003f05070 */
[----:B--2---:R-:W-:Y:S01]  /*14da0*/  IADD3 R0, P1, R0, R27, RZ ;  /* 0x0000001b00007210 */ /* 0x004fe20007f3e0ff */
[----:B---3--:R0:W-:Y:S04]  /*14db0*/  STL [R1+0x9b8], R4 ;  /* 0x0009b80401007387 */ /* 0x0081e80000100800 */
[----:B0-----:R-:W2:Y:S04]  /*14dc0*/  LDL.LU R4, [R1+0x80c] ;  /* 0x00080c0001047983 */ /* 0x001ea80000300800 */
[----:B------:R-:W3:Y:S04]  /*14dd0*/  LDL.LU R7, [R1+0x7fc] ;  /* 0x0007fc0001077983 */ /* 0x000ee80000300800 */
[----:B------:R-:W4:Y:S04]  /*14de0*/  LDL.LU R6, [R1+0x7d0] ;  /* 0x0007d00001067983 */ /* 0x000f280000300800 */
        /* <DEDUP_REMOVED lines=24> */
[----:B------:R0:W-:Y:S04]  /*14f70*/  STL [R1+0x7e8], R0 ;  /* 0x0007e80001007387 */ /* 0x0001e80000100800 */
[----:B0-----:R-:W2:Y:S02]  /*14f80*/  LDL.LU R0, [R1+0x9bc] ;  /* 0x0009bc0001007983 */ /* 0x001ea40000300800 */
[----:B--2---:R-:W-:-:S05]  /*14f90*/  IMAD.X R4, R4, 0x1, R0, P2 ;  /* 0x0000000104047824 */ /* 0x004fca00010e0600 */
[----:B------:R0:W-:Y:S04]  /*14fa0*/  STL [R1+0x80c], R4 ;  /* 0x00080c0401007387 */ /* 0x0001e80000100800 */
[----:B0-----:R-:W2:Y:S02]  /*14fb0*/  LDL.LU R4, [R1+0x9b8] ;  /* 0x0009b80001047983 */ /* 0x001ea40000300800 */
[----:B--2---:R-:W-:-:S05]  /*14fc0*/  IADD3 R4, P2, R4, R27, RZ ;  /* 0x0000001b04047210 */ /* 0x004fca0007f5e0ff */
[----:B------:R0:W-:Y:S04]  /*14fd0*/  STL [R1+0x7e0], R4 ;  /* 0x0007e00401007387 */ /* 0x0001e80000100800 */
[----:B0-----:R-:W2:Y:S02]  /*14fe0*/  LDL.LU R4, [R1+0x9b4] ;  /* 0x0009b40001047983 */ /* 0x001ea40000300800 */
[----:B--2---:R-:W-:-:S05]  /*14ff0*/  IMAD.X R4, R4, 0x1, R0, P3 ;  /* 0x0000000104047824 */ /* 0x004fca00018e0600 */
[----:B------:R0:W-:Y:S04]  /*15000*/  STL [R1+0x804], R4 ;  /* 0x0008040401007387 */ /* 0x0001e80000100800 */
[----:B0-----:R-:W2:Y:S01]  /*15010*/  LDL.LU R4, [R1+0x9b0] ;  /* 0x0009b00001047983 */ /* 0x001ea20000300800 */
[--C-:B---3--:R-:W-:Y:S01]  /*15020*/  IMAD.X R7, R7, 0x1, R0.reuse, P4 ;  /* 0x0000000107077824 */ /* 0x108fe200020e0600 */
[-C--:B----4-:R-:W-:Y:S01]  /*15030*/  IADD3 R6, P4, R6, R27.reuse, RZ ;  /* 0x0000001b06067210 */ /* 0x090fe20007f9e0ff */
[--C-:B------:R-:W-:Y:S01]  /*15040*/  IMAD.X R5, R5, 0x1, R0.reuse, P5 ;  /* 0x0000000105057824 */ /* 0x100fe200028e0600 */
[-C--:B------:R-:W-:Y:S01]  /*15050*/  IADD3 R16, P5, R16, R27.reuse, RZ ;  /* 0x0000001b10107210 */ /* 0x080fe20007fbe0ff */
        /* <DEDUP_REMOVED lines=16> */
[----:B------:R-:W-:Y:S01]  /*15160*/  IMAD.X R2, R2, 0x1, R0, P4 ;  /* 0x0000000102027824 */ /* 0x000fe200020e0600 */
[----:B------:R-:W-:-:S02]  /*15170*/  IADD3 R28, P4, R28, R27, RZ ;  /* 0x0000001b1c1c7210 */ /* 0x000fc40007f9e0ff */
[----:B--2---:R-:W-:-:S05]  /*15180*/  IADD3 R4, P3, R4, R27, RZ ;  /* 0x0000001b04047210 */ /* 0x004fca0007f7e0ff */
[----:B------:R-:W-:Y:S04]  /*15190*/  STL [R1+0x7d8], R4 ;  /* 0x0007d80401007387 */ /* 0x000fe80000100800 */
[----:B------:R-:W-:Y:S04]  /*151a0*/  STL [R1+0x7fc], R7 ;  /* 0x0007fc0701007387 */ /* 0x000fe80000100800 */
[----:B------:R-:W-:Y:S04]  /*151b0*/  STL [R1+0x7d0], R6 ;  /* 0x0007d00601007387 */ /* 0x000fe80000100800 */
[----:B------:R-:W-:Y:S04]  /*151c0*/  STL [R1+0x7f4], R5 ;  /* 0x0007f40501007387 */ /* 0x000fe80000100800 */
[----:B------:R-:W-:Y:S04]  /*151d0*/  STL [R1+0x7c8], R16 ;  /* 0x0007c81001007387 */ /* 0x000fe80000100800 */
[----:B------:R-:W-:Y:S04]  /*151e0*/  STL [R1+0x7ec], R17 ;  /* 0x0007ec1101007387 */ /* 0x000fe80000100800 */
[----:B------:R-:W-:Y:S01]  /*151f0*/  STL [R1+0x7c0], R18 ;  /* 0x0007c01201007387 */ /* 0x000fe20000100800 */
[----:B------:R-:W-:-:S03]  /*15200*/  IMAD.X R15, R15, 0x1, R0, P3 ;  /* 0x000000010f0f7824 */ /* 0x000fc600018e0600 */
[----:B------:R-:W-:Y:S01]  /*15210*/  STL [R1+0x7e4], R19 ;  /* 0x0007e41301007387 */ /* 0x000fe20000100800 */
[----:B------:R-:W-:-:S03]  /*15220*/  IADD3 R8, P3, R8, R27, RZ ;  /* 0x0000001b08087210 */ /* 0x000fc60007f7e0ff */
        /* <DEDUP_REMOVED lines=12> */
[----:B------:R-:W-:Y:S04]  /*152f0*/  STL [R1+0x7b4], R13 ;  /* 0x0007b40d01007387 */ /* 0x000fe80000100800 */
[----:B------:R-:W-:Y:S01]  /*15300*/  STL [R1+0x788], R29 ;  /* 0x0007881d01007387 */ /* 0x000fe20000100800 */
[----:B------:R-:W-:-:S03]  /*15310*/  IADD3 R3, P3, R3, R27, RZ ;  /* 0x0000001b03037210 */ /* 0x000fc60007f7e0ff */
[----:B------:R-:W-:Y:S04]  /*15320*/  STL [R1+0x7ac], R12 ;  /* 0x0007ac0c01007387 */ /* 0x000fe80000100800 */
[----:B------:R-:W-:Y:S04]  /*15330*/  STL [R1+0x780], R25 ;  /* 0x0007801901007387 */ /* 0x000fe80000100800 */
[----:B------:R-:W-:Y:S04]  /*15340*/  STL [R1+0x7a4], R24 ;  /* 0x0007a41801007387 */ /* 0x000fe80000100800 */
[----:B------:R0:W-:Y:S04]  /*15350*/  STL [R1+0x9ac], R27 ;  /* 0x0009ac1b01007387 */ /* 0x0001e80000100800 */
[----:B------:R-:W-:Y:S04]  /*15360*/  STL [R1+0x778], R3 ;  /* 0x0007780301007387 */ /* 0x000fe80000100800 */
[----:B0-----:R-:W2:Y:S04]  /*15370*/  LDL.LU R27, [R1+0x794] ;  /* 0x00079400011b7983 */ /* 0x001ea80000300800 */
[----:B------:R-:W-:Y:S04]  /*15380*/  STL [R1+0x79c], R2 ;  /* 0x00079c0201007387 */ /* 0x000fe80000100800 */
[----:B------:R-:W3:Y:S04]  /*15390*/  LDL.LU R4, [R1+0x784] ;  /* 0x0007840001047983 */ /* 0x000ee80000300800 */
[----:B------:R-:W-:Y:S04]  /*153a0*/  STL [R1+0x770], R28 ;  /* 0x0007701c01007387 */ /* 0x000fe80000100800 */
[----:B---3--:R0:W-:Y:S04]  /*153b0*/  STL [R1+0x9a0], R4 ;  /* 0x0009a00401007387 */ /* 0x0081e80000100800 */
[----:B0-----:R-:W3:Y:S04]  /*153c0*/  LDL.LU R4, [R1+0x760] ;  /* 0x0007600001047983 */ /* 0x001ee80000300800 */
[----:B---3--:R0:W-:Y:S04]  /*153d0*/  STL [R1+0x9a4], R4 ;  /* 0x0009a40401007387 */ /* 0x0081e80000100800 */
[----:B0-----:R-:W3:Y:S01]  /*153e0*/  LDL.LU R4, [R1+0x78c] ;  /* 0x00078c0001047983 */ /* 0x001ee20000300800 */
[----:B--2---:R-:W-:-:S03]  /*153f0*/  IMAD.X R27, R27, 0x1, R0, P5 ;  /* 0x000000011b1b7824 */ /* 0x004fc600028e0600 */
[----:B---3--:R0:W-:Y:S04]  /*15400*/  STL [R1+0x9a8], R4 ;  /* 0x0009a80401007387 */ /* 0x0081e80000100800 */
[----:B0-----:R-:W2:Y:S04]  /*15410*/  LDL.LU R4, [R1+0x768] ;  /* 0x0007680001047983 */ /* 0x001ea80000300800 */
[----:B------:R-:W3:Y:S04]  /*15420*/  LDL.LU R7, [R1+0x758] ;  /* 0x0007580001077983 */ /* 0x000ee80000300800 */
[----:B------:R-:W4:Y:S04]  /*15430*/  LDL.LU R6, [R1+0x77c] ;  /* 0x00077c0001067983 */ /* 0x000f280000300800 */
        /* <DEDUP_REMOVED lines=24> */
[----:B------:R0:W-:Y:S04]  /*155c0*/  STL [R1+0x794], R27 ;  /* 0x0007941b01007387 */ /* 0x0001e80000100800 */
[----:B0-----:R-:W2:Y:S02]  /*155d0*/  LDL.LU R27, [R1+0x9ac] ;  /* 0x0009ac00011b7983 */ /* 0x001ea40000300800 */
[----:B--2---:R-:W-:-:S05]  /*155e0*/  IADD3 R4, P5, R4, R27, RZ ;  /* 0x0000001b04047210 */ /* 0x004fca0007fbe0ff */
[----:B------:R0:W-:Y:S04]  /*155f0*/  STL [R1+0x768], R4 ;  /* 0x0007680401007387 */ /* 0x0001e80000100800 */
[----:B0-----:R-:W2:Y:S02]  /*15600*/  LDL.LU R4, [R1+0x9a8] ;  /* 0x0009a80001047983 */ /* 0x001ea40000300800 */
[----:B--2---:R-:W-:-:S05]  /*15610*/  IMAD.X R4, R4, 0x1, R0, P6 ;  /* 0x0000000104047824 */ /* 0x004fca00030e0600 */
[----:B------:R0:W-:Y:S04]  /*15620*/  STL [R1+0x78c], R4 ;  /* 0x00078c0401007387 */ /* 0x0001e80000100800 */
[----:B0-----:R-:W2:Y:S02]  /*15630*/  LDL.LU R4, [R1+0x9a4] ;  /* 0x0009a40001047983 */ /* 0x001ea40000300800 */
[----:B--2---:R-:W-:-:S05]  /*15640*/  IADD3 R4, P6, R4, R27, RZ ;  /* 0x0000001b04047210 */ /* 0x004fca0007fde0ff */
[----:B------:R0:W-:Y:S04]  /*15650*/  STL [R1+0x760], R4 ;  /* 0x0007600401007387 */ /* 0x0001e80000100800 */
[----:B0-----:R-:W2:Y:S01]  /*15660*/  LDL.LU R4, [R1+0x9a0] ;  /* 0x0009a00001047983 */ /* 0x001ea20000300800 */
[--C-:B----4-:R-:W-:Y:S01]  /*15670*/  IMAD.X R6, R6, 0x1, R0.reuse, P2 ;  /* 0x0000000106067824 */ /* 0x110fe200010e0600 */
[-C--:B---3--:R-:W-:Y:S01]  /*15680*/  IADD3 R5, P2, R5, R27.reuse, RZ ;  /* 0x0000001b05057210 */ /* 0x088fe20007f5e0ff */
        /* <DEDUP_REMOVED lines=17> */
[----:B------:R-:W-:Y:S01]  /*157a0*/  IADD3 R24, P6, R24, R27, RZ ;  /* 0x0000001b18187210 */ /* 0x000fe20007fde0ff */
[----:B------:R-:W-:-:S02]  /*157b0*/  IMAD.X R28, R28, 0x1, R0, P2 ;  /* 0x000000011c1c7824 */ /* 0x000fc400010e0600 */
[----:B--2---:R-:W-:Y:S01]  /*157c0*/  IMAD.X R4, R4, 0x1, R0, P1 ;  /* 0x0000000104047824 */ /* 0x004fe200008e0600 */
[----:B------:R-:W-:-:S04]  /*157d0*/  IADD3 R7, P1, R7, R27, RZ ;  /* 0x0000001b07077210 */ /* 0x000fc80007f3e0ff */
        /* <DEDUP_REMOVED lines=38> */
[----:B--2---:R-:W-:-:S03]  /*15a40*/  IADD3 R0, P2, R0, R27, RZ ;  /* 0x0000001b00007210 */ /* 0x004fc60007f5e0ff */
        /* <DEDUP_REMOVED lines=557> */
[----:B------:R-:W-:Y:S01]  /*17d20*/  IADD3 R21, P6, R21, UR7, RZ ;  /* 0x0000000715157c10 */ /* 0x000fe2000ffde0ff */
[--C-:B------:R-:W-:Y:S01]  /*17d30*/  IMAD.X R20, R20, 0x1, R0.reuse, P1 ;  /* 0x0000000114147824 */ /* 0x100fe200008e0600 */
[----:B------:R-:W-:Y:S01]  /*17d40*/  IADD3 R13, P1, R13, UR7, RZ ;  /* 0x000000070d0d7c10 */ /* 0x000fe2000ff3e0ff */
[--C-:B------:R-:W-:Y:S01]  /*17d50*/  IMAD.X R29, R29, 0x1, R0.reuse, P2 ;  /* 0x000000011d1d7824 */ /* 0x100fe200010e0600 */
[----:B------:R-:W-:Y:S01]  /*17d60*/  IADD3 R12, P2, R12, UR7, RZ ;  /* 0x000000070c0c7c10 */ /* 0x000fe2000ff5e0ff */
[--C-:B------:R-:W-:Y:S01]  /*17d70*/  IMAD.X R25, R25, 0x1, R0.reuse, P3 ;  /* 0x0000000119197824 */ /* 0x100fe200018e0600 */
[----:B------:R-:W-:Y:S01]  /*17d80*/  IADD3 R24, P3, R24, UR7, RZ ;  /* 0x0000000718187c10 */ /* 0x000fe2000ff7e0ff */
[----:B--2---:R-:W-:Y:S01]  /*17d90*/  IMAD.X R4, R4, 0x1, R0, P4 ;  /* 0x0000000104047824 */ /* 0x004fe200020e0600 */
[----:B------:R-:W-:-:S04]  /*17da0*/  IADD3 R7, P4, R7, R27, RZ ;  /* 0x0000001b07077210 */ /* 0x000fc80007f9e0ff */
[----:B------:R0:W-:Y:S04]  /*17db0*/  STL [R1+0x49c], R4 ;  /* 0x00049c0401007387 */ /* 0x0001e80000100800 */
        /* <DEDUP_REMOVED lines=25> */
[----:B0-----:R-:W2:Y:S01]  /*17f50*/  LDL.LU R4, [R1+0x400] ;  /* 0x0004000001047983 */ /* 0x001ea20000300800 */
[----:B------:R-:W-:Y:S01]  /*17f60*/  IMAD.X R3, R3, 0x1, R0, P4 ;  /* 0x0000000103037824 */ /* 0x000fe200020e0600 */
[----:B------:R-:W-:-:S04]  /*17f70*/  IADD3 R2, P4, R2, UR7, RZ ;  /* 0x0000000702027c10 */ /* 0x000fc8000ff9e0ff */
[----:B------:R-:W-:Y:S01]  /*17f80*/  STL [R1+0x43c], R3 ;  /* 0x00043c0301007387 */ /* 0x000fe20000100800 */
[----:B------:R-:W-:-:S03]  /*17f90*/  IMAD.X R28, R28, 0x1, R0, P5 ;  /* 0x000000011c1c7824 */ /* 0x000fc600028e0600 */
[----:B--2---:R0:W-:Y:S04]  /*17fa0*/  STL [R1+0x93c], R4 ;  /* 0x00093c0401007387 */ /* 0x0041e80000100800 */
[----:B------:R1:W-:Y:S04]  /*17fb0*/  STL [R1+0x410], R2 ;  /* 0x0004100201007387 */ /* 0x0003e80000100800 */
[----:B0-----:R-:W2:Y:S04]  /*17fc0*/  LDL.LU R4, [R1+0x408] ;  /* 0x0004080001047983 */ /* 0x001ea80000300800 */
[----:B------:R0:W-:Y:S04]  /*17fd0*/  STL [R1+0x434], R28 ;  /* 0x0004341c01007387 */ /* 0x0001e80000100800 */
        /* <DEDUP_REMOVED lines=25> */
[----:B-1----:R-:W4:Y:S04]  /*18170*/  LDL.LU R2, [R1+0x398] ;  /* 0x0003980001027983 */ /* 0x002f280000300800 */
[----:B0-----:R-:W4:Y:S04]  /*18180*/  LDL.LU R28, [R1+0x3bc] ;  /* 0x0003bc00011c7983 */ /* 0x001f280000300800 */
[----:B------:R0:W-:Y:S04]  /*18190*/  STL [R1+0x920], R0 ;  /* 0x0009200001007387 */ /* 0x0001e80000100800 */
[----:B0-----:R-:W4:Y:S01]  /*181a0*/  LDL.LU R0, [R1+0x42c] ;  /* 0x00042c0001007983 */ /* 0x001f220000300800 */
[----:B--2---:R-:W-:-:S05]  /*181b0*/  IADD3 R4, P5, R4, UR7, RZ ;  /* 0x0000000704047c10 */ /* 0x004fca000ffbe0ff */
[----:B------:R0:W-:Y:S04]  /*181c0*/  STL [R1+0x408], R4 ;  /* 0x0004080401007387 */ /* 0x0001e80000100800 */
[----:B0-----:R-:W2:Y:S01]  /*181d0*/  LDL.LU R4, [R1+0x93c] ;  /* 0x00093c0001047983 */ /* 0x001ea20000300800 */
[----:B---3--:R-:W-:Y:S02]  /*181e0*/  IADD3.X R7, R7, UR6, RZ, P1, !PT ;  /* 0x0000000607077c10 */ /* 0x008fe40008ffe4ff */
[----:B----4-:R-:W-:Y:S02]  /*181f0*/  IADD3 R6, P1, R6, UR7, RZ ;  /* 0x0000000706067c10 */ /* 0x010fe4000ff3e0ff */
[----:B------:R-:W-:Y:S02]  /*18200*/  IADD3.X R5, R5, UR6, RZ, P2, !PT ;  /* 0x0000000605057c10 */ /* 0x000fe400097fe4ff */
[----:B------:R-:W-:-:S02]  /*18210*/  IADD3 R16, P2, R16, UR7, RZ ;  /* 0x0000000710107c10 */ /* 0x000fc4000ff5e0ff */
[----:B------:R-:W-:Y:S02]  /*18220*/  IADD3.X R17, R17, UR6, RZ, P3, !PT ;  /* 0x0000000611117c10 */ /* 0x000fe40009ffe4ff */
[----:B------:R-:W-:Y:S02]  /*18230*/  IADD3 R18, P3, R18, UR7, RZ ;  /* 0x0000000712127c10 */ /* 0x000fe4000ff7e0ff */
[----:B------:R-:W-:Y:S02]  /*18240*/  IADD3.X R19, R19, UR6, RZ, P4, !PT ;  /* 0x0000000613137c10 */ /* 0x000fe4000a7fe4ff */
[----:B------:R-:W-:Y:S02]  /*18250*/  IADD3 R11, P4, R11, UR7, RZ ;  /* 0x000000070b0b7c10 */ /* 0x000fe4000ff9e0ff */
[----:B------:R-:W-:Y:S02]  /*18260*/  IADD3.X R10, R10, UR6, RZ, P5, !PT ;  /* 0x000000060a0a7c10 */ /* 0x000fe4000affe4ff */
[----:B------:R-:W-:-:S02]  /*18270*/  IADD3 R14, P5, R14, UR7, RZ ;  /* 0x000000070e0e7c10 */ /* 0x000fc4000ffbe0ff */
[----:B------:R-:W-:-:S05]  /*18280*/  IADD3.X R0, R0, UR6, RZ, P6, !PT ;  /* 0x0000000600007c10 */ /* 0x000fca000b7fe4ff */
[----:B------:R0:W-:Y:S01]  /*18290*/  STL [R1+0x42c], R0 ;  /* 0x00042c0001007387 */ /* 0x0001e20000100800 */
[----:B------:R-:W-:Y:S02]  /*182a0*/  IADD3.X R9, R9, UR6, RZ, P1, !PT ;  /* 0x0000000609097c10 */ /* 0x000fe40008ffe4ff */
[----:B------:R-:W-:Y:S02]  /*182b0*/  IADD3 R26, P1, R26, UR7, RZ ;  /* 0x000000071a1a7c10 */ /* 0x000fe4000ff3e0ff */
[----:B------:R-:W-:Y:S02]  /*182c0*/  IADD3.X R27, R27, UR6, RZ, P2, !PT ;  /* 0x000000061b1b7c10 */ /* 0x000fe400097fe4ff */
[----:B------:R-:W-:Y:S02]  /*182d0*/  IADD3 R23, P2, R23, UR7, RZ ;  /* 0x0000000717177c10 */ /* 0x000fe4000ff5e0ff */
[----:B------:R-:W-:Y:S02]  /*182e0*/  IADD3.X R22, R22, UR6, RZ, P3, !PT ;  /* 0x0000000616167c10 */ /* 0x000fe40009ffe4ff */
[----:B------:R-:W-:-:S02]  /*182f0*/  IADD3 R21, P3, R21, UR7, RZ ;  /* 0x0000000715157c10 */ /* 0x000fc4000ff7e0ff */
[----:B------:R-:W-:Y:S02]  /*18300*/  IADD3.X R20, R20, UR6, RZ, P4, !PT ;  /* 0x0000000614147c10 */ /* 0x000fe4000a7fe4ff */
[----:B------:R-:W-:Y:S02]  /*18310*/  IADD3 R13, P4, R13, UR7, RZ ;  /* 0x000000070d0d7c10 */ /* 0x000fe4000ff9e0ff */
[----:B------:R-:W-:Y:S02]  /*18320*/  IADD3.X R29, R29, UR6, RZ, P5, !PT ;  /* 0x000000061d1d7c10 */ /* 0x000fe4000affe4ff */
[----:B------:R-:W-:Y:S02]  /*18330*/  IADD3 R12, P5, R12, UR7, RZ ;  /* 0x000000070c0c7c10 */ /* 0x000fe4000ffbe0ff */
[----:B--2---:R-:W-:-:S05]  /*18340*/  IADD3 R4, P6, R4, UR7, RZ ;  /* 0x0000000704047c10 */ /* 0x004fca000ffde0ff */
[----:B------:R-:W-:Y:S04]  /*18350*/  STL [R1+0x400], R4 ;  /* 0x0004000401007387 */ /* 0x000fe80000100800 */
[----:B------:R-:W-:Y:S04]  /*18360*/  STL [R1+0x424], R7 ;  /* 0x0004240701007387 */ /* 0x000fe80000100800 */
[----:B------:R-:W-:Y:S04]  /*18370*/  STL [R1+0x3f8], R6 ;  /* 0x0003f80601007387 */ /* 0x000fe80000100800 */
[----:B------:R-:W-:Y:S04]  /*18380*/  STL [R1+0x41c], R5 ;  /* 0x00041c0501007387 */ /* 0x000fe80000100800 */
[----:B------:R-:W-:Y:S04]  /*18390*/  STL [R1+0x3f0], R16 ;  /* 0x0003f01001007387 */ /* 0x000fe80000100800 */
[----:B------:R-:W-:Y:S04]  /*183a0*/  STL [R1+0x414], R17 ;  /* 0x0004141101007387 */ /* 0x000fe80000100800 */
[----:B------:R-:W-:Y:S01]  /*183b0*/  STL [R1+0x3e8], R18 ;  /* 0x0003e81201007387 */ /* 0x000fe20000100800 */
[----:B------:R-:W-:-:S03]  /*183c0*/  IADD3.X R15, R15, UR6, RZ, P6, !PT ;  /* 0x000000060f0f7c10 */ /* 0x000fc6000b7fe4ff */
[----:B------:R-:W-:Y:S01]  /*183d0*/  STL [R1+0x40c], R19 ;  /* 0x00040c1301007387 */ /* 0x000fe20000100800 */
[----:B------:R-:W-:-:S03]  /*183e0*/  IADD3 R8, P6, R8, UR7, RZ ;  /* 0x0000000708087c10 */ /* 0x000fc6000ffde0ff */
        /* <DEDUP_REMOVED lines=19> */
[----:B0-----:R-:W2:Y:S01]  /*18520*/  LDL.LU R0, [R1+0x388] ;  /* 0x0003880001007983 */ /* 0x001ea20000300800 */
[----:B------:R-:W-:-:S02]  /*18530*/  IADD3.X R3, R3, UR6, RZ, P1, !PT ;  /* 0x0000000603037c10 */ /* 0x000fc40008ffe4ff */
[----:B------:R-:W-:-:S03]  /*18540*/  IADD3 R2, P1, R2, UR7, RZ ;  /* 0x0000000702027c10 */ /* 0x000fc6000ff3e0ff */
[----:B------:R-:W-:Y:S04]  /*18550*/  STL [R1+0x3c4], R3 ;  /* 0x0003c40301007387 */ /* 0x000fe80000100800 */
[----:B--2---:R0:W-:Y:S04]  /*18560*/  STL [R1+0x934], R0 ;  /* 0x0009340001007387 */ /* 0x0041e80000100800 */
[----:B------:R-:W-:Y:S04]  /*18570*/  STL [R1+0x398], R2 ;  /* 0x0003980201007387 */ /* 0x000fe80000100800 */
[----:B0-----:R-:W2:Y:S01]  /*18580*/  LDL.LU R0, [R1+0x3b4] ;  /* 0x0003b40001007983 */ /* 0x001ea20000300800 */
[----:B------:R-:W-:-:S05]  /*18590*/  IADD3.X R28, R28, UR6, RZ, P2, !PT ;  /* 0x000000061c1c7c10 */ /* 0x000fca00097fe4ff */
[----:B------:R-:W-:Y:S04]  /*185a0*/  STL [R1+0x3bc], R28 ;  /* 0x0003bc1c01007387 */ /* 0x000fe80000100800 */
[----:B--2---:R0:W-:Y:S04]  /*185b0*/  STL [R1+0x938], R0 ;  /* 0x0009380001007387 */ /* 0x0041e80000100800 */
        /* <DEDUP_REMOVED lines=28> */
[----:B------:R-:W4:Y:S01]  /*18780*/  LDL.LU R28, [R1+0x318] ;  /* 0x00031800011c7983 */ /* 0x000f220000300800 */
[----:B--2---:R-:W-:-:S05]  /*18790*/  IADD3 R0, P2, R0, UR7, RZ ;  /* 0x0000000700007c10 */ /* 0x004fca000ff5e0ff */
[----:B------:R0:W-:Y:S04]  /*187a0*/  STL [R1+0x390], R0 ;  /* 0x0003900001007387 */ /* 0x0001e80000100800 */
[----:B0-----:R-:W2:Y:S02]  /*187b0*/  LDL.LU R0, [R1+0x938] ;  /* 0x0009380001007983 */ /* 0x001ea40000300800 */
[----:B--2---:R-:W-:-:S05]  /*187c0*/  IADD3.X R0, R0, UR6, RZ, P3, !PT ;  /* 0x0000000600007c10 */ /* 0x004fca0009ffe4ff */
        /* <DEDUP_REMOVED lines=23> */
[----:B--2---:R-:W-:-:S05]  /*18940*/  IADD3 R0, P3, R0, UR7, RZ ;  /* 0x0000000700007c10 */ /* 0x004fca000ff7e0ff */
[----:B------:R0:W-:Y:S04]  /*18950*/  STL [R1+0x388], R0 ;  /* 0x0003880001007387 */ /* 0x0001e80000100800 */
        /* <DEDUP_REMOVED lines=29> */
[----:B0-----:R-:W2:Y:S01]  /*18b30*/  LDL.LU R0, [R1+0x334] ;  /* 0x0003340001007983 */ /* 0x001ea20000300800 */
[----:B------:R-:W-:-:S02]  /*18b40*/  IADD3 R3, P4, R3, UR7, RZ ;  /* 0x0000000703037c10 */ /* 0x000fc4000ff9e0ff */
[----:B------:R-:W-:-:S03]  /*18b50*/  IADD3.X R2, R2, UR6, RZ, P5, !PT ;  /* 0x0000000602027c10 */ /* 0x000fc6000affe4ff */
[----:B------:R-:W-:Y:S04]  /*18b60*/  STL [R1+0x320], R3 ;  /* 0x0003200301007387 */ /* 0x000fe80000100800 */
[----:B--2---:R0:W-:Y:S04]  /*18b70*/  STL [R1+0x92c], R0 ;  /* 0x00092c0001007387 */ /* 0x0041e80000100800 */
[----:B------:R-:W-:Y:S04]  /*18b80*/  STL [R1+0x344], R2 ;  /* 0x0003440201007387 */ /* 0x000fe80000100800 */
[----:B0-----:R-:W2:Y:S01]  /*18b90*/  LDL.LU R0, [R1+0x310] ;  /* 0x0003100001007983 */ /* 0x001ea20000300800 */
[----:B------:R-:W-:-:S05]  /*18ba0*/  IADD3 R28, P5, R28, UR7, RZ ;  /* 0x000000071c1c7c10 */ /* 0x000fca000ffbe0ff */
[----:B------:R-:W-:Y:S04]  /*18bb0*/  STL [R1+0x318], R28 ;  /* 0x0003181c01007387 */ /* 0x000fe80000100800 */
[----:B--2---:R0:W-:Y:S04]  /*18bc0*/  STL [R1+0x930], R0 ;  /* 0x0009300001007387 */ /* 0x0041e80000100800 */
        /* <DEDUP_REMOVED lines=28> */
[----:B------:R-:W3:Y:S01]  /*18d90*/  LDL.LU R28, [R1+0x2c4] ;  /* 0x0002c400011c7983 */ /* 0x000ee20000300800 */
[----:B--2---:R-:W-:-:S05]  /*18da0*/  IADD3.X R0, R0, UR6, RZ, P6, !PT ;  /* 0x0000000600007c10 */ /* 0x004fca000b7fe4ff */
[----:B------:R0:W-:Y:S04]  /*18db0*/  STL [R1+0x33c], R0 ;  /* 0x00033c0001007387 */ /* 0x0001e80000100800 */
[----:B0-----:R-:W2:Y:S02]  /*18dc0*/  LDL.LU R0, [R1+0x930] ;  /* 0x0009300001007983 */ /* 0x001ea40000300800 */
[----:B--2---:R-:W-:-:S05]  /*18dd0*/  IADD3 R0, P6, R0, UR7, RZ ;  /* 0x0000000700007c10 */ /* 0x004fca000ffde0ff */
[----:B------:R0:W-:Y:S04]  /*18de0*/  STL [R1+0x310], R0 ;  /* 0x0003100001007387 */ /* 0x0001e80000100800 */
[----:B0-----:R-:W2:Y:S01]  /*18df0*/  LDL.LU R0, [R1+0x92c] ;  /* 0x00092c0001007983 */ /* 0x001ea20000300800 */
[----:B----4-:R-:W-:Y:S02]  /*18e00*/  IADD3.X R7, R7, UR6, RZ, P2, !PT ;  /* 0x0000000607077c10 */ /* 0x010fe400097fe4ff */
[----:B---3--:R-:W-:Y:S02]  /*18e10*/  IADD3 R6, P2, R6, UR7, RZ ;  /* 0x0000000706067c10 */ /* 0x008fe4000ff5e0ff */
        /* <DEDUP_REMOVED lines=18> */
[----:B--2---:R-:W-:Y:S02]  /*18f40*/  IADD3.X R0, R0, UR6, RZ, P1, !PT ;  /* 0x0000000600007c10 */ /* 0x004fe40008ffe4ff */
[----:B------:R-:W-:-:S03]  /*18f50*/  IADD3 R4, P1, R4, UR7, RZ ;  /* 0x0000000704047c10 */ /* 0x000fc6000ff3e0ff */
        /* <DEDUP_REMOVED lines=96> */
[----:B------:R-:W-:-:S02]  /*19560*/  IADD3.X R15, R15, UR6, RZ, P6, !PT ;  /* 0x000000060f0f7c10 */ /* 0x000fc4000b7fe4ff */
[----:B------:R-:W-:Y:S02]  /*19570*/  IADD3.X R8, R8, UR6, RZ, P1, !PT ;  /* 0x0000000608087c10 */ /* 0x000fe40008ffe4ff */
[----:B------:R-:W-:Y:S02]  /*19580*/  IADD3.X R27, R27, UR6, RZ, P3, !PT ;  /* 0x000000061b1b7c10 */ /* 0x000fe40009ffe4ff */
[----:B------:R-:W-:Y:S02]  /*19590*/  IADD3.X R9, R9, UR6, RZ, P2, !PT ;  /* 0x0000000609097c10 */ /* 0x000fe400097fe4ff */
[----:B--2---:R-:W-:-:S05]  /*195a0*/  IADD3 R0, P4, R0, UR7, RZ ;  /* 0x0000000700007c10 */ /* 0x004fca000ff9e0ff */
[----:B------:R0:W-:Y:S04]  /*195b0*/  STL [R1+0x858], R0 ;  /* 0x0008580001007387 */ /* 0x0001e80000100800 */
[----:B0-----:R0:W5:Y:S04]  /*195c0*/  LDL.LU R0, [R1+0x920] ;  /* 0x0009200001007983 */ /* 0x0011680000300800 */
[----:B------:R1:W-:Y:S04]  /*195d0*/  STL [R1+0x2b8], R6 ;  /* 0x0002b80601007387 */ /* 0x0003e80000100800 */
[----:B-1----:R0:W5:Y:S04]  /*195e0*/  LDL.LU R6, [R1+0x91c] ;  /* 0x00091c0001067983 */ /* 0x0021680000300800 */
[----:B------:R1:W-:Y:S04]  /*195f0*/  STL [R1+0x860], R7 ;  /* 0x0008600701007387 */ /* 0x0003e80000100800 */
[----:B-1----:R0:W5:Y:S04]  /*19600*/  LDL.LU R7, [R1+0x918] ;  /* 0x0009180001077983 */ /* 0x0021680000300800 */
[----:B------:R1:W-:Y:S04]  /*19610*/  STL [R1+0x82c], R4 ;  /* 0x00082c0401007387 */ /* 0x0003e80000100800 */
[----:B-1----:R0:W5:Y:S04]  /*19620*/  LDL.LU R4, [R1+0x914] ;  /* 0x0009140001047983 */ /* 0x0021680000300800 */
[----:B------:R1:W-:Y:S01]  /*19630*/  STL [R1+0x868], R10 ;  /* 0x0008680a01007387 */ /* 0x0003e20000100800 */
[----:B------:R-:W-:-:S03]  /*19640*/  IADD3.X R12, R12, UR6, RZ, P4, !PT ;  /* 0x000000060c0c7c10 */ /* 0x000fc6000a7fe4ff */
[----:B-1----:R0:W5:Y:S04]  /*19650*/  LDL.LU R10, [R1+0x910] ;  /* 0x00091000010a7983 */ /* 0x0021680000300800 */
[----:B------:R1:W-:Y:S01]  /*19660*/  STL [R1+0x834], R11 ;  /* 0x0008340b01007387 */ /* 0x0003e20000100800 */
[----:B------:R-:W-:-:S03]  /*19670*/  IADD3 R29, P4, R29, UR7, RZ ;  /* 0x000000071d1d7c10 */ /* 0x000fc6000ff9e0ff */
[----:B-1----:R0:W5:Y:S04]  /*19680*/  LDL.LU R11, [R1+0x90c] ;  /* 0x00090c00010b7983 */ /* 0x0021680000300800 */
[----:B------:R1:W-:Y:S04]  /*19690*/  STL [R1+0x870], R26 ;  /* 0x0008701a01007387 */ /* 0x0003e80000100800 */
        /* <DEDUP_REMOVED lines=24> */
[----:B------:R1:W-:Y:S04]  /*19820*/  STL [R1+0x8a0], R28 ;  /* 0x0008a01c01007387 */ /* 0x0003e80000100800 */
[----:B------:R0:W-:Y:S01]  /*19830*/  STL [R1+0x86c], R5 ;  /* 0x00086c0501007387 */ /* 0x0001e20000100800 */
[----:B-1----:R-:W1:Y:S03]  /*19840*/  S2R R28, SR_TID.X ;  /* 0x00000000001c7919 */ /* 0x002e660000002100 */
[----:B------:R0:W-:Y:S04]  /*19850*/  STL [R1+0x8a8], R16 ;  /* 0x0008a81001007387 */ /* 0x0001e80000100800 */
[----:B------:R0:W-:Y:S04]  /*19860*/  STL [R1+0x874], R17 ;  /* 0x0008741101007387 */ /* 0x0001e80000100800 */
[----:B------:R0:W-:Y:S04]  /*19870*/  STL [R1+0x8ac], R18 ;  /* 0x0008ac1201007387 */ /* 0x0001e80000100800 */
[----:B------:R0:W-:Y:S04]  /*19880*/  STL [R1+0x87c], R19 ;  /* 0x00087c1301007387 */ /* 0x0001e80000100800 */
[----:B------:R0:W-:Y:S04]  /*19890*/  STL [R1+0x884], R14 ;  /* 0x0008840e01007387 */ /* 0x0001e80000100800 */
[----:B------:R0:W-:Y:S04]  /*198a0*/  STL [R1+0x88c], R15 ;  /* 0x00088c0f01007387 */ /* 0x0001e80000100800 */
[----:B------:R0:W-:Y:S04]  /*198b0*/  STL [R1+0x8a4], R27 ;  /* 0x0008a41b01007387 */ /* 0x0001e80000100800 */
[----:B------:R0:W-:Y:S04]  /*198c0*/  STL [R1+0x894], R8 ;  /* 0x0008940801007387 */ /* 0x0001e80000100800 */
[----:B------:R0:W-:Y:S01]  /*198d0*/  STL [R1+0x89c], R9 ;  /* 0x00089c0901007387 */ /* 0x0001e20000100800 */
[----:B-1----:R-:W-:-:S05]  /*198e0*/  LOP3.LUT R28, R28, 0x3f, RZ, 0xc0, !PT ;  /* 0x0000003f1c1c7812 */ /* 0x002fca00078ec0ff */
[----:B------:R-:W-:Y:S01]  /*198f0*/  IMAD.SHL.U32 R28, R28, 0x2, RZ ;  /* 0x000000021c1c7824 */ /* 0x000fe200078e00ff */
[----:B------:R-:W-:Y:S06]  /*19900*/  @P0 BRA `(.L_x_1) ;  /* 0xfffffee000880947 */ /* 0x000fec000383ffff */
[----:B-----5:R1:W-:Y:S04]  /*19910*/  STL [R1+0x8e4], R25 ;  /* 0x0008e41901007387 */ /* 0x0203e80000100800 */
[----:B------:R2:W-:Y:S01]  /*19920*/  STL [R1+0x8e0], R2 ;  /* 0x0008e00201007387 */ /* 0x0005e20000100800 */
[----:B-1----:R-:W-:-:S03]  /*19930*/  IMAD.MOV.U32 R25, RZ, RZ, R4 ;  /* 0x000000ffff197224 */ /* 0x002fc600078e0004 */
[----:B--2---:R-:W2:Y:S04]  /*19940*/  LDL.LU R2, [R1+0x24] ;  /* 0x0000240001027983 */ /* 0x004ea80000300800 */
[----:B------:R1:W-:Y:S04]  /*19950*/  STL [R1+0x8dc], R3 ;  /* 0x0008dc0301007387 */ /* 0x0003e80000100800 */
[----:B-1----:R-:W3:Y:S04]  /*19960*/  LDL.LU R3, [R1+0xbc] ;  /* 0x0000bc0001037983 */ /* 0x002ee80000300800 */
[----:B0-----:R-:W3:Y:S04]  /*19970*/  LDL.LU R5, [R1+0xb8] ;  /* 0x0000b80001057983 */ /* 0x001ee80000300800 */
        /* <DEDUP_REMOVED lines=8> */
[----:B------:R-:W-:-:S03]  /*19a00*/  F2FP.BF16.F32.PACK_AB R7, R25, R7 ;  /* 0x000000071907723e */ /* 0x000fc600000010ff */
[----:B------:R-:W4:Y:S04]  /*19a10*/  LDL.LU R19, [R1+0x4c] ;  /* 0x00004c0001137983 */ /* 0x000f280000300800 */
[----:B------:R-:W4:Y:S04]  /*19a20*/  LDL.LU R15, [R1+0x48] ;  /* 0x00004800010f7983 */ /* 0x000f280000300800 */
[----:B------:R-:W4:Y:S04]  /*19a30*/  LDL.LU R14, [R1+0x44] ;  /* 0x00004400010e7983 */ /* 0x000f280000300800 */
[----:B------:R-:W4:Y:S04]  /*19a40*/  LDL.LU R27, [R1+0xdc] ;  /* 0x0000dc00011b7983 */ /* 0x000f280000300800 */
[----:B------:R-:W4:Y:S01]  /*19a50*/  LDL.LU R25, [R1+0x8e4] ;  /* 0x0008e40001197983 */ /* 0x000f220000300800 */
[----:B--2---:R-:W-:-:S03]  /*19a60*/  F2FP.BF16.F32.PACK_AB R6, R2, R6 ;  /* 0x000000060206723e */ /* 0x004fc600000010ff */
[----:B------:R-:W2:Y:S01]  /*19a70*/  LDL.LU R2, [R1+0x8e0] ;  /* 0x0008e00001027983 */ /* 0x000ea20000300800 */
[----:B---3--:R-:W-:-:S03]  /*19a80*/  F2FP.BF16.F32.PACK_AB R5, R3, R5 ;  /* 0x000000050305723e */ /* 0x008fc600000010ff */
[----:B------:R-:W2:Y:S01]  /*19a90*/  LDL.LU R3, [R1+0x8dc] ;  /* 0x0008dc0001037983 */ /* 0x000ea20000300800 */
[----:B------:R-:W-:Y:S02]  /*19aa0*/  F2FP.BF16.F32.PACK_AB R12, R29, R12 ;  /* 0x0000000c1d0c723e */ /* 0x000fe400000010ff */
[----:B----4-:R-:W-:Y:S02]  /*19ab0*/  F2FP.BF16.F32.PACK_AB R4, R28, R4 ;  /* 0x000000041c04723e */ /* 0x010fe400000010ff */
[----:B------:R-:W-:Y:S02]  /*19ac0*/  F2FP.BF16.F32.PACK_AB R11, R0, R11 ;  /* 0x0000000b000b723e */ /* 0x000fe400000010ff */
[----:B------:R-:W-:Y:S02]  /*19ad0*/  F2FP.BF16.F32.PACK_AB R10, R16, R10 ;  /* 0x0000000a100a723e */ /* 0x000fe400000010ff */
[----:B------:R-:W-:Y:S02]  /*19ae0*/  F2FP.BF16.F32.PACK_AB R9, R17, R9 ;  /* 0x000000091109723e */ /* 0x000fe400000010ff */
[----:B------:R-:W-:-:S02]  /*19af0*/  F2FP.BF16.F32.PACK_AB R8, R18, R8 ;  /* 0x000000081208723e */ /* 0x000fc400000010ff */
[----:B------:R-:W-:Y:S02]  /*19b00*/  F2FP.BF16.F32.PACK_AB R18, R21, R20 ;  /* 0x000000141512723e */ /* 0x000fe400000010ff */
[----:B------:R-:W-:Y:S02]  /*19b10*/  F2FP.BF16.F32.PACK_AB R15, R19, R15 ;  /* 0x0000000f130f723e */ /* 0x000fe400000010ff */
[----:B------:R-:W-:Y:S02]  /*19b20*/  F2FP.BF16.F32.PACK_AB R19, R23, R22 ;  /* 0x000000161713723e */ /* 0x000fe400000010ff */
[----:B------:R-:W-:Y:S02]  /*19b30*/  F2FP.BF16.F32.PACK_AB R14, R14, R26 ;  /* 0x0000001a0e0e723e */ /* 0x000fe400000010ff */
[----:B------:R-:W-:Y:S02]  /*19b40*/  F2FP.BF16.F32.PACK_AB R13, R27, R13 ;  /* 0x0000000d1b0d723e */ /* 0x000fe400000010ff */
[----:B------:R-:W-:-:S02]  /*19b50*/  F2FP.BF16.F32.PACK_AB R17, R25, R24 ;  /* 0x000000181911723e */ /* 0x000fc400000010ff */
[----:B--2---:R-:W-:-:S07]  /*19b60*/  F2FP.BF16.F32.PACK_AB R16, R3, R2 ;  /* 0x000000020310723e */ /* 0x004fce00000010ff */
.L_x_0:
[----:B------:R-:W3:Y:S01]  /*19b70*/  LDL.LU R22, [R1+0x8d8] ;  /* 0x0008d80001167983 */ /* 0x000ee20000300800 */
[----:B------:R-:W-:-:S03]  /*19b80*/  ULDC.64 UR6, c[0x0][0x228] ;  /* 0x00008a0000067ab9 */ /* 0x000fc60000000a00 */
[----:B------:R-:W4:Y:S01]  /*19b90*/  LDL.LU R28, [R1+0x2b4] ;  /* 0x0002b400011c7983 */ /* 0x000f220000300800 */
[----:B------:R-:W0:Y:S01]  /*19ba0*/  S2R R20, SR_TID.X ;  /* 0x0000000000147919 */ /* 0x000e220000002100 */
[----:B------:R-:W1:Y:S01]  /*19bb0*/  S2R R21, SR_TID.X ;  /* 0x0000000000157919 */ /* 0x000e620000002100 */
[C---:B0-----:R-:W-:Y:S02]  /*19bc0*/  IMAD.SHL.U32 R0, R20.reuse, 0x10, RZ ;  /* 0x0000001014007824 */ /* 0x041fe400078e00ff */
[C---:B-----5:R-:W-:Y:S02]  /*19bd0*/  IMAD.SHL.U32 R2, R20.reuse, 0x20, RZ ;  /* 0x0000002014027824 */ /* 0x060fe400078e00ff */
[----:B------:R-:W-:Y:S01]  /*19be0*/  IMAD.SHL.U32 R20, R20, 0x8, RZ ;  /* 0x0000000814147824 */ /* 0x000fe200078e00ff */
[----:B------:R-:W-:Y:S02]  /*19bf0*/  LOP3.LUT R0, R0, 0xf0, RZ, 0xc0, !PT ;  /* 0x000000f000007812 */ /* 0x000fe400078ec0ff */
[----:B------:R-:W-:-:S02]  /*19c00*/  LOP3.LUT R3, R2, 0x200, RZ, 0xc0, !PT ;  /* 0x0000020002037812 */ /* 0x000fc400078ec0ff */
[----:B------:R-:W-:Y:S02]  /*19c10*/  LOP3.LUT R20, R20, 0x100, RZ, 0xc0, !PT ;  /* 0x0000010014147812 */ /* 0x000fe400078ec0ff */
[----:B------:R-:W-:Y:S02]  /*19c20*/  IADD3 R3, R3, UR4, R0 ;  /* 0x0000000403037c10 */ /* 0x000fe4000fffe000 */
[----:B-1----:R-:W-:-:S03]  /*19c30*/  LOP3.LUT R21, R21, 0x3f, RZ, 0xc0, !PT ;  /* 0x0000003f15157812 */ /* 0x002fc600078ec0ff */
[----:B------:R-:W-:Y:S01]  /*19c40*/  IMAD.IADD R0, R20, 0x1, R3 ;  /* 0x0000000114007824 */ /* 0x000fe200078e0203 */
[----:B------:R-:W-:Y:S01]  /*19c50*/  BAR.SYNC.DEFER_BLOCKING 0x0 ;  /* 0x0000000000007b1d */ /* 0x000fe20000010000 */
[----:B------:R-:W-:-:S05]  /*19c60*/  LEA R3, R21, UR4, 0x4 ;  /* 0x0000000415037c11 */ /* 0x000fca000f8e20ff */
[----:B------:R-:W-:Y:S01]  /*19c70*/  ULDC UR4, c[0x0][0x244] ;  /* 0x0000910000047ab9 */ /* 0x000fe20000000800 */
[----:B------:R-:W-:Y:S01]  /*19c80*/  STSM.16.M88.4 [R0], R16 ;  /* 0x0000001000007844 */ /* 0x000fe20000000200 */
[----:B------:R-:W-:Y:S06]  /*19c90*/  BAR.SYNC.DEFER_BLOCKING 0x0 ;  /* 0x0000000000007b1d */ /* 0x000fec0000010000 */
[----:B------:R-:W0:Y:S02]  /*19ca0*/  LDS.128 R16, [R3] ;  /* 0x0000000003107984 */ /* 0x000e240000000c00 */
[----:B------:R-:W-:Y:S06]  /*19cb0*/  BAR.SYNC.DEFER_BLOCKING 0x0 ;  /* 0x0000000000007b1d */ /* 0x000fec0000010000 */
[----:B------:R-:W-:Y:S02]  /*19cc0*/  STSM.16.M88.4 [R0], R12 ;  /* 0x0000000c00007844 */ /* 0x000fe40000000200 */
[----:B------:R-:W-:Y:S06]  /*19cd0*/  BAR.SYNC.DEFER_BLOCKING 0x0 ;  /* 0x0000000000007b1d */ /* 0x000fec0000010000 */
[----:B------:R-:W1:Y:S02]  /*19ce0*/  LDS.128 R12, [R3] ;  /* 0x00000000030c7984 */ /* 0x000e640000000c00 */
[----:B------:R-:W-:Y:S06]  /*19cf0*/  BAR.SYNC.DEFER_BLOCKING 0x0 ;  /* 0x0000000000007b1d */ /* 0x000fec0000010000 */
[----:B------:R-:W-:Y:S02]  /*19d00*/  STSM.16.M88.4 [R0], R8 ;  /* 0x0000000800007844 */ /* 0x000fe40000000200 */
[----:B------:R-:W-:Y:S06]  /*19d10*/  BAR.SYNC.DEFER_BLOCKING 0x0 ;  /* 0x0000000000007b1d */ /* 0x000fec0000010000 */
[----:B------:R-:W2:Y:S02]  /*19d20*/  LDS.128 R8, [R3] ;  /* 0x0000000003087984 */ /* 0x000ea40000000c00 */
[----:B------:R-:W-:Y:S06]  /*19d30*/  BAR.SYNC.DEFER_BLOCKING 0x0 ;  /* 0x0000000000007b1d */ /* 0x000fec0000010000 */
[----:B------:R0:W-:Y:S02]  /*19d40*/  STSM.16.M88.4 [R0], R4 ;  /* 0x0000000400007844 */ /* 0x0001e40000000200 */
[----:B------:R-:W-:Y:S01]  /*19d50*/  BAR.SYNC.DEFER_BLOCKING 0x0 ;  /* 0x0000000000007b1d */ /* 0x000fe20000010000 */
[C---:B---3--:R-:W-:Y:S01]  /*19d60*/  ISETP.GE.AND P0, PT, R22.reuse, UR6, PT ;  /* 0x0000000616007c0c */ /* 0x048fe2000bf06270 */
[----:B------:R-:W-:-:S04]  /*19d70*/  IMAD R22, R22, UR4, RZ ;  /* 0x0000000416167c24 */ /* 0x000fc8000f8e02ff */
[----:B------:R-:W-:Y:S01]  /*19d80*/  ULDC.64 UR4, c[0x0][0x220] ;  /* 0x0000880000047ab9 */ /* 0x000fe20000000a00 */
[----:B------:R-:W-:Y:S01]  /*19d90*/  ULDC UR6, c[0x0][0x248] ;  /* 0x0000920000067ab9 */ /* 0x000fe20000000800 */
[C---:B----4-:R-:W-:Y:S02]  /*19da0*/  VIADD R2, R28.reuse, 0x2 ;  /* 0x000000021c027836 */ /* 0x050fe40000000000 */
[C---:B------:R-:W-:Y:S02]  /*19db0*/  VIADD R20, R28.reuse, 0x1 ;  /* 0x000000011c147836 */ /* 0x040fe40000000000 */
[----:B------:R-:W-:Y:S01]  /*19dc0*/  VIADD R21, R28, 0x4 ;  /* 0x000000041c157836 */ /* 0x000fe20000000000 */
[----:B------:R-:W-:Y:S01]  /*19dd0*/  ISETP.LT.AND P4, PT, R2, UR7, !P0 ;  /* 0x0000000702007c0c */ /* 0x000fe2000c781270 */
[----:B------:R-:W-:Y:S01]  /*19de0*/  VIADD R26, R28, 0x5 ;  /* 0x000000051c1a7836 */ /* 0x000fe20000000000 */
[----:B------:R-:W-:Y:S01]  /*19df0*/  LEA R2, P1, R22, UR4, 0x1 ;  /* 0x0000000416027c11 */ /* 0x000fe2000f8208ff */
[----:B0-----:R-:W-:Y:S01]  /*19e00*/  VIADD R0, R28, 0x7 ;  /* 0x000000071c007836 */ /* 0x001fe20000000000 */
[----:B------:R-:W-:Y:S01]  /*19e10*/  ISETP.LT.AND P5, PT, R20, UR7, !P0 ;  /* 0x0000000714007c0c */ /* 0x000fe2000c7a1270 */
[C---:B------:R-:W-:Y:S01]  /*19e20*/  VIADD R20, R28.reuse, 0x3 ;  /* 0x000000031c147836 */ /* 0x040fe20000000000 */
[----:B------:R-:W-:Y:S01]  /*19e30*/  ISETP.LT.AND P2, PT, R21, UR7, !P0 ;  /* 0x0000000715007c0c */ /* 0x000fe2000c741270 */
[----:B------:R-:W-:Y:S01]  /*19e40*/  IMAD R21, R28, UR6, RZ ;  /* 0x000000061c157c24 */ /* 0x000fe2000f8e02ff */
[----:B------:R-:W-:-:S02]  /*19e50*/  LEA.HI.X.SX32 R22, R22, UR5, 0x1, P1 ;  /* 0x0000000516167c11 */ /* 0x000fc400088f0eff */
[----:B------:R-:W-:Y:S01]  /*19e60*/  ISETP.LT.AND P1, PT, R28, UR7, !P0 ;  /* 0x000000071c007c0c */ /* 0x000fe2000c721270 */
[C---:B------:R-:W-:Y:S01]  /*19e70*/  VIADD R23, R21.reuse, UR6 ;  /* 0x0000000615177c36 */ /* 0x040fe20008000000 */
[----:B------:R-:W-:Y:S02]  /*19e80*/  ISETP.LT.AND P3, PT, R20, UR7, !P0 ;  /* 0x0000000714007c0c */ /* 0x000fe4000c761270 */
[----:B------:R-:W-:Y:S01]  /*19e90*/  LEA R20, P6, R21, R2, 0x1 ;  /* 0x0000000215147211 */ /* 0x000fe200078c08ff */
[----:B------:R-:W-:-:S03]  /*19ea0*/  VIADD R27, R23, UR6 ;  /* 0x00000006171b7c36 */ /* 0x000fc60008000000 */
[----:B------:R-:W-:Y:S01]  /*19eb0*/  LEA.HI.X.SX32 R21, R21, R22, 0x1, P6 ;  /* 0x0000001615157211 */ /* 0x000fe200030f0eff */
[----:B------:R-:W-:Y:S01]  /*19ec0*/  VIADD R5, R27, UR6 ;  /* 0x000000061b057c36 */ /* 0x000fe20008000000 */
[----:B------:R-:W-:-:S03]  /*19ed0*/  LEA R24, P6, R23, R2, 0x1 ;  /* 0x0000000217187211 */ /* 0x000fc600078c08ff */
[----:B------:R0:W-:Y:S01]  /*19ee0*/  @P1 STG.E.U16 desc[UR8][R20.64], R16 ;  /* 0x0000001014001986 */ /* 0x0001e2000c101508 */
[----:B------:R-:W-:Y:S01]  /*19ef0*/  LEA.HI.X.SX32 R25, R23, R22, 0x1, P6 ;  /* 0x0000001617197211 */ /* 0x000fe200030f0eff */
[----:B------:R-:W-:Y:S01]  /*19f00*/  VIADD R7, R5, UR6 ;  /* 0x0000000605077c36 */ /* 0x000fe20008000000 */
[----:B------:R-:W-:Y:S01]  /*19f10*/  ISETP.LT.AND P1, PT, R26, UR7, !P0 ;  /* 0x000000071a007c0c */ /* 0x000fe2000c721270 */
[----:B------:R-:W-:Y:S01]  /*19f20*/  VIADD R23, R28, 0x6 ;  /* 0x000000061c177836 */ /* 0x000fe20000000000 */
[----:B------:R-:W-:-:S04]  /*19f30*/  LEA R26, P6, R27, R2, 0x1 ;  /* 0x000000021b1a7211 */ /* 0x000fc800078c08ff */
[----:B------:R-:W-:Y:S02]  /*19f40*/  LEA.HI.X.SX32 R27, R27, R22, 0x1, P6 ;  /* 0x000000161b1b7211 */ /* 0x000fe400030f0eff */
[C---:B------:R-:W-:Y:S02]  /*19f50*/  LEA R4, P6, R5.reuse, R2, 0x1 ;  /* 0x0000000205047211 */ /* 0x040fe400078c08ff */
[----:B0-----:R-:W-:Y:S02]  /*19f60*/  PRMT R21, R16, 0x7632, R21 ;  /* 0x0000763210157816 */ /* 0x001fe40000000015 */
[----:B------:R-:W-:Y:S02]  /*19f70*/  LEA.HI.X.SX32 R5, R5, R22, 0x1, P6 ;  /* 0x0000001605057211 */ /* 0x000fe400030f0eff */
[----:B------:R-:W-:Y:S01]  /*19f80*/  LEA R6, P6, R7, R2, 0x1 ;  /* 0x0000000207067211 */ /* 0x000fe200078c08ff */
[----:B------:R0:W-:Y:S01]  /*19f90*/  @P5 STG.E.U16 desc[UR8][R24.64], R21 ;  /* 0x0000001518005986 */ /* 0x0001e2000c101508 */
[----:B------:R-:W-:-:S02]  /*19fa0*/  ISETP.LT.AND P5, PT, R23, UR7, !P0 ;  /* 0x0000000717007c0c */ /* 0x000fc4000c7a1270 */
[----:B------:R-:W-:Y:S01]  /*19fb0*/  PRMT R23, R17, 0x7632, R23 ;  /* 0x0000763211177816 */ /* 0x000fe20000000017 */
[----:B------:R3:W-:Y:S01]  /*19fc0*/  @P4 STG.E.U16 desc[UR8][R26.64], R17 ;  /* 0x000000111a004986 */ /* 0x0007e2000c101508 */
[----:B------:R-:W-:Y:S01]  /*19fd0*/  ISETP.LT.AND P4, PT, R0, UR7, !P0 ;  /* 0x0000000700007c0c */ /* 0x000fe2000c781270 */
[----:B------:R-:W-:Y:S02]  /*19fe0*/  VIADD R0, R28, 0x8 ;  /* 0x000000081c007836 */ /* 0x000fe40000000000 */
[----:B------:R4:W-:Y:S03]  /*19ff0*/  @P3 STG.E.U16 desc[UR8][R4.64], R23 ;  /* 0x0000001704003986 */ /* 0x0009e6000c101508 */
[----:B------:R-:W-:Y:S01]  /*1a000*/  ISETP.LT.AND P3, PT, R0, UR7, !P0 ;  /* 0x0000000700007c0c */ /* 0x000fe2000c761270 */
[C---:B0-----:R-:W-:Y:S01]  /*1a010*/  VIADD R21, R7.reuse, UR6 ;  /* 0x0000000607157c36 */ /* 0x041fe20008000000 */
[----:B------:R-:W-:Y:S01]  /*1a020*/  LEA.HI.X.SX32 R7, R7, R22, 0x1, P6 ;  /* 0x0000001607077211 */ /* 0x000fe200030f0eff */
[----:B------:R-:W-:Y:S01]  /*1a030*/  VIADD R0, R28, 0x9 ;  /* 0x000000091c007836 */ /* 0x000fe20000000000 */
[----:B------:R-:W-:Y:S01]  /*1a040*/  PRMT R24, R18, 0x7632, R24 ;  /* 0x0000763212187816 */ /* 0x000fe20000000018 */
[C---:B---3--:R-:W-:Y:S01]  /*1a050*/  VIADD R17, R21.reuse, UR6 ;  /* 0x0000000615117c36 */ /* 0x048fe20008000000 */
[----:B------:R-:W-:Y:S01]  /*1a060*/  LEA R20, P6, R21, R2, 0x1 ;  /* 0x0000000215147211 */ /* 0x000fe200078c08ff */
[----:B------:R0:W-:Y:S01]  /*1a070*/  @P2 STG.E.U16 desc[UR8][R6.64], R18 ;  /* 0x0000001206002986 */ /* 0x0001e2000c101508 */
[----:B------:R-:W-:Y:S01]  /*1a080*/  ISETP.LT.AND P2, PT, R0, UR7, !P0 ;  /* 0x0000000700007c0c */ /* 0x000fe2000c741270 */
[----:B----4-:R-:W-:Y:S01]  /*1a090*/  VIADD R5, R17, UR6 ;  /* 0x0000000611057c36 */ /* 0x010fe20008000000 */
[----:B------:R-:W-:Y:S01]  /*1a0a0*/  LEA.HI.X.SX32 R21, R21, R22, 0x1, P6 ;  /* 0x0000001615157211 */ /* 0x000fe200030f0eff */
[----:B------:R-:W-:Y:S01]  /*1a0b0*/  VIADD R0, R28, 0xa ;  /* 0x0000000a1c007836 */ /* 0x000fe20000000000 */
[----:B------:R-:W-:-:S03]  /*1a0c0*/  LEA R16, P6, R17, R2, 0x1 ;  /* 0x0000000211107211 */ /* 0x000fc600078c08ff */
[----:B------:R3:W-:Y:S01]  /*1a0d0*/  @P1 STG.E.U16 desc[UR8][R20.64], R24 ;  /* 0x0000001814001986 */ /* 0x0007e2000c101508 */
[----:B------:R-:W-:Y:S02]  /*1a0e0*/  LEA.HI.X.SX32 R17, R17, R22, 0x1, P6 ;  /* 0x0000001611117211 */ /* 0x000fe400030f0eff */
[C---:B------:R-:W-:Y:S01]  /*1a0f0*/  LEA R4, P6, R5.reuse, R2, 0x1 ;  /* 0x0000000205047211 */ /* 0x040fe200078c08ff */
[C---:B0-----:R-:W-:Y:S01]  /*1a100*/  VIADD R7, R5.reuse, UR6 ;  /* 0x0000000605077c36 */ /* 0x041fe20008000000 */
[----:B------:R-:W-:Y:S01]  /*1a110*/  ISETP.LT.AND P1, PT, R0, UR7, !P0 ;  /* 0x0000000700007c0c */ /* 0x000fe2000c721270 */
[----:B------:R-:W-:Y:S01]  /*1a120*/  VIADD R0, R28, 0xb ;  /* 0x0000000b1c007836 */ /* 0x000fe20000000000 */
[----:B------:R-:W-:Y:S01]  /*1a130*/  LEA.HI.X.SX32 R5, R5, R22, 0x1, P6 ;  /* 0x0000001605057211 */ /* 0x000fe200030f0eff */
[----:B------:R0:W-:Y:S01]  /*1a140*/  @P5 STG.E.U16 desc[UR8][R16.64], R19 ;  /* 0x0000001310005986 */ /* 0x0001e2000c101508 */
[----:B------:R-:W-:Y:S02]  /*1a150*/  LEA R6, P6, R7, R2, 0x1 ;  /* 0x0000000207067211 */ /* 0x000fe400078c08ff */
[----:B------:R-:W-:Y:S01]  /*1a160*/  PRMT R18, R19, 0x7632, R18 ;  /* 0x0000763213127816 */ /* 0x000fe20000000012 */
[C---:B---3--:R-:W-:Y:S01]  /*1a170*/  VIADD R21, R7.reuse, UR6 ;  /* 0x0000000607157c36 */ /* 0x048fe20008000000 */
[----:B------:R-:W-:-:S02]  /*1a180*/  LEA.HI.X.SX32 R7, R7, R22, 0x1, P6 ;  /* 0x0000001607077211 */ /* 0x000fc400030f0eff */
[----:B------:R-:W-:Y:S01]  /*1a190*/  ISETP.LT.AND P5, PT, R0, UR7, !P0 ;  /* 0x0000000700007c0c */ /* 0x000fe2000c7a1270 */
[----:B------:R-:W-:Y:S01]  /*1a1a0*/  VIADD R0, R28, 0xc ;  /* 0x0000000c1c007836 */ /* 0x000fe20000000000 */
[C---:B------:R-:W-:Y:S01]  /*1a1b0*/  LEA R20, P6, R21.reuse, R2, 0x1 ;  /* 0x0000000215147211 */ /* 0x040fe200078c08ff */
[----:B------:R3:W-:Y:S01]  /*1a1c0*/  @P4 STG.E.U16 desc[UR8][R4.64], R18 ;  /* 0x0000001204004986 */ /* 0x0007e2000c101508 */
[C---:B0-----:R-:W-:Y:S02]  /*1a1d0*/  VIADD R17, R21.reuse, UR6 ;  /* 0x0000000615117c36 */ /* 0x041fe40008000000 */
[----:B------:R-:W-:Y:S01]  /*1a1e0*/  LEA.HI.X.SX32 R21, R21, R22, 0x1, P6 ;  /* 0x0000001615157211 */ /* 0x000fe200030f0eff */
[----:B-1----:R0:W-:Y:S01]  /*1a1f0*/  @P3 STG.E.U16 desc[UR8][R6.64], R12 ;  /* 0x0000000c06003986 */ /* 0x0021e2000c101508 */
[----:B------:R-:W-:Y:S01]  /*1a200*/  ISETP.LT.AND P4, PT, R0, UR7, !P0 ;  /* 0x0000000700007c0c */ /* 0x000fe2000c781270 */
[----:B------:R-:W-:Y:S01]  /*1a210*/  VIADD R0, R28, 0xd ;  /* 0x0000000d1c007836 */ /* 0x000fe20000000000 */
[----:B------:R-:W-:-:S02]  /*1a220*/  LEA R16, P6, R17, R2, 0x1 ;  /* 0x0000000211107211 */ /* 0x000fc400078c08ff */
[----:B------:R-:W-:Y:S02]  /*1a230*/  PRMT R19, R12, 0x7632, R19 ;  /* 0x000076320c137816 */ /* 0x000fe40000000013 */
[----:B------:R-:W-:Y:S01]  /*1a240*/  ISETP.LT.AND P3, PT, R0, UR7, !P0 ;  /* 0x0000000700007c0c */ /* 0x000fe2000c761270 */
[C---:B---3--:R-:W-:Y:S01]  /*1a250*/  VIADD R5, R17.reuse, UR6 ;  /* 0x0000000611057c36 */ /* 0x048fe20008000000 */
[----:B------:R-:W-:Y:S01]  /*1a260*/  LEA.HI.X.SX32 R17, R17, R22, 0x1, P6 ;  /* 0x0000001611117211 */ /* 0x000fe200030f0eff */
[----:B------:R1:W-:Y:S01]  /*1a270*/  @P2 STG.E.U16 desc[UR8][R20.64], R19 ;  /* 0x0000001314002986 */ /* 0x0003e2000c101508 */
[----:B------:R-:W-:Y:S01]  /*1a280*/  VIADD R0, R28, 0xe ;  /* 0x0000000e1c007836 */ /* 0x000fe20000000000 */
[----:B0-----:R-:W-:Y:S01]  /*1a290*/  PRMT R12, R13, 0x7632, R12 ;  /* 0x000076320d0c7816 */ /* 0x001fe2000000000c */
[C---:B------:R-:W-:Y:S01]  /*1a2a0*/  VIADD R7, R5.reuse, UR6 ;  /* 0x0000000605077c36 */ /* 0x040fe20008000000 */
[C---:B------:R-:W-:Y:S01]  /*1a2b0*/  LEA R4, P6, R5.reuse, R2, 0x1 ;  /* 0x0000000205047211 */ /* 0x040fe200078c08ff */
[----:B------:R-:W-:Y:S01]  /*1a2c0*/  @P1 STG.E.U16 desc[UR8][R16.64], R13 ;  /* 0x0000000d10001986 */ /* 0x000fe2000c101508 */
[----:B------:R-:W-:Y:S01]  /*1a2d0*/  ISETP.LT.AND P2, PT, R0, UR7, !P0 ;  /* 0x0000000700007c0c */ /* 0x000fe2000c741270 */
[----:B------:R-:W-:Y:S01]  /*1a2e0*/  VIADD R0, R28, 0xf ;  /* 0x0000000f1c007836 */ /* 0x000fe20000000000 */
[----:B------:R-:W-:-:S02]  /*1a2f0*/  LEA.HI.X.SX32 R5, R5, R22, 0x1, P6 ;  /* 0x0000001605057211 */ /* 0x000fc400030f0eff */
[C---:B------:R-:W-:Y:S01]  /*1a300*/  LEA R18, P6, R7.reuse, R2, 0x1 ;  /* 0x0000000207127211 */ /* 0x040fe200078c08ff */
[C---:B-1----:R-:W-:Y:S02]  /*1a310*/  VIADD R21, R7.reuse, UR6 ;  /* 0x0000000607157c36 */ /* 0x042fe40008000000 */
[----:B------:R0:W-:Y:S01]  /*1a320*/  @P5 STG.E.U16 desc[UR8][R4.64], R12 ;  /* 0x0000000c04005986 */ /* 0x0001e2000c101508 */
[----:B------:R-:W-:Y:S01]  /*1a330*/  LEA.HI.X.SX32 R19, R7, R22, 0x1, P6 ;  /* 0x0000001607137211 */ /* 0x000fe200030f0eff */
[C---:B------:R-:W-:Y:S01]  /*1a340*/  VIADD R7, R21.reuse, UR6 ;  /* 0x0000000615077c36 */ /* 0x040fe20008000000 */
[C---:B------:R-:W-:Y:S02]  /*1a350*/  LEA R20, P6, R21.reuse, R2, 0x1 ;  /* 0x0000000215147211 */ /* 0x040fe400078c08ff */
[----:B------:R-:W-:Y:S01]  /*1a360*/  ISETP.LT.AND P1, PT, R0, UR7, !P0 ;  /* 0x0000000700007c0c */ /* 0x000fe2000c721270 */
[----:B------:R-:W-:Y:S01]  /*1a370*/  VIADD R0, R28, 0x10 ;  /* 0x000000101c007836 */ /* 0x000fe20000000000 */
[----:B------:R-:W-:Y:S01]  /*1a380*/  LEA.HI.X.SX32 R21, R21, R22, 0x1, P6 ;  /* 0x0000001615157211 */ /* 0x000fe200030f0eff */
[----:B------:R1:W-:Y:S01]  /*1a390*/  @P4 STG.E.U16 desc[UR8][R18.64], R14 ;  /* 0x0000000e12004986 */ /* 0x0003e2000c101508 */
[C---:B------:R-:W-:Y:S01]  /*1a3a0*/  LEA R6, P6, R7.reuse, R2, 0x1 ;  /* 0x0000000207067211 */ /* 0x040fe200078c08ff */
[C---:B0-----:R-:W-:Y:S01]  /*1a3b0*/  VIADD R5, R7.reuse, UR6 ;  /* 0x0000000607057c36 */ /* 0x041fe20008000000 */
[----:B------:R-:W-:Y:S01]  /*1a3c0*/  ISETP.LT.AND P5, PT, R0, UR7, !P0 ;  /* 0x0000000700007c0c */ /* 0x000fe2000c7a1270 */
[----:B------:R-:W-:Y:S01]  /*1a3d0*/  VIADD R0, R28, 0x11 ;  /* 0x000000111c007836 */ /* 0x000fe20000000000 */
[----:B------:R-:W-:Y:S01]  /*1a3e0*/  LEA.HI.X.SX32 R7, R7, R22, 0x1, P6 ;  /* 0x0000001607077211 */ /* 0x000fe200030f0eff */
[C---:B------:R-:W-:Y:S01]  /*1a3f0*/  VIADD R13, R5.reuse, UR6 ;  /* 0x00000006050d7c36 */ /* 0x040fe20008000000 */
[----:B------:R-:W-:-:S02]  /*1a400*/  LEA R4, P6, R5, R2, 0x1 ;  /* 0x0000000205047211 */ /* 0x000fc400078c08ff */
[----:B------:R-:W-:Y:S01]  /*1a410*/  PRMT R16, R14, 0x7632, R16 ;  /* 0x000076320e107816 */ /* 0x000fe20000000010 */
[----:B------:R-:W-:Y:S01]  /*1a420*/  VIADD R17, R13, UR6 ;  /* 0x000000060d117c36 */ /* 0x000fe20008000000 */
[----:B------:R-:W-:Y:S02]  /*1a430*/  LEA.HI.X.SX32 R5, R5, R22, 0x1, P6 ;  /* 0x0000001605057211 */ /* 0x000fe400030f0eff */
[C---:B------:R-:W-:Y:S01]  /*1a440*/  LEA R12, P6, R13.reuse, R2, 0x1 ;  /* 0x000000020d0c7211 */ /* 0x040fe200078c08ff */
[----:B------:R0:W-:Y:S01]  /*1a450*/  @P3 STG.E.U16 desc[UR8][R20.64], R16 ;  /* 0x0000001014003986 */ /* 0x0001e2000c101508 */
[----:B------:R-:W-:Y:S01]  /*1a460*/  ISETP.LT.AND P4, PT, R0, UR7, !P0 ;  /* 0x0000000700007c0c */ /* 0x000fe2000c781270 */
[----:B------:R-:W-:Y:S01]  /*1a470*/  VIADD R0, R28, 0x12 ;  /* 0x000000121c007836 */ /* 0x000fe20000000000 */
[----:B------:R-:W-:Y:S01]  /*1a480*/  LEA.HI.X.SX32 R13, R13, R22, 0x1, P6 ;  /* 0x000000160d0d7211 */ /* 0x000fe200030f0eff */
[----:B------:R3:W-:Y:S01]  /*1a490*/  @P2 STG.E.U16 desc[UR8][R6.64], R15 ;  /* 0x0000000f06002986 */ /* 0x0007e2000c101508 */
[----:B-1----:R-:W-:-:S02]  /*1a4a0*/  PRMT R18, R15, 0x7632, R18 ;  /* 0x000076320f127816 */ /* 0x002fc40000000012 */
[----:B------:R-:W-:Y:S01]  /*1a4b0*/  ISETP.LT.AND P3, PT, R0, UR7, !P0 ;  /* 0x0000000700007c0c */ /* 0x000fe2000c761270 */
[----:B------:R-:W-:Y:S02]  /*1a4c0*/  VIADD R0, R28, 0x13 ;  /* 0x000000131c007836 */ /* 0x000fe40000000000 */
[----:B------:R1:W-:Y:S01]  /*1a4d0*/  @P1 STG.E.U16 desc[UR8][R4.64], R18 ;  /* 0x0000001204001986 */ /* 0x0003e2000c101508 */
[C---:B0-----:R-:W-:Y:S02]  /*1a4e0*/  LEA R16, P6, R17.reuse, R2, 0x1 ;  /* 0x0000000211107211 */ /* 0x041fe400078c08ff */
[----:B------:R-:W-:Y:S01]  /*1a4f0*/  ISETP.LT.AND P2, PT, R0, UR7, !P0 ;  /* 0x0000000700007c0c */ /* 0x000fe2000c741270 */
[----:B------:R-:W-:Y:S01]  /*1a500*/  VIADD R0, R28, 0x14 ;  /* 0x000000141c007836 */ /* 0x000fe20000000000 */
[----:B--2---:R0:W-:Y:S01]  /*1a510*/  @P5 STG.E.U16 desc[UR8][R12.64], R8 ;  /* 0x000000080c005986 */ /* 0x0041e2000c101508 */
[C---:B---3--:R-:W-:Y:S01]  /*1a520*/  VIADD R7, R17.reuse, UR6 ;  /* 0x0000000611077c36 */ /* 0x048fe20008000000 */
[----:B------:R-:W-:-:S02]  /*1a530*/  LEA.HI.X.SX32 R17, R17, R22, 0x1, P6 ;  /* 0x0000001611117211 */ /* 0x000fc400030f0eff */
[----:B------:R-:W-:Y:S01]  /*1a540*/  ISETP.LT.AND P1, PT, R0, UR7, !P0 ;  /* 0x0000000700007c0c */ /* 0x000fe2000c721270 */
[----:B------:R-:W-:Y:S01]  /*1a550*/  VIADD R0, R28, 0x15 ;  /* 0x000000151c007836 */ /* 0x000fe20000000000 */
[----:B------:R-:W-:Y:S02]  /*1a560*/  LEA R14, P6, R7, R2, 0x1 ;  /* 0x00000002070e7211 */ /* 0x000fe400078c08ff */
[----:B-1----:R-:W-:Y:S02]  /*1a570*/  PRMT R18, R9, 0x7632, R18 ;  /* 0x0000763209127816 */ /* 0x002fe40000000012 */
[C---:B------:R-:W-:Y:S01]  /*1a580*/  LEA.HI.X.SX32 R15, R7.reuse, R22, 0x1, P6 ;  /* 0x00000016070f7211 */ /* 0x040fe200030f0eff */
[----:B------:R-:W-:Y:S01]  /*1a590*/  VIADD R7, R7, UR6 ;  /* 0x0000000607077c36 */ /* 0x000fe20008000000 */
[----:B0-----:R-:W-:Y:S02]  /*1a5a0*/  PRMT R13, R8, 0x7632, R13 ;  /* 0x00007632080d7816 */ /* 0x001fe4000000000d */
[----:B------:R-:W-:Y:S01]  /*1a5b0*/  ISETP.LT.AND P5, PT, R0, UR7, !P0 ;  /* 0x0000000700007c0c */ /* 0x000fe2000c7a1270 */
[C---:B------:R-:W-:Y:S01]  /*1a5c0*/  VIADD R19, R7.reuse, UR6 ;  /* 0x0000000607137c36 */ /* 0x040fe20008000000 */
[----:B------:R-:W-:Y:S01]  /*1a5d0*/  LEA R12, P6, R7, R2, 0x1 ;  /* 0x00000002070c7211 */ /* 0x000fe200078c08ff */
[----:B------:R0:W-:Y:S01]  /*1a5e0*/  @P4 STG.E.U16 desc[UR8][R16.64], R13 ;  /* 0x0000000d10004986 */ /* 0x0001e2000c101508 */
[----:B------:R-:W-:-:S02]  /*1a5f0*/  VIADD R0, R28, 0x16 ;  /* 0x000000161c007836 */ /* 0x000fc40000000000 */
[----:B------:R-:W-:Y:S01]  /*1a600*/  VIADD R21, R19, UR6 ;  /* 0x0000000613157c36 */ /* 0x000fe20008000000 */
[----:B------:R1:W-:Y:S02]  /*1a610*/  @P3 STG.E.U16 desc[UR8][R14.64], R9 ;  /* 0x000000090e003986 */ /* 0x0003e4000c101508 */
[----:B------:R-:W-:Y:S01]  /*1a620*/  ISETP.LT.AND P4, PT, R0, UR7, !P0 ;  /* 0x0000000700007c0c */ /* 0x000fe2000c781270 */
[----:B------:R-:W-:Y:S01]  /*1a630*/  VIADD R0, R28, 0x17 ;  /* 0x000000171c007836 */ /* 0x000fe20000000000 */
[----:B0-----:R-:W-:Y:S02]  /*1a640*/  LEA.HI.X.SX32 R13, R7, R22, 0x1, P6 ;  /* 0x00000016070d7211 */ /* 0x001fe400030f0eff */
[----:B------:R0:W2:Y:S01]  /*1a650*/  LDS.128 R4, [R3] ;  /* 0x0000000003047984 */ /* 0x0000a20000000c00 */
[----:B------:R-:W-:Y:S01]  /*1a660*/  LEA R16, P6, R19, R2, 0x1 ;  /* 0x0000000213107211 */ /* 0x000fe200078c08ff */
[----:B-1----:R-:W-:Y:S01]  /*1a670*/  VIADD R15, R21, UR6 ;  /* 0x00000006150f7c36 */ /* 0x002fe20008000000 */
[----:B------:R-:W-:Y:S01]  /*1a680*/  ISETP.LT.AND P3, PT, R0, UR7, !P0 ;  /* 0x0000000700007c0c */ /* 0x000fe2000c761270 */
[----:B------:R-:W-:Y:S01]  /*1a690*/  VIADD R0, R28, 0x18 ;  /* 0x000000181c007836 */ /* 0x000fe20000000000 */
[----:B------:R-:W-:Y:S01]  /*1a6a0*/  LEA.HI.X.SX32 R17, R19, R22, 0x1, P6 ;  /* 0x0000001613117211 */ /* 0x000fe200030f0eff */
[----:B------:R1:W-:Y:S01]  /*1a6b0*/  @P2 STG.E.U16 desc[UR8][R12.64], R18 ;  /* 0x000000120c002986 */ /* 0x0003e2000c101508 */
[----:B------:R-:W-:Y:S01]  /*1a6c0*/  LEA R8, P6, R21, R2, 0x1 ;  /* 0x0000000215087211 */ /* 0x000fe200078c08ff */
[----:B0-----:R-:W-:Y:S01]  /*1a6d0*/  VIADD R3, R15, UR6 ;  /* 0x000000060f037c36 */ /* 0x001fe20008000000 */
[----:B------:R-:W-:Y:S01]  /*1a6e0*/  ISETP.LT.AND P2, PT, R0, UR7, !P0 ;  /* 0x0000000700007c0c */ /* 0x000fe2000c741270 */
[----:B------:R0:W-:Y:S01]  /*1a6f0*/  @P1 STG.E.U16 desc[UR8][R16.64], R10 ;  /* 0x0000000a10001986 */ /* 0x0001e2000c101508 */
[----:B------:R-:W-:Y:S01]  /*1a700*/  LEA.HI.X.SX32 R9, R21, R22, 0x1, P6 ;  /* 0x0000001615097211 */ /* 0x000fe200030f0eff */
[----:B------:R-:W-:Y:S01]  /*1a710*/  VIADD R0, R28, 0x19 ;  /* 0x000000191c007836 */ /* 0x000fe20000000000 */
[----:B------:R-:W-:-:S04]  /*1a720*/  LEA R14, P6, R15, R2, 0x1 ;  /* 0x000000020f0e7211 */ /* 0x000fc800078c08ff */
[----:B------:R-:W-:Y:S02]  /*1a730*/  LEA.HI.X.SX32 R15, R15, R22, 0x1, P6 ;  /* 0x000000160f0f7211 */ /* 0x000fe400030f0eff */
[----:B-1----:R-:W-:Y:S02]  /*1a740*/  PRMT R13, R10, 0x7632, R13 ;  /* 0x000076320a0d7816 */ /* 0x002fe4000000000d */
[C---:B------:R-:W-:Y:S01]  /*1a750*/  LEA R12, P6, R3.reuse, R2, 0x1 ;  /* 0x00000002030c7211 */ /* 0x040fe200078c08ff */
[----:B0-----:R-:W-:Y:S01]  /*1a760*/  VIADD R17, R3, UR6 ;  /* 0x0000000603117c36 */ /* 0x001fe20008000000 */
[----:B------:R-:W-:Y:S01]  /*1a770*/  ISETP.LT.AND P1, PT, R0, UR7, !P0 ;  /* 0x0000000700007c0c */ /* 0x000fe2000c721270 */
[----:B------:R0:W-:Y:S01]  /*1a780*/  @P5 STG.E.U16 desc[UR8][R8.64], R13 ;  /* 0x0000000d08005986 */ /* 0x0001e2000c101508 */
[----:B------:R-:W-:Y:S01]  /*1a790*/  VIADD R0, R28, 0x1a ;  /* 0x0000001a1c007836 */ /* 0x000fe20000000000 */
[----:B------:R-:W-:Y:S02]  /*1a7a0*/  PRMT R10, R11, 0x7632, R10 ;  /* 0x000076320b0a7816 */ /* 0x000fe4000000000a */
[----:B------:R1:W-:Y:S02]  /*1a7b0*/  @P4 STG.E.U16 desc[UR8][R14.64], R11 ;  /* 0x0000000b0e004986 */ /* 0x0003e4000c101508 */
[----:B------:R-:W-:Y:S01]  /*1a7c0*/  ISETP.LT.AND P5, PT, R0, UR7, !P0 ;  /* 0x0000000700007c0c */ /* 0x000fe2000c7a1270 */
[----:B------:R-:W-:Y:S01]  /*1a7d0*/  VIADD R0, R28, 0x1b ;  /* 0x0000001b1c007836 */ /* 0x000fe20000000000 */
[----:B0-----:R-:W-:Y:S01]  /*1a7e0*/  LEA.HI.X.SX32 R13, R3, R22, 0x1, P6 ;  /* 0x00000016030d7211 */ /* 0x001fe200030f0eff */
[C---:B------:R-:W-:Y:S01]  /*1a7f0*/  VIADD R3, R17.reuse, UR6 ;  /* 0x0000000611037c36 */ /* 0x040fe20008000000 */
[----:B------:R-:W-:-:S02]  /*1a800*/  LEA R16, P6, R17, R2, 0x1 ;  /* 0x0000000211107211 */ /* 0x000fc400078c08ff */
[----:B------:R-:W-:Y:S01]  /*1a810*/  ISETP.LT.AND P4, PT, R0, UR7, !P0 ;  /* 0x0000000700007c0c */ /* 0x000fe2000c781270 */
[----:B------:R-:W-:Y:S01]  /*1a820*/  VIADD R9, R3, UR6 ;  /* 0x0000000603097c36 */ /* 0x000fe20008000000 */
[----:B------:R-:W-:Y:S01]  /*1a830*/  LEA.HI.X.SX32 R17, R17, R22, 0x1, P6 ;  /* 0x0000001611117211 */ /* 0x000fe200030f0eff */
[----:B------:R-:W-:Y:S01]  /*1a840*/  VIADD R0, R28, 0x1c ;  /* 0x0000001c1c007836 */ /* 0x000fe20000000000 */
[C---:B------:R-:W-:Y:S01]  /*1a850*/  LEA R18, P6, R3.reuse, R2, 0x1 ;  /* 0x0000000203127211 */ /* 0x040fe200078c08ff */
[----:B------:R0:W-:Y:S03]  /*1a860*/  @P3 STG.E.U16 desc[UR8][R12.64], R10 ;  /* 0x0000000a0c003986 */ /* 0x0001e6000c101508 */
[----:B------:R-:W-:Y:S01]  /*1a870*/  LEA.HI.X.SX32 R19, R3, R22, 0x1, P6 ;  /* 0x0000001603137211 */ /* 0x000fe200030f0eff */
[C---:B------:R-:W-:Y:S01]  /*1a880*/  VIADD R3, R9.reuse, UR6 ;  /* 0x0000000609037c36 */ /* 0x040fe20008000000 */
[----:B------:R-:W-:Y:S01]  /*1a890*/  ISETP.LT.AND P3, PT, R0, UR7, !P0 ;  /* 0x0000000700007c0c */ /* 0x000fe2000c761270 */
[----:B--2---:R2:W-:Y:S01]  /*1a8a0*/  @P2 STG.E.U16 desc[UR8][R16.64], R4 ;  /* 0x0000000410002986 */ /* 0x0045e2000c101508 */
[----:B------:R-:W-:Y:S01]  /*1a8b0*/  VIADD R0, R28, 0x1d ;  /* 0x0000001d1c007836 */ /* 0x000fe20000000000 */
[----:B------:R-:W-:Y:S01]  /*1a8c0*/  LEA R8, P6, R9, R2, 0x1 ;  /* 0x0000000209087211 */ /* 0x000fe200078c08ff */
[----:B-1----:R-:W-:Y:S01]  /*1a8d0*/  VIADD R11, R3, UR6 ;  /* 0x00000006030b7c36 */ /* 0x002fe20008000000 */
[----:B0-----:R-:W-:-:S03]  /*1a8e0*/  PRMT R13, R4, 0x7632, R13 ;  /* 0x00007632040d7816 */ /* 0x001fc6000000000d */
[----:B------:R-:W-:Y:S01]  /*1a8f0*/  VIADD R15, R11, UR6 ;  /* 0x000000060b0f7c36 */ /* 0x000fe20008000000 */
[----:B------:R-:W-:Y:S01]  /*1a900*/  ISETP.LT.AND P2, PT, R0, UR7, !P0 ;  /* 0x0000000700007c0c */ /* 0x000fe2000c741270 */
[C---:B------:R-:W-:Y:S01]  /*1a910*/  VIADD R0, R28.reuse, 0x1e ;  /* 0x0000001e1c007836 */ /* 0x040fe20000000000 */
[----:B------:R-:W-:Y:S01]  /*1a920*/  LEA.HI.X.SX32 R9, R9, R22, 0x1, P6 ;  /* 0x0000001609097211 */ /* 0x000fe200030f0eff */
[----:B------:R0:W-:Y:S01]  /*1a930*/  @P1 STG.E.U16 desc[UR8][R18.64], R13 ;  /* 0x0000000d12001986 */ /* 0x0001e2000c101508 */
[-C--:B------:R-:W-:Y:S01]  /*1a940*/  LEA R12, P1, R3, R2.reuse, 0x1 ;  /* 0x00000002030c7211 */ /* 0x080fe200078208ff */
[----:B--2---:R-:W-:Y:S01]  /*1a950*/  VIADD R17, R15, UR6 ;  /* 0x000000060f117c36 */ /* 0x004fe20008000000 */
[C---:B------:R-:W-:Y:S01]  /*1a960*/  LEA R10, P6, R11.reuse, R2, 0x1 ;  /* 0x000000020b0a7211 */ /* 0x040fe200078c08ff */
[----:B------:R-:W-:Y:S01]  /*1a970*/  VIADD R4, R28, 0x1f ;  /* 0x0000001f1c047836 */ /* 0x000fe20000000000 */
[----:B------:R1:W-:Y:S02]  /*1a980*/  @P5 STG.E.U16 desc[UR8][R8.64], R5 ;  /* 0x0000000508005986 */ /* 0x0003e4000c101508 */
[----:B------:R-:W-:-:S02]  /*1a990*/  LEA.HI.X.SX32 R11, R11, R22, 0x1, P6 ;  /* 0x000000160b0b7211 */ /* 0x000fc400030f0eff */
[----:B------:R-:W-:Y:S02]  /*1a9a0*/  LEA R14, P6, R15, R2, 0x1 ;  /* 0x000000020f0e7211 */ /* 0x000fe400078c08ff */
[----:B0-----:R-:W-:Y:S01]  /*1a9b0*/  LEA.HI.X.SX32 R13, R3, R22, 0x1, P1 ;  /* 0x00000016030d7211 */ /* 0x001fe200008f0eff */
[C---:B------:R-:W-:Y:S01]  /*1a9c0*/  VIADD R3, R17.reuse, UR6 ;  /* 0x0000000611037c36 */ /* 0x040fe20008000000 */
[----:B------:R-:W-:Y:S02]  /*1a9d0*/  LEA R16, P1, R17, R2, 0x1 ;  /* 0x0000000211107211 */ /* 0x000fe400078208ff */
[-C--:B------:R-:W-:Y:S02]  /*1a9e0*/  LEA.HI.X.SX32 R15, R15, R22.reuse, 0x1, P6 ;  /* 0x000000160f0f7211 */ /* 0x080fe400030f0eff */
[----:B------:R-:W-:Y:S02]  /*1a9f0*/  LEA.HI.X.SX32 R17, R17, R22, 0x1, P1 ;  /* 0x0000001611117211 */ /* 0x000fe400008f0eff */
[----:B------:R-:W-:-:S02]  /*1aa00*/  ISETP.LT.AND P1, PT, R0, UR7, !P0 ;  /* 0x0000000700007c0c */ /* 0x000fc4000c721270 */
[----:B------:R-:W-:Y:S02]  /*1aa10*/  ISETP.LT.AND P0, PT, R4, UR7, !P0 ;  /* 0x0000000704007c0c */ /* 0x000fe4000c701270 */
[----:B------:R-:W-:Y:S02]  /*1aa20*/  PRMT R0, R5, 0x7632, R0 ;  /* 0x0000763205007816 */ /* 0x000fe40000000000 */
[----:B------:R-:W-:Y:S02]  /*1aa30*/  PRMT R4, R6, 0x7632, R4 ;  /* 0x0000763206047816 */ /* 0x000fe40000000004 */
[C---:B------:R-:W-:Y:S01]  /*1aa40*/  LEA R2, P6, R3.reuse, R2, 0x1 ;  /* 0x0000000203027211 */ /* 0x040fe200078c08ff */
[----:B------:R1:W-:Y:S03]  /*1aa50*/  @P4 STG.E.U16 desc[UR8][R12.64], R0 ;  /* 0x000000000c004986 */ /* 0x0003e6000c101508 */
[----:B------:R-:W-:Y:S01]  /*1aa60*/  LEA.HI.X.SX32 R3, R3, R22, 0x1, P6 ;  /* 0x0000001603037211 */ /* 0x000fe200030f0eff */
[----:B------:R1:W-:Y:S04]  /*1aa70*/  @P3 STG.E.U16 desc[UR8][R10.64], R6 ;  /* 0x000000060a003986 */ /* 0x0003e8000c101508 */
[----:B------:R1:W-:Y:S04]  /*1aa80*/  @P2 STG.E.U16 desc[UR8][R14.64], R4 ;  /* 0x000000040e002986 */ /* 0x0003e8000c101508 */
[----:B------:R1:W-:Y:S01]  /*1aa90*/  @P1 STG.E.U16 desc[UR8][R16.64], R7 ;  /* 0x0000000710001986 */ /* 0x0003e2000c101508 */
[----:B------:R-:W-:Y:S05]  /*1aaa0*/  @!P0 EXIT ;  /* 0x000000000000894d */ /* 0x000fea0003800000 */
[----:B-1----:R-:W-:-:S05]  /*1aab0*/  PRMT R7, R7, 0x7632, R7 ;  /* 0x0000763207077816 */ /* 0x002fca0000000007 */
[----:B------:R-:W-:Y:S01]  /*1aac0*/  STG.E.U16 desc[UR8][R2.64], R7 ;  /* 0x0000000702007986 */ /* 0x000fe2000c101508 */
[----:B------:R-:W-:Y:S05]  /*1aad0*/  EXIT ;  /* 0x000000000000794d */ /* 0x000fea0003800000 */
.L_x_2:
[----:B------:R-:W-:-:S00]  /*1aae0*/  BRA `(.L_x_2) ;  /* 0xfffffffc00fc7947 */ /* 0x000fc0000383ffff */
[----:B------:R-:W-:-:S00]  /*1aaf0*/  NOP ;  /* 0x0000000000007918 */ /* 0x000fc00000000000 */
        /* <DEDUP_REMOVED lines=8> */
.L_x_3:


//--------------------- .nv.shared.matmul_kernel  --------------------------
	.section	.nv.shared.matmul_kernel,"aw",@nobits
	.sectionflags	@""
	.align	16
	.zero		1024


//--------------------- .nv.shared.reserved.0     --------------------------
	.section	.nv.shared.reserved.0,"aw",@nobits
	.weak		__nv_reservedSMEM_offset_0_alias
	.size		__nv_reservedSMEM_offset_0_alias, 0, 0
	.other		__nv_reservedSMEM_offset_0_alias,@"STO_CUDA_RESERVED_SHARED STV_DEFAULT"
__nv_reservedSMEM_offset_0_alias:
	.zero		0


//--------------------- .nv.constant0.matmul_kernel --------------------------
	.section	.nv.constant0.matmul_kernel,"a",@progbits
	.sectionflags	@""
	.align	4
.nv.constant0.matmul_kernel:
	.zero		608


//--------------------- SYMBOLS --------------------------

	.type		.nv.reservedSmem.offset0,@object
	.size		.nv.reservedSmem.offset0,0x4
